def matmul_kernel(
    a_ptr,
    b_ptr,
    c_ptr,
    M,
    N,
    K,
    stride_am,
    stride_ak,
    stride_bk,
    stride_bn,
    stride_cm,
    stride_cn,
    BLOCK_M: tl.constexpr,
    BLOCK_N: tl.constexpr,
    BLOCK_K: tl.constexpr,
    GROUP_M: tl.constexpr,
):
    pid = tl.program_id(axis=0)
    num_pid_m = tl.cdiv(M, BLOCK_M)
    num_pid_n = tl.cdiv(N, BLOCK_N)
    num_pid_in_group = GROUP_M * num_pid_n
    group_id = pid // num_pid_in_group
    first_pid_m = group_id * GROUP_M
    group_size_m = min(num_pid_m - first_pid_m, GROUP_M)
    pid_m = first_pid_m + ((pid % num_pid_in_group) % group_size_m)
    pid_n = (pid % num_pid_in_group) // group_size_m

    offs_am = (pid_m * BLOCK_M + tl.arange(0, BLOCK_M)) % M
    offs_bn = (pid_n * BLOCK_N + tl.arange(0, BLOCK_N)) % N
    offs_k = tl.arange(0, BLOCK_K)
    a_ptrs = a_ptr + offs_am[:, None] * stride_am + offs_k[None, :] * stride_ak
    b_ptrs = b_ptr + offs_k[:, None] * stride_bk + offs_bn[None, :] * stride_bn

    acc = tl.zeros((BLOCK_M, BLOCK_N), dtype=tl.float32)
    for kk in range(0, tl.cdiv(K, BLOCK_K)):
        a = tl.load(a_ptrs, mask=offs_k[None, :] < K - kk * BLOCK_K, other=0.0)
        b = tl.load(b_ptrs, mask=offs_k[:, None] < K - kk * BLOCK_K, other=0.0)
        acc = tl.dot(a, b, acc)
        a_ptrs += BLOCK_K * stride_ak
        b_ptrs += BLOCK_K * stride_bk

    c = acc.to(c_ptr.dtype.element_ty)
    offs_cm = pid_m * BLOCK_M + tl.arange(0, BLOCK_M)
    offs_cn = pid_n * BLOCK_N + tl.arange(0, BLOCK_N)
    c_ptrs = c_ptr + offs_cm[:, None] * stride_cm + offs_cn[None, :] * stride_cn
    mask = (offs_cm[:, None] < M) & (offs_cn[None, :] < N)
    tl.store(c_ptrs, c, mask=mask)

# config = {"BLOCK_K": 128, "BLOCK_M": 256, "BLOCK_N": 256, "GROUP_M": 8, "arch": "sm_90", "dtype": "fp32", "num_ctas": 1, "num_stages": 5, "num_warps": 4}
# arch = sm_90


// ===== COMPILED SASS (sm_90a) =====

	.target	sm_90a

	.elftype	@"ET_EXEC"


//--------------------- .note.nv.tkinfo           --------------------------
	.section	.note.nv.tkinfo,"",@"SHT_NOTE"
	.sectionflags	@"SHF_NOTE_NV_TKINFO"
	.tkinfo
        /*0018*/ 	.word	0x00000002
        /*0030*/ 	.string	""
        /*0030*/ 	.string	"ptxas"
        /*0030*/ 	.string	"Cuda compilation tools, release 13.0, V13.0.88"
        /*0030*/ 	.string	"Build cuda_13.0.r13.0/compiler.36424714_0"
        /*0030*/ 	.string	"-v  -suppress-debug-info  -lineinfo  -arch sm_90a "



//--------------------- .note.nv.cuinfo           --------------------------
	.section	.note.nv.cuinfo,"",@"SHT_NOTE"
	.sectionflags	@"SHF_NOTE_NV_CUINFO"
        /*0018*/ 	.short	0x0002
        /*001a*/ 	.short	0x005a
        /*001c*/ 	.short	0x0082
	.zero		2


//--------------------- .nv.info                  --------------------------
	.section	.nv.info,"",@"SHT_CUDA_INFO"
	.align	4


	//----- nvinfo : EIATTR_REGCOUNT
	.align		4
        /*0000*/ 	.byte	0x04, 0x2f
        /*0002*/ 	.short	(.L_1 - .L_0)
	.align		4
.L_0:
        /*0004*/ 	.word	index@(matmul_kernel)
        /*0008*/ 	.word	0x000000ff


	//----- nvinfo : EIATTR_FRAME_SIZE
	.align		4
.L_1:
        /*000c*/ 	.byte	0x04, 0x11
        /*000e*/ 	.short	(.L_3 - .L_2)
	.align		4
.L_2:
        /*0010*/ 	.word	index@(matmul_kernel)
        /*0014*/ 	.word	0x00001b98


	//----- nvinfo : EIATTR_MIN_STACK_SIZE
	.align		4
.L_3:
        /*0018*/ 	.byte	0x04, 0x12
        /*001a*/ 	.short	(.L_5 - .L_4)
	.align		4
.L_4:
        /*001c*/ 	.word	index@(matmul_kernel)
        /*0020*/ 	.word	0x00001b98
.L_5:


//--------------------- .nv.compat                --------------------------
	.section	.nv.compat,"",@"SHT_CUDA_COMPAT_INFO"
	.align	4
        /*0000*/ 	.byte	0x02, 0x09, 0x01, 0x00, 0x02, 0x02, 0x04, 0x00, 0x02, 0x05, 0x05, 0x00, 0x03, 0x07, 0x01, 0x01
        /*0010*/ 	.byte	0x02, 0x03, 0x00, 0x00, 0x02, 0x06, 0x01, 0x00, 0x04, 0x0b, 0x08, 0x00, 0x00, 0x00, 0x00, 0x00
        /*0020*/ 	.byte	0x00, 0x00, 0x00, 0x00


//--------------------- .nv.info.matmul_kernel    --------------------------
	.section	.nv.info.matmul_kernel,"",@"SHT_CUDA_INFO"
	.sectionflags	@""
	.align	4


	//----- nvinfo : EIATTR_CUDA_API_VERSION
	.align		4
        /*0000*/ 	.byte	0x04, 0x37
        /*0002*/ 	.short	(.L_7 - .L_6)
.L_6:
        /*0004*/ 	.word	0x00000082


	//----- nvinfo : EIATTR_KPARAM_INFO
	.align		4
.L_7:
        /*0008*/ 	.byte	0x04, 0x17
        /*000a*/ 	.short	(.L_9 - .L_8)
.L_8:
        /*000c*/ 	.word	0x00000000
        /*0010*/ 	.short	0x000d
        /*0012*/ 	.short	0x0048
        /*0014*/ 	.byte	0x00, 0xf4, 0x21, 0x00


	//----- nvinfo : EIATTR_KPARAM_INFO
	.align		4
.L_9:
        /*0018*/ 	.byte	0x04, 0x17
        /*001a*/ 	.short	(.L_11 - .L_10)
.L_10:
        /*001c*/ 	.word	0x00000000
        /*0020*/ 	.short	0x000c
        /*0022*/ 	.short	0x0040
        /*0024*/ 	.byte	0x00, 0xf4, 0x21, 0x00


	//----- nvinfo : EIATTR_KPARAM_INFO
	.align		4
.L_11:
        /*0028*/ 	.byte	0x04, 0x17
        /*002a*/ 	.short	(.L_13 - .L_12)
.L_12:
        /*002c*/ 	.word	0x00000000
        /*0030*/ 	.short	0x000b
        /*0032*/ 	.short	0x0038
        /*0034*/ 	.byte	0x00, 0xf0, 0x11, 0x00


	//----- nvinfo : EIATTR_KPARAM_INFO
	.align		4
.L_13:
        /*0038*/ 	.byte	0x04, 0x17
        /*003a*/ 	.short	(.L_15 - .L_14)
.L_14:
        /*003c*/ 	.word	0x00000000
        /*0040*/ 	.short	0x000a
        /*0042*/ 	.short	0x0034
        /*0044*/ 	.byte	0x00, 0xf0, 0x11, 0x00


	//----- nvinfo : EIATTR_KPARAM_INFO
	.align		4
.L_15:
        /*0048*/ 	.byte	0x04, 0x17
        /*004a*/ 	.short	(.L_17 - .L_16)
.L_16:
        /*004c*/ 	.word	0x00000000
        /*0050*/ 	.short	0x0009
        /*0052*/ 	.short	0x0030
        /*0054*/ 	.byte	0x00, 0xf0, 0x11, 0x00


	//----- nvinfo : EIATTR_KPARAM_INFO
	.align		4
.L_17:
        /*0058*/ 	.byte	0x04, 0x17
        /*005a*/ 	.short	(.L_19 - .L_18)
.L_18:
        /*005c*/ 	.word	0x00000000
        /*0060*/ 	.short	0x0008
        /*0062*/ 	.short	0x002c
        /*0064*/ 	.byte	0x00, 0xf0, 0x11, 0x00


	//----- nvinfo : EIATTR_KPARAM_INFO
	.align		4
.L_19:
        /*0068*/ 	.byte	0x04, 0x17
        /*006a*/ 	.short	(.L_21 - .L_20)
.L_20:
        /*006c*/ 	.word	0x00000000
        /*0070*/ 	.short	0x0007
        /*0072*/ 	.short	0x0028
        /*0074*/ 	.byte	0x00, 0xf0, 0x11, 0x00


	//----- nvinfo : EIATTR_KPARAM_INFO
	.align		4
.L_21:
        /*0078*/ 	.byte	0x04, 0x17
        /*007a*/ 	.short	(.L_23 - .L_22)
.L_22:
        /*007c*/ 	.word	0x00000000
        /*0080*/ 	.short	0x0006
        /*0082*/ 	.short	0x0024
        /*0084*/ 	.byte	0x00, 0xf0, 0x11, 0x00


	//----- nvinfo : EIATTR_KPARAM_INFO
	.align		4
.L_23:
        /*0088*/ 	.byte	0x04, 0x17
        /*008a*/ 	.short	(.L_25 - .L_24)
.L_24:
        /*008c*/ 	.word	0x00000000
        /*0090*/ 	.short	0x0005
        /*0092*/ 	.short	0x0020
        /*0094*/ 	.byte	0x00, 0xf0, 0x11, 0x00


	//----- nvinfo : EIATTR_KPARAM_INFO
	.align		4
.L_25:
        /*0098*/ 	.byte	0x04, 0x17
        /*009a*/ 	.short	(.L_27 - .L_26)
.L_26:
        /*009c*/ 	.word	0x00000000
        /*00a0*/ 	.short	0x0004
        /*00a2*/ 	.short	0x001c
        /*00a4*/ 	.byte	0x00, 0xf0, 0x11, 0x00


	//----- nvinfo : EIATTR_KPARAM_INFO
	.align		4
.L_27:
        /*00a8*/ 	.byte	0x04, 0x17
        /*00aa*/ 	.short	(.L_29 - .L_28)
.L_28:
        /*00ac*/ 	.word	0x00000000
        /*00b0*/ 	.short	0x0003
        /*00b2*/ 	.short	0x0018
        /*00b4*/ 	.byte	0x00, 0xf0, 0x11, 0x00


	//----- nvinfo : EIATTR_KPARAM_INFO
	.align		4
.L_29:
        /*00b8*/ 	.byte	0x04, 0x17
        /*00ba*/ 	.short	(.L_31 - .L_30)
.L_30:
        /*00bc*/ 	.word	0x00000000
        /*00c0*/ 	.short	0x0002
        /*00c2*/ 	.short	0x0010
        /*00c4*/ 	.byte	0x00, 0xf4, 0x21, 0x00


	//----- nvinfo : EIATTR_KPARAM_INFO
	.align		4
.L_31:
        /*00c8*/ 	.byte	0x04, 0x17
        /*00ca*/ 	.short	(.L_33 - .L_32)
.L_32:
        /*00cc*/ 	.word	0x00000000
        /*00d0*/ 	.short	0x0001
        /*00d2*/ 	.short	0x0008
        /*00d4*/ 	.byte	0x00, 0xf4, 0x21, 0x00


	//----- nvinfo : EIATTR_KPARAM_INFO
	.align		4
.L_33:
        /*00d8*/ 	.byte	0x04, 0x17
        /*00da*/ 	.short	(.L_35 - .L_34)
.L_34:
        /*00dc*/ 	.word	0x00000000
        /*00e0*/ 	.short	0x0000
        /*00e2*/ 	.short	0x0000
        /*00e4*/ 	.byte	0x00, 0xf4, 0x21, 0x00


	//----- nvinfo : EIATTR_SPARSE_MMA_MASK
	.align		4
.L_35:
        /*00e8*/ 	.byte	0x03, 0x50
        /*00ea*/ 	.short	0x0000


	//----- nvinfo : EIATTR_MAXREG_COUNT
	.align		4
        /*00ec*/ 	.byte	0x03, 0x1b
        /*00ee*/ 	.short	0x00ff


	//----- nvinfo : EIATTR_NUM_BARRIERS
	.align		4
        /*00f0*/ 	.byte	0x02, 0x4c
        /*00f2*/ 	.byte	0x01
	.zero		1


	//----- nvinfo : EIATTR_ANNOTATIONS
	.align		4
        /*00f4*/ 	.byte	0x04, 0x55
        /*00f6*/ 	.short	(.L_37 - .L_36)


	//   ....[0]....
.L_36:
        /*00f8*/ 	.word	0x00000001
        /*00fc*/ 	.byte	0x80, 0x00, 0x00, 0x00, 0x01, 0x00, 0x00, 0x00, 0xc0, 0x09, 0x00, 0x00, 0x01, 0x00, 0x00, 0x00
        /* <DEDUP_REMOVED lines=804> */
        /*334c*/ 	.byte	0xc0, 0x03, 0x02, 0x00, 0x01, 0x00, 0x00, 0x00, 0x60, 0x04, 0x02, 0x00


	//----- nvinfo : EIATTR_MERCURY_ISA_VERSION
	.align		4
.L_37:
        /*3358*/ 	.byte	0x03, 0x5f
        /*335a*/ 	.short	0x0101


	//----- nvinfo : EIATTR_EXIT_INSTR_OFFSETS
	.align		4
        /*335c*/ 	.byte	0x04, 0x1c
        /*335e*/ 	.short	(.L_39 - .L_38)


	//   ....[0]....
.L_38:
        /*3360*/ 	.word	0x0006c090


	//   ....[1]....
        /*3364*/ 	.word	0x0006c0b0


	//----- nvinfo : EIATTR_REQNTID
	.align		4
.L_39:
        /*3368*/ 	.byte	0x04, 0x10
        /*336a*/ 	.short	(.L_41 - .L_40)
.L_40:
        /*336c*/ 	.word	0x00000080
        /*3370*/ 	.word	0x00000001
        /*3374*/ 	.word	0x00000001


	//----- nvinfo : EIATTR_CBANK_PARAM_SIZE
	.align		4
.L_41:
        /*3378*/ 	.byte	0x03, 0x19
        /*337a*/ 	.short	0x0050


	//----- nvinfo : EIATTR_PARAM_CBANK
	.align		4
        /*337c*/ 	.byte	0x04, 0x0a
        /*337e*/ 	.short	(.L_43 - .L_42)
	.align		4
.L_42:
        /*3380*/ 	.word	index@(.nv.constant0.matmul_kernel)
        /*3384*/ 	.short	0x0210
        /*3386*/ 	.short	0x0050


	//----- nvinfo : EIATTR_SW_WAR
	.align		4
.L_43:
        /*3388*/ 	.byte	0x04, 0x36
        /*338a*/ 	.short	(.L_45 - .L_44)
.L_44:
        /*338c*/ 	.word	0x00000008
.L_45:


//--------------------- .nv.callgraph             --------------------------
	.section	.nv.callgraph,"",@"SHT_CUDA_CALLGRAPH"
	.align	4
	.sectionentsize	8
	.align		4
        /*0000*/ 	.word	0x00000000
	.align		4
        /*0004*/ 	.word	0xffffffff
	.align		4
        /*0008*/ 	.word	0x00000000
	.align		4
        /*000c*/ 	.word	0xfffffffe
	.align		4
        /*0010*/ 	.word	0x00000000
	.align		4
        /*0014*/ 	.word	0xfffffffd
	.align		4
        /*0018*/ 	.word	0x00000000
	.align		4
        /*001c*/ 	.word	0xfffffffc


//--------------------- .text.matmul_kernel       --------------------------
	.section	.text.matmul_kernel,"ax",@progbits
	.align	128
        .global         matmul_kernel
        .type           matmul_kernel,@function
        .size           matmul_kernel,(.L_x_3 - matmul_kernel)
        .other          matmul_kernel,@"STO_CUDA_ENTRY STV_DEFAULT"
matmul_kernel:
.text.matmul_kernel:
[----:B------:R-:W1:Y:S08]  /*0000*/  LDC R1, c[0x0][0x28] ;  /* 0x00000a00ff017b82 */ /* 0x000e700000000800 */
[----:B------:R-:W2:Y:S01]  /*0010*/  LDC.64 R2, c[0x0][0x228] ;  /* 0x00008a00ff027b82 */ /* 0x000ea20000000a00 */
[----:B-1----:R-:W-:Y:S01]  /*0020*/  VIADD R1, R1, 0xffffe468 ;  /* 0xffffe46801017836 */ /* 0x002fe20000000000 */
[----:B------:R-:W1:Y:S01]  /*0030*/  S2R R5, SR_CTAID.X ;  /* 0x0000000000057919 */ /* 0x000e620000002500 */
[----:B------:R-:W-:Y:S01]  /*0040*/  ULDC UR4, c[0x0][0x234] ;  /* 0x00008d0000047ab9 */ /* 0x000fe20000000800 */
[----:B------:R-:W-:Y:S01]  /*0050*/  ULDC.64 UR6, c[0x0][0x210] ;  /* 0x0000840000067ab9 */ /* 0x000fe20000000a00 */
[----:B------:R-:W3:Y:S01]  /*0060*/  S2R R18, SR_TID.X ;  /* 0x0000000000127919 */ /* 0x000ee20000002100 */
[----:B--2---:R-:W-:Y:S01]  /*0070*/  IMAD.MOV.U32 R12, RZ, RZ, R3 ;  /* 0x000000ffff0c7224 */ /* 0x004fe200078e0003 */
[----:B------:R2:W-:Y:S01]  /*0080*/  STL.64 [R1+0x1510], R2 ;  /* 0x0015100201007387 */ /* 0x0005e20000100a00 */
[----:B------:R-:W-:-:S02]  /*0090*/  MOV R19, R2 ;  /* 0x0000000200137202 */ /* 0x000fc40000000f00 */
[----:B------:R-:W-:Y:S01]  /*00a0*/  VIADD R0, R12, 0xff ;  /* 0x000000ff0c007836 */ /* 0x000fe20000000000 */
[----:B------:R-:W-:Y:S02]  /*00b0*/  IABS R12, R12 ;  /* 0x0000000c000c7213 */ /* 0x000fe40000000000 */
[----:B-1----:R-:W-:Y:S02]  /*00c0*/  IABS R8, R5 ;  /* 0x0000000500087213 */ /* 0x002fe40000000000 */
[----:B--2---:R-:W-:Y:S02]  /*00d0*/  SHF.R.S32.HI R3, RZ, 0x1f, R0 ;  /* 0x0000001fff037819 */ /* 0x004fe40000011400 */
[----:B---3--:R-:W-:Y:S02]  /*00e0*/  LOP3.LUT R15, R18, 0x7f, RZ, 0xc0, !PT ;  /* 0x0000007f120f7812 */ /* 0x008fe400078ec0ff */
[----:B------:R-:W-:-:S04]  /*00f0*/  LEA.HI R3, R3, R0, RZ, 0x8 ;  /* 0x0000000003037211 */ /* 0x000fc800078f40ff */
[----:B------:R-:W-:-:S05]  /*0100*/  SHF.R.S32.HI R3, RZ, 0x8, R3 ;  /* 0x00000008ff037819 */ /* 0x000fca0000011403 */
[----:B------:R-:W-:-:S05]  /*0110*/  IMAD.SHL.U32 R4, R3, 0x8, RZ ;  /* 0x0000000803047824 */ /* 0x000fca00078e00ff */
[-C--:B------:R-:W-:Y:S02]  /*0120*/  IABS R7, R4.reuse ;  /* 0x0000000400077213 */ /* 0x080fe40000000000 */
[----:B------:R-:W-:Y:S02]  /*0130*/  IABS R10, R4 ;  /* 0x00000004000a7213 */ /* 0x000fe40000000000 */
[----:B------:R-:W1:Y:S08]  /*0140*/  I2F.RP R0, R7 ;  /* 0x0000000700007306 */ /* 0x000e700000209400 */
[----:B-1----:R-:W1:Y:S02]  /*0150*/  MUFU.RCP R0, R0 ;  /* 0x0000000000007308 */ /* 0x002e640000001000 */
[----:B-1----:R-:W-:Y:S01]  /*0160*/  IADD3 R2, R0, 0xffffffe, RZ ;  /* 0x0ffffffe00027810 */ /* 0x002fe20007ffe0ff */
[----:B------:R-:W-:Y:S01]  /*0170*/  IMAD.MOV R0, RZ, RZ, -R10 ;  /* 0x000000ffff007224 */ /* 0x000fe200078e0a0a */
[----:B------:R-:W-:-:S04]  /*0180*/  IABS R10, R19 ;  /* 0x00000013000a7213 */ /* 0x000fc80000000000 */
[----:B------:R1:W2:Y:S02]  /*0190*/  F2I.FTZ.U32.TRUNC.NTZ R3, R2 ;  /* 0x0000000200037305 */ /* 0x0002a4000021f000 */
[----:B-1----:R-:W-:Y:S01]  /*01a0*/  MOV R2, RZ ;  /* 0x000000ff00027202 */ /* 0x002fe20000000f00 */
[----:B--2---:R-:W-:-:S04]  /*01b0*/  IMAD.MOV R6, RZ, RZ, -R3 ;  /* 0x000000ffff067224 */ /* 0x004fc800078e0a03 */
[----:B------:R-:W-:Y:S02]  /*01c0*/  IMAD R9, R6, R7, RZ ;  /* 0x0000000706097224 */ /* 0x000fe400078e02ff */
[----:B------:R-:W-:Y:S02]  /*01d0*/  IMAD.MOV.U32 R6, RZ, RZ, R8 ;  /* 0x000000ffff067224 */ /* 0x000fe400078e0008 */
[----:B------:R-:W-:-:S06]  /*01e0*/  IMAD.HI.U32 R3, R3, R9, R2 ;  /* 0x0000000903037227 */ /* 0x000fcc00078e0002 */
[----:B------:R-:W-:-:S04]  /*01f0*/  IMAD.HI.U32 R3, R3, R6, RZ ;  /* 0x0000000603037227 */ /* 0x000fc800078e00ff */
[----:B------:R-:W-:-:S05]  /*0200*/  IMAD R0, R3, R0, R6 ;  /* 0x0000000003007224 */ /* 0x000fca00078e0206 */
[----:B------:R-:W-:-:S13]  /*0210*/  ISETP.GT.U32.AND P1, PT, R7, R0, PT ;  /* 0x000000000700720c */ /* 0x000fda0003f24070 */
[----:B------:R-:W-:Y:S01]  /*0220*/  @!P1 IMAD.IADD R0, R0, 0x1, -R7 ;  /* 0x0000000100009824 */ /* 0x000fe200078e0a07 */
[----:B------:R-:W-:Y:S02]  /*0230*/  @!P1 IADD3 R3, R3, 0x1, RZ ;  /* 0x0000000103039810 */ /* 0x000fe40007ffe0ff */
[----:B------:R-:W-:Y:S02]  /*0240*/  ISETP.NE.AND P1, PT, R4, RZ, PT ;  /* 0x000000ff0400720c */ /* 0x000fe40003f25270 */
[----:B------:R-:W-:Y:S02]  /*0250*/  ISETP.GE.U32.AND P0, PT, R0, R7, PT ;  /* 0x000000070000720c */ /* 0x000fe40003f06070 */
[----:B------:R-:W-:-:S04]  /*0260*/  LOP3.LUT R0, R5, R4, RZ, 0x3c, !PT ;  /* 0x0000000405007212 */ /* 0x000fc800078e3cff */
[----:B------:R-:W-:Y:S02]  /*0270*/  ISETP.GE.AND P2, PT, R0, RZ, PT ;  /* 0x000000ff0000720c */ /* 0x000fe40003f46270 */
[----:B------:R-:W-:-:S05]  /*0280*/  IADD3 R0, R19, 0xff, RZ ;  /* 0x000000ff13007810 */ /* 0x000fca0007ffe0ff */
[----:B------:R-:W-:-:S04]  /*0290*/  @P0 VIADD R3, R3, 0x1 ;  /* 0x0000000103030836 */ /* 0x000fc80000000000 */
[----:B------:R-:W-:Y:S01]  /*02a0*/  IMAD.MOV.U32 R2, RZ, RZ, R3 ;  /* 0x000000ffff027224 */ /* 0x000fe200078e0003 */
[----:B------:R-:W-:-:S03]  /*02b0*/  SHF.R.S32.HI R3, RZ, 0x1f, R0 ;  /* 0x0000001fff037819 */ /* 0x000fc60000011400 */
[----:B------:R-:W-:Y:S01]  /*02c0*/  @!P2 IMAD.MOV R2, RZ, RZ, -R2 ;  /* 0x000000ffff02a224 */ /* 0x000fe200078e0a02 */
[----:B------:R-:W-:Y:S02]  /*02d0*/  @!P1 LOP3.LUT R2, RZ, R4, RZ, 0x33, !PT ;  /* 0x00000004ff029212 */ /* 0x000fe400078e33ff */
[----:B------:R-:W-:-:S03]  /*02e0*/  LEA.HI R3, R3, R0, RZ, 0x8 ;  /* 0x0000000003037211 */ /* 0x000fc600078f40ff */
[----:B------:R-:W-:Y:S02]  /*02f0*/  IMAD.SHL.U32 R8, R2, 0x8, RZ ;  /* 0x0000000802087824 */ /* 0x000fe400078e00ff */
[----:B------:R-:W-:-:S03]  /*0300*/  IMAD.MOV R2, RZ, RZ, -R2 ;  /* 0x000000ffff027224 */ /* 0x000fc600078e0a02 */
[----:B------:R-:W-:Y:S01]  /*0310*/  LEA.HI.SX32 R3, R3, -R8, 0x18 ;  /* 0x8000000803037211 */ /* 0x000fe200078fc2ff */
[----:B------:R-:W-:-:S03]  /*0320*/  IMAD R14, R4, R2, R5 ;  /* 0x00000002040e7224 */ /* 0x000fc600078e0205 */
[----:B------:R-:W-:Y:S02]  /*0330*/  VIMNMX R11, R3, 0x8, PT ;  /* 0x00000008030b7848 */ /* 0x000fe40003fe0100 */
[----:B------:R-:W-:Y:S02]  /*0340*/  IABS R9, R14 ;  /* 0x0000000e00097213 */ /* 0x000fe40000000000 */
[-C--:B------:R-:W-:Y:S02]  /*0350*/  IABS R7, R11.reuse ;  /* 0x0000000b00077213 */ /* 0x080fe40000000000 */
[----:B------:R-:W-:Y:S02]  /*0360*/  IABS R4, R11 ;  /* 0x0000000b00047213 */ /* 0x000fe40000000000 */
[----:B------:R-:W1:Y:S08]  /*0370*/  I2F.RP R0, R7 ;  /* 0x0000000700007306 */ /* 0x000e700000209400 */
[----:B-1----:R-:W1:Y:S02]  /*0380*/  MUFU.RCP R0, R0 ;  /* 0x0000000000007308 */ /* 0x002e640000001000 */
[----:B-1----:R-:W-:Y:S01]  /*0390*/  IADD3 R3, R0, 0xffffffe, RZ ;  /* 0x0ffffffe00037810 */ /* 0x002fe20007ffe0ff */
[----:B------:R-:W-:-:S05]  /*03a0*/  IMAD.MOV R0, RZ, RZ, -R4 ;  /* 0x000000ffff007224 */ /* 0x000fca00078e0a04 */
[----:B------:R-:W1:Y:S02]  /*03b0*/  F2I.FTZ.U32.TRUNC.NTZ R3, R3 ;  /* 0x0000000300037305 */ /* 0x000e64000021f000 */
[----:B-1----:R-:W-:-:S05]  /*03c0*/  IMAD.MOV R6, RZ, RZ, -R3 ;  /* 0x000000ffff067224 */ /* 0x002fca00078e0a03 */
[----:B------:R-:W-:Y:S02]  /*03d0*/  MOV R2, R6 ;  /* 0x0000000600027202 */ /* 0x000fe40000000f00 */
[----:B------:R-:W1:Y:S03]  /*03e0*/  I2F.RP R6, R12 ;  /* 0x0000000c00067306 */ /* 0x000e660000209400 */
[----:B------:R-:W-:Y:S02]  /*03f0*/  IMAD R5, R2, R7, RZ ;  /* 0x0000000702057224 */ /* 0x000fe400078e02ff */
[----:B------:R-:W-:-:S04]  /*0400*/  IMAD.MOV.U32 R2, RZ, RZ, RZ ;  /* 0x000000ffff027224 */ /* 0x000fc800078e00ff */
[----:B------:R-:W-:Y:S02]  /*0410*/  IMAD.HI.U32 R2, R3, R5, R2 ;  /* 0x0000000503027227 */ /* 0x000fe400078e0002 */
[----:B------:R-:W2:Y:S04]  /*0420*/  I2F.RP R3, R10 ;  /* 0x0000000a00037306 */ /* 0x000ea80000209400 */
[----:B------:R-:W-:-:S04]  /*0430*/  IMAD.HI.U32 R2, R2, R9, RZ ;  /* 0x0000000902027227 */ /* 0x000fc800078e00ff */
[----:B------:R-:W-:Y:S01]  /*0440*/  IMAD R0, R2, R0, R9 ;  /* 0x0000000002007224 */ /* 0x000fe200078e0209 */
[----:B-1----:R-:W1:Y:S04]  /*0450*/  MUFU.RCP R6, R6 ;  /* 0x0000000600067308 */ /* 0x002e680000001000 */
[----:B------:R-:W-:-:S04]  /*0460*/  ISETP.GT.U32.AND P1, PT, R7, R0, PT ;  /* 0x000000000700720c */ /* 0x000fc80003f24070 */
[----:B--2---:R-:W2:Y:S09]  /*0470*/  MUFU.RCP R3, R3 ;  /* 0x0000000300037308 */ /* 0x004eb20000001000 */
[----:B------:R-:W-:Y:S01]  /*0480*/  @!P1 IADD3 R0, R0, -R7, RZ ;  /* 0x8000000700009210 */ /* 0x000fe20007ffe0ff */
[----:B------:R-:W-:Y:S01]  /*0490*/  @!P1 VIADD R2, R2, 0x1 ;  /* 0x0000000102029836 */ /* 0x000fe20000000000 */
[----:B------:R-:W-:-:S02]  /*04a0*/  ISETP.NE.AND P1, PT, R11, RZ, PT ;  /* 0x000000ff0b00720c */ /* 0x000fc40003f25270 */
[----:B------:R-:W-:Y:S02]  /*04b0*/  ISETP.GE.U32.AND P0, PT, R0, R7, PT ;  /* 0x000000070000720c */ /* 0x000fe40003f06070 */
[----:B------:R-:W-:Y:S02]  /*04c0*/  LOP3.LUT R0, R14, R11, RZ, 0x3c, !PT ;  /* 0x0000000b0e007212 */ /* 0x000fe400078e3cff */
[----:B-1----:R-:W-:Y:S02]  /*04d0*/  IADD3 R4, R6, 0xffffffe, RZ ;  /* 0x0ffffffe06047810 */ /* 0x002fe40007ffe0ff */
[----:B------:R-:W-:Y:S02]  /*04e0*/  ISETP.GE.AND P2, PT, R0, RZ, PT ;  /* 0x000000ff0000720c */ /* 0x000fe40003f46270 */
[----:B------:R1:W3:Y:S05]  /*04f0*/  F2I.FTZ.U32.TRUNC.NTZ R5, R4 ;  /* 0x0000000400057305 */ /* 0x0002ea000021f000 */
[----:B------:R-:W-:-:S02]  /*0500*/  @P0 VIADD R2, R2, 0x1 ;  /* 0x0000000102020836 */ /* 0x000fc40000000000 */
[----:B-1----:R-:W-:-:S03]  /*0510*/  IMAD.MOV.U32 R4, RZ, RZ, RZ ;  /* 0x000000ffff047224 */ /* 0x002fc600078e00ff */
[----:B------:R-:W-:Y:S01]  /*0520*/  MOV R13, R2 ;  /* 0x00000002000d7202 */ /* 0x000fe20000000f00 */
[----:B--2---:R-:W-:-:S04]  /*0530*/  VIADD R2, R3, 0xffffffe ;  /* 0x0ffffffe03027836 */ /* 0x004fc80000000000 */
[----:B------:R-:W-:Y:S01]  /*0540*/  @!P2 IMAD.MOV R13, RZ, RZ, -R13 ;  /* 0x000000ffff0da224 */ /* 0x000fe200078e0a0d */
[----:B------:R-:W-:Y:S01]  /*0550*/  @!P1 LOP3.LUT R13, RZ, R11, RZ, 0x33, !PT ;  /* 0x0000000bff0d9212 */ /* 0x000fe200078e33ff */
[----:B------:R1:W2:Y:S04]  /*0560*/  F2I.FTZ.U32.TRUNC.NTZ R3, R2 ;  /* 0x0000000200037305 */ /* 0x0002a8000021f000 */
[----:B------:R-:W-:-:S04]  /*0570*/  IMAD.MOV R0, RZ, RZ, -R13 ;  /* 0x000000ffff007224 */ /* 0x000fc800078e0a0d */
[----:B------:R-:W-:Y:S01]  /*0580*/  IMAD R0, R11, R0, R14 ;  /* 0x000000000b007224 */ /* 0x000fe200078e020e */
[----:B-1----:R-:W-:-:S04]  /*0590*/  MOV R2, RZ ;  /* 0x000000ff00027202 */ /* 0x002fc80000000f00 */
[----:B------:R-:W-:Y:S01]  /*05a0*/  IADD3 R0, R8, R0, RZ ;  /* 0x0000000008007210 */ /* 0x000fe20007ffe0ff */
[----:B---3--:R-:W-:Y:S02]  /*05b0*/  IMAD.MOV R8, RZ, RZ, -R5 ;  /* 0x000000ffff087224 */ /* 0x008fe400078e0a05 */
[----:B--2---:R-:W-:Y:S02]  /*05c0*/  IMAD.MOV R9, RZ, RZ, -R3 ;  /* 0x000000ffff097224 */ /* 0x004fe400078e0a03 */
[----:B------:R-:W-:Y:S02]  /*05d0*/  IMAD R6, R0, 0x100, R15 ;  /* 0x0000010000067824 */ /* 0x000fe400078e020f */
[----:B------:R-:W-:Y:S02]  /*05e0*/  IMAD R9, R9, R10, RZ ;  /* 0x0000000a09097224 */ /* 0x000fe400078e02ff */
[C---:B------:R-:W-:Y:S01]  /*05f0*/  VIADD R7, R6.reuse, 0x80 ;  /* 0x0000008006077836 */ /* 0x040fe20000000000 */
[----:B------:R-:W-:Y:S01]  /*0600*/  ISETP.GE.AND P6, PT, R6, RZ, PT ;  /* 0x000000ff0600720c */ /* 0x000fe20003fc6270 */
[----:B------:R-:W-:Y:S01]  /*0610*/  IMAD.HI.U32 R2, R3, R9, R2 ;  /* 0x0000000903027227 */ /* 0x000fe200078e0002 */
[----:B------:R-:W-:-:S02]  /*0620*/  IABS R9, R6 ;  /* 0x0000000600097213 */ /* 0x000fc40000000000 */
[----:B------:R-:W-:Y:S01]  /*0630*/  IABS R11, R7 ;  /* 0x00000007000b7213 */ /* 0x000fe20000000000 */
[----:B------:R-:W-:Y:S01]  /*0640*/  IMAD.SHL.U32 R0, R13, 0x100, RZ ;  /* 0x000001000d007824 */ /* 0x000fe200078e00ff */
[----:B------:R-:W-:Y:S01]  /*0650*/  MOV R13, R8 ;  /* 0x00000008000d7202 */ /* 0x000fe20000000f00 */
[----:B------:R-:W-:-:S03]  /*0660*/  IMAD.HI.U32 R3, R2, R9, RZ ;  /* 0x0000000902037227 */ /* 0x000fc600078e00ff */
[----:B------:R-:W-:Y:S01]  /*0670*/  IADD3 R24, R0, 0xe, RZ ;  /* 0x0000000e00187810 */ /* 0x000fe20007ffe0ff */
[----:B------:R-:W-:Y:S01]  /*0680*/  IMAD.HI.U32 R8, R2, R11, RZ ;  /* 0x0000000b02087227 */ /* 0x000fe200078e00ff */
[----:B------:R-:W-:-:S03]  /*0690*/  IADD3 R245, R0, 0xed, RZ ;  /* 0x000000ed00f57810 */ /* 0x000fc60007ffe0ff */
[----:B------:R-:W-:Y:S02]  /*06a0*/  IMAD R13, R13, R12, RZ ;  /* 0x0000000c0d0d7224 */ /* 0x000fe400078e02ff */
[----:B------:R-:W-:Y:S02]  /*06b0*/  IMAD.MOV R8, RZ, RZ, -R8 ;  /* 0x000000ffff087224 */ /* 0x000fe400078e0a08 */
[----:B------:R-:W-:-:S04]  /*06c0*/  IMAD.HI.U32 R2, R5, R13, R4 ;  /* 0x0000000d05027227 */ /* 0x000fc800078e0004 */
[----:B------:R-:W-:Y:S02]  /*06d0*/  VIADD R17, R0, 0xff ;  /* 0x000000ff00117836 */ /* 0x000fe40000000000 */
[----:B------:R-:W-:Y:S01]  /*06e0*/  IMAD R5, R10, R8, R11 ;  /* 0x000000080a057224 */ /* 0x000fe200078e020b */
[----:B------:R-:W-:Y:S01]  /*06f0*/  LOP3.LUT R8, R18, 0x60, RZ, 0xc0, !PT ;  /* 0x0000006012087812 */ /* 0x000fe200078ec0ff */
[----:B------:R-:W-:Y:S01]  /*0700*/  IMAD.MOV R3, RZ, RZ, -R3 ;  /* 0x000000ffff037224 */ /* 0x000fe200078e0a03 */
[----:B------:R-:W-:Y:S01]  /*0710*/  IABS R14, R17 ;  /* 0x00000011000e7213 */ /* 0x000fe20000000000 */
[----:B------:R-:W-:Y:S01]  /*0720*/  VIADD R16, R0, 0x2 ;  /* 0x0000000200107836 */ /* 0x000fe20000000000 */
[C---:B------:R-:W-:Y:S01]  /*0730*/  ISETP.GT.U32.AND P1, PT, R10.reuse, R5, PT ;  /* 0x000000050a00720c */ /* 0x040fe20003f24070 */
[----:B------:R-:W-:Y:S01]  /*0740*/  IMAD R3, R10, R3, R9 ;  /* 0x000000030a037224 */ /* 0x000fe200078e0209 */
[----:B------:R-:W-:Y:S01]  /*0750*/  MOV R13, R14 ;  /* 0x0000000e000d7202 */ /* 0x000fe20000000f00 */
[C---:B------:R-:W-:Y:S01]  /*0760*/  VIADD R14, R0.reuse, 0x1 ;  /* 0x00000001000e7836 */ /* 0x040fe20000000000 */
[----:B------:R-:W-:Y:S01]  /*0770*/  IABS R15, R16 ;  /* 0x00000010000f7213 */ /* 0x000fe20000000000 */
[----:B------:R-:W-:Y:S01]  /*0780*/  VIADD R20, R0, 0xc ;  /* 0x0000000c00147836 */ /* 0x000fe20000000000 */
[----:B------:R-:W-:Y:S01]  /*0790*/  ISETP.GT.U32.AND P0, PT, R10, R3, PT ;  /* 0x000000030a00720c */ /* 0x000fe20003f04070 */
[----:B------:R-:W-:Y:S01]  /*07a0*/  IMAD.HI.U32 R4, R2, R13, RZ ;  /* 0x0000000d02047227 */ /* 0x000fe200078e00ff */
[----:B------:R-:W-:-:S02]  /*07b0*/  ISETP.GE.AND P5, PT, R16, RZ, PT ;  /* 0x000000ff1000720c */ /* 0x000fc40003fa6270 */
[----:B------:R-:W-:Y:S01]  /*07c0*/  IADD3 R16, R0, 0x4, RZ ;  /* 0x0000000400107810 */ /* 0x000fe20007ffe0ff */
[----:B------:R-:W-:Y:S01]  /*07d0*/  IMAD.HI.U32 R9, R2, R15, RZ ;  /* 0x0000000f02097227 */ /* 0x000fe200078e00ff */
[----:B------:R-:W-:Y:S02]  /*07e0*/  IADD3 R4, -R4, RZ, RZ ;  /* 0x000000ff04047210 */ /* 0x000fe40007ffe1ff */
[----:B------:R-:W-:Y:S01]  /*07f0*/  IABS R21, R20 ;  /* 0x0000001400157213 */ /* 0x000fe20000000000 */
[--C-:B------:R-:W-:Y:S01]  /*0800*/  @!P1 IMAD.IADD R5, R5, 0x1, -R10.reuse ;  /* 0x0000000105059824 */ /* 0x100fe200078e0a0a */
[----:B------:R-:W-:Y:S01]  /*0810*/  ISETP.GE.AND P1, PT, R14, RZ, PT ;  /* 0x000000ff0e00720c */ /* 0x000fe20003f26270 */
[----:B------:R-:W-:Y:S01]  /*0820*/  IMAD R22, R12, R4, R13 ;  /* 0x000000040c167224 */ /* 0x000fe200078e020d */
[----:B------:R-:W-:Y:S01]  /*0830*/  IABS R13, R14 ;  /* 0x0000000e000d7213 */ /* 0x000fe20000000000 */
[----:B------:R-:W-:Y:S01]  /*0840*/  @!P0 IMAD.IADD R3, R3, 0x1, -R10 ;  /* 0x0000000103038824 */ /* 0x000fe200078e0a0a */
[----:B------:R-:W-:Y:S01]  /*0850*/  ISETP.GT.U32.AND P4, PT, R10, R5, PT ;  /* 0x000000050a00720c */ /* 0x000fe20003f84070 */
[----:B------:R-:W-:Y:S01]  /*0860*/  VIADD R23, R0, 0xd ;  /* 0x0000000d00177836 */ /* 0x000fe20000000000 */
[----:B------:R-:W-:Y:S01]  /*0870*/  SHF.L.U32 R4, R18, 0x2, RZ ;  /* 0x0000000212047819 */ /* 0x000fe200000006ff */
[----:B------:R-:W-:Y:S01]  /*0880*/  VIADD R18, R0, 0x5 ;  /* 0x0000000500127836 */ /* 0x000fe20000000000 */
[----:B------:R-:W-:-:S02]  /*0890*/  ISETP.GT.U32.AND P3, PT, R10, R3, PT ;  /* 0x000000030a00720c */ /* 0x000fc40003f64070 */
[----:B------:R-:W-:Y:S01]  /*08a0*/  LOP3.LUT R11, R4, 0x7c, RZ, 0xc0, !PT ;  /* 0x0000007c040b7812 */ /* 0x000fe200078ec0ff */
[----:B------:R-:W-:Y:S01]  /*08b0*/  IMAD.HI.U32 R4, R2, R13, RZ ;  /* 0x0000000d02047227 */ /* 0x000fe200078e00ff */
[----:B------:R-:W-:Y:S02]  /*08c0*/  ISETP.GT.U32.AND P2, PT, R12, R22, PT ;  /* 0x000000160c00720c */ /* 0x000fe40003f44070 */
[----:B------:R-:W-:Y:S01]  /*08d0*/  IADD3 R14, R0, 0x3, RZ ;  /* 0x00000003000e7810 */ /* 0x000fe20007ffe0ff */
[----:B------:R-:W-:Y:S01]  /*08e0*/  IMAD.MOV R4, RZ, RZ, -R4 ;  /* 0x000000ffff047224 */ /* 0x000fe200078e0a04 */
[----:B------:R-:W-:Y:S01]  /*08f0*/  LEA R8, R8, R11, 0xa ;  /* 0x0000000b08087211 */ /* 0x000fe200078e50ff */
[--C-:B------:R-:W-:Y:S01]  /*0900*/  @!P4 IMAD.IADD R5, R5, 0x1, -R10.reuse ;  /* 0x000000010505c824 */ /* 0x100fe200078e0a0a */
[----:B------:R-:W-:Y:S01]  /*0910*/  ISETP.GE.AND P4, PT, R7, RZ, PT ;  /* 0x000000ff0700720c */ /* 0x000fe20003f86270 */
[----:B------:R-:W-:Y:S01]  /*0920*/  IMAD.MOV R11, RZ, RZ, -R9 ;  /* 0x000000ffff0b7224 */ /* 0x000fe200078e0a09 */
[----:B------:R-:W-:Y:S01]  /*0930*/  ISETP.GE.AND P0, PT, R17, RZ, PT ;  /* 0x000000ff1100720c */ /* 0x000fe20003f06270 */
[----:B------:R-:W-:Y:S01]  /*0940*/  IMAD R9, R12, R4, R13 ;  /* 0x000000040c097224 */ /* 0x000fe200078e020d */
[----:B------:R-:W-:Y:S01]  /*0950*/  IABS R13, R14 ;  /* 0x0000000e000d7213 */ /* 0x000fe20000000000 */
[----:B------:R-:W-:Y:S01]  /*0960*/  @!P3 IMAD.IADD R3, R3, 0x1, -R10 ;  /* 0x000000010303b824 */ /* 0x000fe200078e0a0a */
[----:B------:R-:W-:Y:S01]  /*0970*/  ISETP.NE.AND P3, PT, R19, RZ, PT ;  /* 0x000000ff1300720c */ /* 0x000fe20003f65270 */
[--C-:B------:R-:W-:Y:S01]  /*0980*/  @!P2 IMAD.IADD R22, R22, 0x1, -R12.reuse ;  /* 0x000000011616a824 */ /* 0x100fe200078e0a0c */
[----:B------:R-:W-:Y:S01]  /*0990*/  ISETP.GT.U32.AND P2, PT, R12, R9, PT ;  /* 0x000000090c00720c */ /* 0x000fe20003f44070 */
[----:B------:R-:W-:Y:S01]  /*09a0*/  IMAD.HI.U32 R10, R2, R13, RZ ;  /* 0x0000000d020a7227 */ /* 0x000fe200078e00ff */
[----:B------:R-:W-:Y:S01]  /*09b0*/  LOP3.LUT R4, RZ, R19, RZ, 0x33, !PT ;  /* 0x00000013ff047212 */ /* 0x000fe200078e33ff */
[----:B------:R-:W-:Y:S01]  /*09c0*/  STL [R1+0x1668], R8 ;  /* 0x0016680801007387 */ /* 0x000fe20000100800 */
[----:B------:R-:W-:Y:S01]  /*09d0*/  IABS R17, R18 ;  /* 0x0000001200117213 */ /* 0x000fe20000000000 */
[----:B------:R-:W-:Y:S01]  /*09e0*/  @!P6 IMAD.MOV R3, RZ, RZ, -R3 ;  /* 0x000000ffff03e224 */ /* 0x000fe200078e0a03 */
[----:B------:R-:W-:Y:S01]  /*09f0*/  IADD3 R10, -R10, RZ, RZ ;  /* 0x000000ff0a0a7210 */ /* 0x000fe20007ffe1ff */
[----:B------:R-:W-:Y:S01]  /*0a00*/  @!P4 IMAD.MOV R5, RZ, RZ, -R5 ;  /* 0x000000ffff05c224 */ /* 0x000fe200078e0a05 */
[----:B------:R1:W-:Y:S01]  /*0a10*/  STL [R1+0x166c], R6 ;  /* 0x00166c0601007387 */ /* 0x0003e20000100800 */
[C---:B------:R-:W-:Y:S01]  /*0a20*/  IMAD R11, R12.reuse, R11, R15 ;  /* 0x0000000b0c0b7224 */ /* 0x040fe200078e020f */
[C---:B------:R-:W-:Y:S01]  /*0a30*/  ISETP.GT.U32.AND P6, PT, R12.reuse, R22, PT ;  /* 0x000000160c00720c */ /* 0x040fe20003fc4070 */
[----:B------:R-:W-:Y:S01]  /*0a40*/  IMAD R13, R12, R10, R13 ;  /* 0x0000000a0c0d7224 */ /* 0x000fe200078e020d */
[----:B------:R-:W-:Y:S01]  /*0a50*/  SEL R5, R4, R5, !P3 ;  /* 0x0000000504057207 */ /* 0x000fe20005800000 */
[----:B------:R-:W-:Y:S01]  /*0a60*/  @!P2 IMAD.IADD R9, R9, 0x1, -R12 ;  /* 0x000000010909a824 */ /* 0x000fe200078e0a0c */
[----:B------:R-:W-:Y:S01]  /*0a70*/  IABS R15, R16 ;  /* 0x00000010000f7213 */ /* 0x000fe20000000000 */
[----:B------:R-:W-:Y:S01]  /*0a80*/  STL [R1+0x1670], R7 ;  /* 0x0016700701007387 */ /* 0x000fe20000100800 */
[----:B------:R-:W-:-:S02]  /*0a90*/  ISETP.GT.U32.AND P4, PT, R12, R13, PT ;  /* 0x0000000d0c00720c */ /* 0x000fc40003f84070 */
[----:B-1----:R-:W-:Y:S01]  /*0aa0*/  SEL R6, R4, R3, !P3 ;  /* 0x0000000304067207 */ /* 0x002fe20005800000 */
[----:B------:R-:W-:Y:S01]  /*0ab0*/  IMAD.HI.U32 R3, R2, R15, RZ ;  /* 0x0000000f02037227 */ /* 0x000fe200078e00ff */
[C---:B------:R-:W-:Y:S01]  /*0ac0*/  ISETP.GT.U32.AND P3, PT, R12.reuse, R11, PT ;  /* 0x0000000b0c00720c */ /* 0x040fe20003f64070 */
[----:B------:R1:W-:Y:S01]  /*0ad0*/  STL [R1+0x64], R5 ;  /* 0x0000640501007387 */ /* 0x0003e20000100800 */
[----:B------:R-:W-:Y:S01]  /*0ae0*/  ISETP.GT.U32.AND P2, PT, R12, R9, PT ;  /* 0x000000090c00720c */ /* 0x000fe20003f44070 */
[----:B------:R-:W-:Y:S01]  /*0af0*/  IMAD.HI.U32 R4, R2, R17, RZ ;  /* 0x0000001102047227 */ /* 0x000fe200078e00ff */
[----:B------:R-:W-:-:S03]  /*0b00*/  IADD3 R19, R0, 0x6, RZ ;  /* 0x0000000600137810 */ /* 0x000fc60007ffe0ff */
[----:B------:R-:W-:Y:S01]  /*0b10*/  IMAD.MOV R3, RZ, RZ, -R3 ;  /* 0x000000ffff037224 */ /* 0x000fe200078e0a03 */
[----:B------:R-:W-:Y:S01]  /*0b20*/  IADD3 R4, -R4, RZ, RZ ;  /* 0x000000ff04047210 */ /* 0x000fe20007ffe1ff */
[--C-:B------:R-:W-:Y:S02]  /*0b30*/  @!P4 IMAD.IADD R13, R13, 0x1, -R12.reuse ;  /* 0x000000010d0dc824 */ /* 0x100fe400078e0a0c */
[--C-:B------:R-:W-:Y:S01]  /*0b40*/  @!P6 IMAD.IADD R22, R22, 0x1, -R12.reuse ;  /* 0x000000011616e824 */ /* 0x100fe200078e0a0c */
[----:B------:R-:W-:Y:S01]  /*0b50*/  ISETP.GE.AND P6, PT, R14, RZ, PT ;  /* 0x000000ff0e00720c */ /* 0x000fe20003fc6270 */
[----:B------:R-:W-:Y:S01]  /*0b60*/  VIADD R14, R0, 0x7 ;  /* 0x00000007000e7836 */ /* 0x000fe20000000000 */
[----:B------:R-:W-:Y:S01]  /*0b70*/  @!P3 IADD3 R11, R11, -R12, RZ ;  /* 0x8000000c0b0bb210 */ /* 0x000fe20007ffe0ff */
[C---:B------:R-:W-:Y:S01]  /*0b80*/  IMAD R3, R12.reuse, R3, R15 ;  /* 0x000000030c037224 */ /* 0x040fe200078e020f */
[C---:B------:R-:W-:Y:S01]  /*0b90*/  ISETP.GT.U32.AND P4, PT, R12.reuse, R13, PT ;  /* 0x0000000d0c00720c */ /* 0x040fe20003f84070 */
[C---:B-1----:R-:W-:Y:S01]  /*0ba0*/  IMAD R5, R12.reuse, R4, R17 ;  /* 0x000000040c057224 */ /* 0x042fe200078e0211 */
[----:B------:R-:W-:Y:S01]  /*0bb0*/  ISETP.GT.U32.AND P3, PT, R12, R11, PT ;  /* 0x0000000b0c00720c */ /* 0x000fe20003f64070 */
[----:B------:R-:W-:Y:S01]  /*0bc0*/  @!P2 IMAD.IADD R9, R9, 0x1, -R12 ;  /* 0x000000010909a824 */ /* 0x000fe200078e0a0c */
[----:B------:R-:W-:-:S02]  /*0bd0*/  IABS R15, R19 ;  /* 0x00000013000f7213 */ /* 0x000fc40000000000 */
[----:B------:R-:W-:Y:S01]  /*0be0*/  IABS R17, R14 ;  /* 0x0000000e00117213 */ /* 0x000fe20000000000 */
[----:B------:R-:W-:Y:S01]  /*0bf0*/  IMAD.MOV.U32 R7, RZ, RZ, R9 ;  /* 0x000000ffff077224 */ /* 0x000fe200078e0009 */
[----:B------:R-:W-:Y:S01]  /*0c00*/  @!P0 IADD3 R22, -R22, RZ, RZ ;  /* 0x000000ff16168210 */ /* 0x000fe20007ffe1ff */
[----:B------:R-:W-:Y:S01]  /*0c10*/  IMAD.HI.U32 R4, R2, R15, RZ ;  /* 0x0000000f02047227 */ /* 0x000fe200078e00ff */
[C---:B------:R-:W-:Y:S02]  /*0c20*/  ISETP.GT.U32.AND P0, PT, R12.reuse, R3, PT ;  /* 0x000000030c00720c */ /* 0x040fe40003f04070 */
[----:B------:R-:W-:Y:S01]  /*0c30*/  ISETP.GT.U32.AND P2, PT, R12, R5, PT ;  /* 0x000000050c00720c */ /* 0x000fe20003f44070 */
[----:B------:R-:W-:Y:S01]  /*0c40*/  IMAD.HI.U32 R9, R2, R17, RZ ;  /* 0x0000001102097227 */ /* 0x000fe200078e00ff */
[-C--:B------:R-:W-:Y:S01]  /*0c50*/  @!P4 IADD3 R13, R13, -R12.reuse, RZ ;  /* 0x8000000c0d0dc210 */ /* 0x080fe20007ffe0ff */
[----:B------:R-:W-:Y:S01]  /*0c60*/  STL [R1+0x169c], R22 ;  /* 0x00169c1601007387 */ /* 0x000fe20000100800 */
[----:B------:R-:W-:Y:S01]  /*0c70*/  @!P3 IADD3 R11, R11, -R12, RZ ;  /* 0x8000000c0b0bb210 */ /* 0x000fe20007ffe0ff */
[----:B------:R-:W-:Y:S01]  /*0c80*/  IMAD.MOV R4, RZ, RZ, -R4 ;  /* 0x000000ffff047224 */ /* 0x000fe200078e0a04 */
[----:B------:R-:W-:Y:S01]  /*0c90*/  ISETP.GE.AND P3, PT, R18, RZ, PT ;  /* 0x000000ff1200720c */ /* 0x000fe20003f66270 */
[----:B------:R-:W-:Y:S01]  /*0ca0*/  @!P1 IMAD.MOV R7, RZ, RZ, -R7 ;  /* 0x000000ffff079224 */ /* 0x000fe200078e0a07 */
[----:B------:R-:W-:Y:S01]  /*0cb0*/  ISETP.GE.AND P1, PT, R16, RZ, PT ;  /* 0x000000ff1000720c */ /* 0x000fe20003f26270 */
[----:B------:R-:W-:Y:S01]  /*0cc0*/  IMAD.MOV R10, RZ, RZ, -R9 ;  /* 0x000000ffff0a7224 */ /* 0x000fe200078e0a09 */
[----:B------:R-:W-:Y:S01]  /*0cd0*/  ISETP.GE.AND P4, PT, R19, RZ, PT ;  /* 0x000000ff1300720c */ /* 0x000fe20003f86270 */
[C---:B------:R-:W-:Y:S01]  /*0ce0*/  IMAD R9, R12.reuse, R4, R15 ;  /* 0x000000040c097224 */ /* 0x040fe200078e020f */
[----:B------:R1:W-:Y:S01]  /*0cf0*/  STL [R1+0x38], R7 ;  /* 0x0000380701007387 */ /* 0x0003e20000100800 */
[----:B------:R-:W-:Y:S01]  /*0d00*/  IMAD.MOV.U32 R8, RZ, RZ, R11 ;  /* 0x000000ffff087224 */ /* 0x000fe200078e000b */
[----:B------:R-:W-:Y:S01]  /*0d10*/  @!P2 IADD3 R5, R5, -R12, RZ ;  /* 0x8000000c0505a210 */ /* 0x000fe20007ffe0ff */
[----:B------:R-:W-:-:S02]  /*0d20*/  IMAD R15, R12, R10, R17 ;  /* 0x0000000a0c0f7224 */ /* 0x000fc400078e0211 */
[----:B------:R-:W-:Y:S01]  /*0d30*/  @!P5 IMAD.MOV R8, RZ, RZ, -R8 ;  /* 0x000000ffff08d224 */ /* 0x000fe200078e0a08 */
[C---:B------:R-:W-:Y:S01]  /*0d40*/  ISETP.GT.U32.AND P5, PT, R12.reuse, R9, PT ;  /* 0x000000090c00720c */ /* 0x040fe20003fa4070 */
[--C-:B------:R-:W-:Y:S01]  /*0d50*/  @!P0 IMAD.IADD R3, R3, 0x1, -R12.reuse ;  /* 0x0000000103038824 */ /* 0x100fe200078e0a0c */
[----:B------:R-:W-:Y:S01]  /*0d60*/  ISETP.GT.U32.AND P2, PT, R12, R5, PT ;  /* 0x000000050c00720c */ /* 0x000fe20003f44070 */
[C---:B------:R-:W-:Y:S01]  /*0d70*/  VIADD R10, R0.reuse, 0x8 ;  /* 0x00000008000a7836 */ /* 0x040fe20000000000 */
[----:B-1----:R-:W-:Y:S01]  /*0d80*/  MOV R7, R13 ;  /* 0x0000000d00077202 */ /* 0x002fe20000000f00 */
[----:B------:R-:W-:Y:S01]  /*0d90*/  VIADD R16, R0, 0x9 ;  /* 0x0000000900107836 */ /* 0x000fe20000000000 */
[C---:B------:R-:W-:Y:S01]  /*0da0*/  ISETP.GT.U32.AND P0, PT, R12.reuse, R3, PT ;  /* 0x000000030c00720c */ /* 0x040fe20003f04070 */
[----:B------:R-:W-:Y:S01]  /*0db0*/  STL [R1+0x34], R8 ;  /* 0x0000340801007387 */ /* 0x000fe20000100800 */
[----:B------:R-:W-:Y:S01]  /*0dc0*/  IABS R11, R10 ;  /* 0x0000000a000b7213 */ /* 0x000fe20000000000 */
[----:B------:R-:W-:Y:S01]  /*0dd0*/  @!P6 IMAD.MOV R7, RZ, RZ, -R7 ;  /* 0x000000ffff07e224 */ /* 0x000fe200078e0a07 */
[----:B------:R-:W-:Y:S01]  /*0de0*/  ISETP.GT.U32.AND P6, PT, R12, R15, PT ;  /* 0x0000000f0c00720c */ /* 0x000fe20003fc4070 */
[----:B------:R-:W-:Y:S01]  /*0df0*/  VIADD R18, R0, 0xa ;  /* 0x0000000a00127836 */ /* 0x000fe20000000000 */
[----:B------:R-:W-:Y:S01]  /*0e00*/  IABS R13, R16 ;  /* 0x00000010000d7213 */ /* 0x000fe20000000000 */
[----:B------:R-:W-:Y:S01]  /*0e10*/  IMAD.HI.U32 R4, R2, R11, RZ ;  /* 0x0000000b02047227 */ /* 0x000fe200078e00ff */
[----:B------:R-:W-:Y:S01]  /*0e20*/  @!P5 IADD3 R9, R9, -R12, RZ ;  /* 0x8000000c0909d210 */ /* 0x000fe20007ffe0ff */
[----:B------:R1:W-:Y:S01]  /*0e30*/  STL [R1+0x30], R7 ;  /* 0x0000300701007387 */ /* 0x0003e20000100800 */
[----:B------:R-:W-:Y:S01]  /*0e40*/  IABS R17, R18 ;  /* 0x0000001200117213 */ /* 0x000fe20000000000 */
[----:B------:R-:W-:Y:S01]  /*0e50*/  @!P2 IMAD.IADD R5, R5, 0x1, -R12 ;  /* 0x000000010505a824 */ /* 0x000fe200078e0a0c */
[----:B------:R-:W-:Y:S01]  /*0e60*/  ISETP.GT.U32.AND P5, PT, R12, R9, PT ;  /* 0x000000090c00720c */ /* 0x000fe20003fa4070 */
[----:B------:R-:W-:Y:S01]  /*0e70*/  IMAD.MOV R4, RZ, RZ, -R4 ;  /* 0x000000ffff047224 */ /* 0x000fe200078e0a04 */
[-C--:B------:R-:W-:Y:S01]  /*0e80*/  @!P0 IADD3 R3, R3, -R12.reuse, RZ ;  /* 0x8000000c03038210 */ /* 0x080fe20007ffe0ff */
[----:B------:R-:W-:Y:S01]  /*0e90*/  @!P3 IMAD.MOV R5, RZ, RZ, -R5 ;  /* 0x000000ffff05b224 */ /* 0x000fe200078e0a05 */
[----:B------:R-:W-:Y:S01]  /*0ea0*/  ISETP.GE.AND P2, PT, R10, RZ, PT ;  /* 0x000000ff0a00720c */ /* 0x000fe20003f46270 */
[----:B------:R-:W-:Y:S01]  /*0eb0*/  IMAD.HI.U32 R10, R2, R13, RZ ;  /* 0x0000000d020a7227 */ /* 0x000fe200078e00ff */
[----:B------:R-:W-:-:S02]  /*0ec0*/  @!P6 IADD3 R15, R15, -R12, RZ ;  /* 0x8000000c0f0fe210 */ /* 0x000fc40007ffe0ff */
[----:B------:R-:W-:Y:S01]  /*0ed0*/  ISETP.GE.AND P0, PT, R14, RZ, PT ;  /* 0x000000ff0e00720c */ /* 0x000fe20003f06270 */
[----:B-1----:R-:W-:Y:S01]  /*0ee0*/  IMAD.MOV.U32 R7, RZ, RZ, R3 ;  /* 0x000000ffff077224 */ /* 0x002fe200078e0003 */
[C---:B------:R-:W-:Y:S01]  /*0ef0*/  ISETP.GT.U32.AND P6, PT, R12.reuse, R15, PT ;  /* 0x0000000f0c00720c */ /* 0x040fe20003fc4070 */
[----:B------:R-:W-:Y:S01]  /*0f00*/  IMAD.MOV R10, RZ, RZ, -R10 ;  /* 0x000000ffff0a7224 */ /* 0x000fe200078e0a0a */
[----:B------:R-:W-:Y:S01]  /*0f10*/  IABS R14, R23 ;  /* 0x00000017000e7213 */ /* 0x000fe20000000000 */
[C---:B------:R-:W-:Y:S01]  /*0f20*/  IMAD R3, R12.reuse, R4, R11 ;  /* 0x000000040c037224 */ /* 0x040fe200078e020b */
[----:B------:R-:W-:Y:S01]  /*0f30*/  @!P5 IADD3 R9, R9, -R12, RZ ;  /* 0x8000000c0909d210 */ /* 0x000fe20007ffe0ff */
[----:B------:R-:W-:Y:S01]  /*0f40*/  IMAD R11, R12, R10, R13 ;  /* 0x0000000a0c0b7224 */ /* 0x000fe200078e020d */
[----:B------:R-:W-:Y:S01]  /*0f50*/  ISETP.GE.AND P3, PT, R18, RZ, PT ;  /* 0x000000ff1200720c */ /* 0x000fe20003f66270 */
[----:B------:R-:W-:Y:S01]  /*0f60*/  @!P1 IMAD.MOV R7, RZ, RZ, -R7 ;  /* 0x000000ffff079224 */ /* 0x000fe200078e0a07 */
[----:B------:R-:W-:Y:S01]  /*0f70*/  ISETP.GT.U32.AND P5, PT, R12, R3, PT ;  /* 0x000000030c00720c */ /* 0x000fe20003fa4070 */
[----:B------:R-:W-:Y:S01]  /*0f80*/  IMAD.HI.U32 R4, R2, R17, RZ ;  /* 0x0000001102047227 */ /* 0x000fe200078e00ff */
[----:B------:R-:W-:-:S02]  /*0f90*/  ISETP.GE.AND P1, PT, R16, RZ, PT ;  /* 0x000000ff1000720c */ /* 0x000fc40003f26270 */
[----:B------:R-:W-:Y:S01]  /*0fa0*/  IADD3 R16, R0, 0xb, RZ ;  /* 0x0000000b00107810 */ /* 0x000fe20007ffe0ff */
[----:B------:R-:W-:Y:S01]  /*0fb0*/  @!P6 IMAD.IADD R15, R15, 0x1, -R12 ;  /* 0x000000010f0fe824 */ /* 0x000fe200078e0a0c */
[----:B------:R-:W-:Y:S01]  /*0fc0*/  ISETP.GT.U32.AND P6, PT, R12, R11, PT ;  /* 0x0000000b0c00720c */ /* 0x000fe20003fc4070 */
[----:B------:R-:W-:Y:S01]  /*0fd0*/  IMAD.MOV R4, RZ, RZ, -R4 ;  /* 0x000000ffff047224 */ /* 0x000fe200078e0a04 */
[----:B------:R-:W-:Y:S01]  /*0fe0*/  IABS R19, R16 ;  /* 0x0000001000137213 */ /* 0x000fe20000000000 */
[----:B------:R-:W-:Y:S01]  /*0ff0*/  IMAD.HI.U32 R10, R2, R21, RZ ;  /* 0x00000015020a7227 */ /* 0x000fe200078e00ff */
[----:B------:R-:W-:Y:S01]  /*1000*/  STL [R1+0x2c], R7 ;  /* 0x00002c0701007387 */ /* 0x000fe20000100800 */
[----:B------:R-:W-:Y:S02]  /*1010*/  MOV R8, R15 ;  /* 0x0000000f00087202 */ /* 0x000fe40000000f00 */
[----:B------:R-:W-:Y:S01]  /*1020*/  @!P5 IMAD.IADD R3, R3, 0x1, -R12 ;  /* 0x000000010303d824 */ /* 0x000fe200078e0a0c */
[----:B------:R1:W-:Y:S01]  /*1030*/  STL [R1+0x28], R5 ;  /* 0x0000280501007387 */ /* 0x0003e20000100800 */
[----:B------:R-:W-:Y:S01]  /*1040*/  IMAD R13, R12, R4, R17 ;  /* 0x000000040c0d7224 */ /* 0x000fe200078e0211 */
[----:B------:R-:W-:Y:S01]  /*1050*/  IADD3 R10, -R10, RZ, RZ ;  /* 0x000000ff0a0a7210 */ /* 0x000fe20007ffe1ff */
[----:B------:R-:W-:Y:S01]  /*1060*/  IMAD.HI.U32 R4, R2, R19, RZ ;  /* 0x0000001302047227 */ /* 0x000fe200078e00ff */
[----:B------:R-:W-:-:S02]  /*1070*/  IADD3 R18, R0, 0x11, RZ ;  /* 0x0000001100127810 */ /* 0x000fc40007ffe0ff */
[C---:B------:R-:W-:Y:S01]  /*1080*/  ISETP.GT.U32.AND P5, PT, R12.reuse, R13, PT ;  /* 0x0000000d0c00720c */ /* 0x040fe20003fa4070 */
[----:B------:R-:W-:Y:S01]  /*1090*/  @!P6 IMAD.IADD R11, R11, 0x1, -R12 ;  /* 0x000000010b0be824 */ /* 0x000fe200078e0a0c */
[C---:B------:R-:W-:Y:S01]  /*10a0*/  ISETP.GT.U32.AND P6, PT, R12.reuse, R3, PT ;  /* 0x000000030c00720c */ /* 0x040fe20003fc4070 */
[----:B------:R-:W-:Y:S01]  /*10b0*/  IMAD.MOV R4, RZ, RZ, -R4 ;  /* 0x000000ffff047224 */ /* 0x000fe200078e0a04 */
[----:B------:R-:W-:Y:S01]  /*10c0*/  IABS R25, R18 ;  /* 0x0000001200197213 */ /* 0x000fe20000000000 */
[C---:B------:R-:W-:Y:S02]  /*10d0*/  IMAD R17, R12.reuse, R10, R21 ;  /* 0x0000000a0c117224 */ /* 0x040fe400078e0215 */
[----:B-1----:R-:W-:Y:S01]  /*10e0*/  IMAD R5, R12, R4, R19 ;  /* 0x000000040c057224 */ /* 0x002fe200078e0213 */
[----:B------:R-:W-:Y:S01]  /*10f0*/  IABS R4, R24 ;  /* 0x0000001800047213 */ /* 0x000fe20000000000 */
[----:B------:R-:W-:Y:S01]  /*1100*/  IMAD.MOV.U32 R7, RZ, RZ, R9 ;  /* 0x000000ffff077224 */ /* 0x000fe200078e0009 */
[----:B------:R-:W-:Y:S01]  /*1110*/  MOV R19, R14 ;  /* 0x0000000e00137202 */ /* 0x000fe20000000f00 */
[----:B------:R-:W-:Y:S01]  /*1120*/  @!P0 IMAD.MOV R8, RZ, RZ, -R8 ;  /* 0x000000ffff088224 */ /* 0x000fe200078e0a08 */
[----:B------:R-:W-:Y:S01]  /*1130*/  IADD3 R14, R0, 0xf, RZ ;  /* 0x0000000f000e7810 */ /* 0x000fe20007ffe0ff */
[----:B------:R-:W-:Y:S01]  /*1140*/  IMAD.MOV.U32 R21, RZ, RZ, R4 ;  /* 0x000000ffff157224 */ /* 0x000fe200078e0004 */
[----:B------:R-:W-:Y:S01]  /*1150*/  @!P5 IADD3 R13, R13, -R12, RZ ;  /* 0x8000000c0d0dd210 */ /* 0x000fe20007ffe0ff */
[----:B------:R-:W-:Y:S01]  /*1160*/  IMAD.HI.U32 R4, R2, R19, RZ ;  /* 0x0000001302047227 */ /* 0x000fe200078e00ff */
[----:B------:R-:W-:-:S02]  /*1170*/  ISETP.GE.AND P0, PT, R16, RZ, PT ;  /* 0x000000ff1000720c */ /* 0x000fc40003f06270 */
[C---:B------:R-:W-:Y:S01]  /*1180*/  ISETP.GT.U32.AND P5, PT, R12.reuse, R13, PT ;  /* 0x0000000d0c00720c */ /* 0x040fe20003fa4070 */
[--C-:B------:R-:W-:Y:S01]  /*1190*/  @!P6 IMAD.IADD R3, R3, 0x1, -R12.reuse ;  /* 0x000000010303e824 */ /* 0x100fe200078e0a0c */
[----:B------:R-:W-:Y:S01]  /*11a0*/  ISETP.GT.U32.AND P6, PT, R12, R5, PT ;  /* 0x000000050c00720c */ /* 0x000fe20003fc4070 */
[----:B------:R-:W-:Y:S01]  /*11b0*/  @!P4 IMAD.MOV R7, RZ, RZ, -R7 ;  /* 0x000000ffff07c224 */ /* 0x000fe200078e0a07 */
[----:B------:R-:W-:Y:S01]  /*11c0*/  IADD3 R4, -R4, RZ, RZ ;  /* 0x000000ff04047210 */ /* 0x000fe20007ffe1ff */
[----:B------:R-:W-:Y:S01]  /*11d0*/  IMAD.HI.U32 R9, R2, R21, RZ ;  /* 0x0000001502097227 */ /* 0x000fe200078e00ff */
[----:B------:R-:W-:Y:S02]  /*11e0*/  ISETP.GT.U32.AND P4, PT, R12, R11, PT ;  /* 0x0000000b0c00720c */ /* 0x000fe40003f84070 */
[----:B------:R1:W-:Y:S01]  /*11f0*/  STL [R1+0x24], R7 ;  /* 0x0000240701007387 */ /* 0x0003e20000100800 */
[----:B------:R-:W-:Y:S02]  /*1200*/  IMAD.MOV R9, RZ, RZ, -R9 ;  /* 0x000000ffff097224 */ /* 0x000fe400078e0a09 */
[----:B------:R-:W-:Y:S01]  /*1210*/  VIADD R16, R0, 0x10 ;  /* 0x0000001000107836 */ /* 0x000fe20000000000 */
[----:B------:R2:W-:Y:S01]  /*1220*/  STL [R1+0x20], R8 ;  /* 0x0000200801007387 */ /* 0x0005e20000100800 */
[--C-:B------:R-:W-:Y:S01]  /*1230*/  @!P5 IMAD.IADD R13, R13, 0x1, -R12.reuse ;  /* 0x000000010d0dd824 */ /* 0x100fe200078e0a0c */
[----:B------:R-:W-:Y:S01]  /*1240*/  ISETP.GE.AND P5, PT, R23, RZ, PT ;  /* 0x000000ff1700720c */ /* 0x000fe20003fa6270 */
[----:B------:R-:W-:Y:S01]  /*1250*/  @!P6 IMAD.IADD R5, R5, 0x1, -R12 ;  /* 0x000000010505e824 */ /* 0x000fe200078e0a0c */
[----:B------:R-:W-:Y:S01]  /*1260*/  IABS R23, R14 ;  /* 0x0000000e00177213 */ /* 0x000fe20000000000 */
[C---:B------:R-:W-:Y:S01]  /*1270*/  IMAD R9, R12.reuse, R9, R21 ;  /* 0x000000090c097224 */ /* 0x040fe200078e0215 */
[----:B------:R-:W-:Y:S01]  /*1280*/  IABS R15, R16 ;  /* 0x00000010000f7213 */ /* 0x000fe20000000000 */
[----:B-1----:R-:W-:Y:S01]  /*1290*/  IMAD.MOV.U32 R7, RZ, RZ, R3 ;  /* 0x000000ffff077224 */ /* 0x002fe200078e0003 */
[----:B------:R-:W-:Y:S01]  /*12a0*/  @!P4 IADD3 R11, R11, -R12, RZ ;  /* 0x8000000c0b0bc210 */ /* 0x000fe20007ffe0ff */
[----:B------:R-:W-:Y:S01]  /*12b0*/  IMAD R3, R12, R4, R19 ;  /* 0x000000040c037224 */ /* 0x000fe200078e0213 */
[----:B------:R-:W-:Y:S01]  /*12c0*/  ISETP.GE.AND P4, PT, R20, RZ, PT ;  /* 0x000000ff1400720c */ /* 0x000fe20003f86270 */
[----:B------:R-:W-:Y:S01]  /*12d0*/  @!P2 IMAD.MOV R7, RZ, RZ, -R7 ;  /* 0x000000ffff07a224 */ /* 0x000fe200078e0a07 */
[----:B------:R-:W-:Y:S01]  /*12e0*/  ISETP.GT.U32.AND P2, PT, R12, R17, PT ;  /* 0x000000110c00720c */ /* 0x000fe20003f44070 */
[----:B------:R-:W-:Y:S01]  /*12f0*/  IMAD.HI.U32 R4, R2, R23, RZ ;  /* 0x0000001702047227 */ /* 0x000fe200078e00ff */
[----:B------:R-:W-:-:S02]  /*1300*/  ISETP.GT.U32.AND P6, PT, R12, R3, PT ;  /* 0x000000030c00720c */ /* 0x000fc40003fc4070 */
[----:B------:R1:W-:Y:S01]  /*1310*/  STL [R1+0x1c], R7 ;  /* 0x00001c0701007387 */ /* 0x0003e20000100800 */
[----:B------:R-:W-:Y:S01]  /*1320*/  IMAD.MOV R4, RZ, RZ, -R4 ;  /* 0x000000ffff047224 */ /* 0x000fe200078e0a04 */
[----:B------:R-:W-:Y:S01]  /*1330*/  IADD3 R20, R0, 0x12, RZ ;  /* 0x0000001200147810 */ /* 0x000fe20007ffe0ff */
[----:B------:R-:W-:Y:S01]  /*1340*/  IMAD.HI.U32 R10, R2, R25, RZ ;  /* 0x00000019020a7227 */ /* 0x000fe200078e00ff */
[----:B--2---:R-:W-:Y:S02]  /*1350*/  MOV R8, R13 ;  /* 0x0000000d00087202 */ /* 0x004fe40000000f00 */
[----:B------:R-:W-:Y:S01]  /*1360*/  IABS R19, R20 ;  /* 0x0000001400137213 */ /* 0x000fe20000000000 */
[----:B------:R-:W-:Y:S01]  /*1370*/  IMAD R23, R12, R4, R23 ;  /* 0x000000040c177224 */ /* 0x000fe200078e0217 */
[----:B------:R-:W-:Y:S01]  /*1380*/  @!P3 IADD3 R8, -R8, RZ, RZ ;  /* 0x000000ff0808b210 */ /* 0x000fe20007ffe1ff */
[----:B------:R-:W-:Y:S02]  /*1390*/  @!P2 IMAD.IADD R17, R17, 0x1, -R12 ;  /* 0x000000011111a824 */ /* 0x000fe400078e0a0c */
[----:B-1----:R-:W-:-:S02]  /*13a0*/  IMAD.MOV.U32 R7, RZ, RZ, R11 ;  /* 0x000000ffff077224 */ /* 0x002fc400078e000b */
[----:B------:R-:W-:Y:S01]  /*13b0*/  @!P6 IMAD.IADD R3, R3, 0x1, -R12 ;  /* 0x000000010303e824 */ /* 0x000fe200078e0a0c */
[C---:B------:R-:W-:Y:S01]  /*13c0*/  ISETP.GT.U32.AND P2, PT, R12.reuse, R17, PT ;  /* 0x000000110c00720c */ /* 0x040fe20003f44070 */
[----:B------:R-:W-:Y:S01]  /*13d0*/  @!P1 IMAD.MOV R7, RZ, RZ, -R7 ;  /* 0x000000ffff079224 */ /* 0x000fe200078e0a07 */
[----:B------:R-:W-:Y:S01]  /*13e0*/  ISETP.GT.U32.AND P1, PT, R12, R5, PT ;  /* 0x000000050c00720c */ /* 0x000fe20003f24070 */
[----:B------:R-:W-:Y:S01]  /*13f0*/  IMAD.HI.U32 R4, R2, R15, RZ ;  /* 0x0000000f02047227 */ /* 0x000fe200078e00ff */
[----:B------:R-:W-:Y:S02]  /*1400*/  ISETP.GT.U32.AND P6, PT, R12, R3, PT ;  /* 0x000000030c00720c */ /* 0x000fe40003fc4070 */
[----:B------:R1:W-:Y:S01]  /*1410*/  STL [R1+0x18], R7 ;  /* 0x0000180701007387 */ /* 0x0003e20000100800 */
[----:B------:R-:W-:Y:S01]  /*1420*/  IMAD.HI.U32 R11, R2, R19, RZ ;  /* 0x00000013020b7227 */ /* 0x000fe200078e00ff */
[----:B------:R-:W-:Y:S02]  /*1430*/  IADD3 R4, -R4, RZ, RZ ;  /* 0x000000ff04047210 */ /* 0x000fe40007ffe1ff */
[----:B------:R-:W-:Y:S01]  /*1440*/  STL [R1+0x14], R8 ;  /* 0x0000140801007387 */ /* 0x000fe20000100800 */
[----:B------:R-:W-:-:S02]  /*1450*/  IMAD.MOV R10, RZ, RZ, -R10 ;  /* 0x000000ffff0a7224 */ /* 0x000fc400078e0a0a */
[--C-:B------:R-:W-:Y:S01]  /*1460*/  @!P2 IMAD.IADD R17, R17, 0x1, -R12.reuse ;  /* 0x000000011111a824 */ /* 0x100fe200078e0a0c */
[----:B------:R-:W-:Y:S01]  /*1470*/  ISETP.GE.AND P2, PT, R24, RZ, PT ;  /* 0x000000ff1800720c */ /* 0x000fe20003f46270 */
[----:B------:R-:W-:Y:S01]  /*1480*/  IMAD.MOV R11, RZ, RZ, -R11 ;  /* 0x000000ffff0b7224 */ /* 0x000fe200078e0a0b */
[----:B------:R-:W-:Y:S01]  /*1490*/  @!P1 IADD3 R5, R5, -R12, RZ ;  /* 0x8000000c05059210 */ /* 0x000fe20007ffe0ff */
[----:B------:R-:W-:Y:S01]  /*14a0*/  @!P6 IMAD.IADD R3, R3, 0x1, -R12 ;  /* 0x000000010303e824 */ /* 0x000fe200078e0a0c */
[C---:B------:R-:W-:Y:S01]  /*14b0*/  ISETP.GT.U32.AND P1, PT, R12.reuse, R9, PT ;  /* 0x000000090c00720c */ /* 0x040fe20003f24070 */
[C---:B------:R-:W-:Y:S01]  /*14c0*/  IMAD R25, R12.reuse, R10, R25 ;  /* 0x0000000a0c197224 */ /* 0x040fe200078e0219 */
[C---:B------:R-:W-:Y:S01]  /*14d0*/  ISETP.GT.U32.AND P6, PT, R12.reuse, R23, PT ;  /* 0x000000170c00720c */ /* 0x040fe20003fc4070 */
[----:B-1----:R-:W-:Y:S02]  /*14e0*/  IMAD.MOV.U32 R7, RZ, RZ, R5 ;  /* 0x000000ffff077224 */ /* 0x002fe400078e0005 */
[----:B------:R-:W-:-:S02]  /*14f0*/  IMAD R24, R12, R4, R15 ;  /* 0x000000040c187224 */ /* 0x000fc400078e020f */
[----:B------:R-:W-:Y:S02]  /*1500*/  @!P0 IMAD.MOV R7, RZ, RZ, -R7 ;  /* 0x000000ffff078224 */ /* 0x000fe400078e0a07 */
[C---:B------:R-:W-:Y:S01]  /*1510*/  IMAD R26, R12.reuse, R11, R19 ;  /* 0x0000000b0c1a7224 */ /* 0x040fe200078e0213 */
[----:B------:R-:W-:Y:S01]  /*1520*/  ISETP.GT.U32.AND P3, PT, R12, R24, PT ;  /* 0x000000180c00720c */ /* 0x000fe20003f64070 */
[----:B------:R-:W-:Y:S01]  /*1530*/  VIADD R10, R0, 0x13 ;  /* 0x00000013000a7836 */ /* 0x000fe20000000000 */
[----:B------:R1:W-:Y:S01]  /*1540*/  STL [R1+0x10], R7 ;  /* 0x0000100701007387 */ /* 0x0003e20000100800 */
[----:B------:R-:W-:Y:S01]  /*1550*/  @!P1 IADD3 R9, R9, -R12, RZ ;  /* 0x8000000c09099210 */ /* 0x000fe20007ffe0ff */
[----:B------:R-:W-:Y:S01]  /*1560*/  IMAD.MOV.U32 R22, RZ, RZ, R6 ;  /* 0x000000ffff167224 */ /* 0x000fe200078e0006 */
[----:B------:R-:W-:Y:S01]  /*1570*/  ISETP.GE.AND P1, PT, R14, RZ, PT ;  /* 0x000000ff0e00720c */ /* 0x000fe20003f26270 */
[----:B------:R-:W-:Y:S01]  /*1580*/  @!P6 IMAD.IADD R23, R23, 0x1, -R12 ;  /* 0x000000011717e824 */ /* 0x000fe200078e0a0c */
[----:B------:R-:W-:Y:S01]  /*1590*/  ISETP.GT.U32.AND P6, PT, R12, R9, PT ;  /* 0x000000090c00720c */ /* 0x000fe20003fc4070 */
[----:B------:R-:W-:Y:S01]  /*15a0*/  VIADD R11, R0, 0x14 ;  /* 0x00000014000b7836 */ /* 0x000fe20000000000 */
[----:B------:R-:W-:Y:S01]  /*15b0*/  IABS R27, R10 ;  /* 0x0000000a001b7213 */ /* 0x000fe20000000000 */
[----:B------:R-:W-:Y:S01]  /*15c0*/  IMAD.MOV.U32 R6, RZ, RZ, R3 ;  /* 0x000000ffff067224 */ /* 0x000fe200078e0003 */
[----:B------:R-:W-:Y:S01]  /*15d0*/  ISETP.GT.U32.AND P0, PT, R12, R23, PT ;  /* 0x000000170c00720c */ /* 0x000fe20003f04070 */
[----:B------:R-:W-:Y:S01]  /*15e0*/  VIADD R13, R0, 0x16 ;  /* 0x00000016000d7836 */ /* 0x000fe20000000000 */
[----:B-1----:R-:W-:Y:S01]  /*15f0*/  MOV R7, R17 ;  /* 0x0000001100077202 */ /* 0x002fe20000000f00 */
[----:B------:R-:W-:Y:S01]  /*1600*/  IMAD.HI.U32 R3, R2, R27, RZ ;  /* 0x0000001b02037227 */ /* 0x000fe200078e00ff */
[----:B------:R-:W-:-:S02]  /*1610*/  IABS R5, R11 ;  /* 0x0000000b00057213 */ /* 0x000fc40000000000 */
[----:B------:R-:W-:Y:S01]  /*1620*/  @!P5 IADD3 R6, -R6, RZ, RZ ;  /* 0x000000ff0606d210 */ /* 0x000fe20007ffe1ff */
[----:B------:R-:W-:Y:S01]  /*1630*/  @!P4 IMAD.MOV R7, RZ, RZ, -R7 ;  /* 0x000000ffff07c224 */ /* 0x000fe200078e0a07 */
[C---:B------:R-:W-:Y:S01]  /*1640*/  ISETP.GT.U32.AND P4, PT, R12.reuse, R25, PT ;  /* 0x000000190c00720c */ /* 0x040fe20003f84070 */
[--C-:B------:R-:W-:Y:S01]  /*1650*/  @!P6 IMAD.IADD R9, R9, 0x1, -R12.reuse ;  /* 0x000000010909e824 */ /* 0x100fe200078e0a0c */
[----:B------:R-:W-:Y:S01]  /*1660*/  ISETP.GT.U32.AND P6, PT, R12, R26, PT ;  /* 0x0000001a0c00720c */ /* 0x000fe20003fc4070 */
[----:B------:R-:W-:Y:S01]  /*1670*/  IMAD.MOV R4, RZ, RZ, -R3 ;  /* 0x000000ffff047224 */ /* 0x000fe200078e0a03 */
[----:B------:R-:W-:Y:S01]  /*1680*/  ISETP.GE.AND P5, PT, R16, RZ, PT ;  /* 0x000000ff1000720c */ /* 0x000fe20003fa6270 */
[--C-:B------:R-:W-:Y:S01]  /*1690*/  @!P3 IMAD.IADD R24, R24, 0x1, -R12.reuse ;  /* 0x000000011818b824 */ /* 0x100fe200078e0a0c */
[----:B------:R-:W-:Y:S01]  /*16a0*/  @!P0 IADD3 R23, R23, -R12, RZ ;  /* 0x8000000c17178210 */ /* 0x000fe20007ffe0ff */
[----:B------:R-:W-:Y:S01]  /*16b0*/  IMAD R27, R12, R4, R27 ;  /* 0x000000040c1b7224 */ /* 0x000fe200078e021b */
[----:B------:R-:W-:Y:S01]  /*16c0*/  MOV R8, R9 ;  /* 0x0000000900087202 */ /* 0x000fe20000000f00 */
[----:B------:R-:W-:Y:S01]  /*16d0*/  IMAD.HI.U32 R3, R2, R5, RZ ;  /* 0x0000000502037227 */ /* 0x000fe200078e00ff */
[----:B------:R-:W-:Y:S01]  /*16e0*/  @!P1 IADD3 R23, -R23, RZ, RZ ;  /* 0x000000ff17179210 */ /* 0x000fe20007ffe1ff */
[----:B------:R-:W-:Y:S01]  /*16f0*/  STL [R1+0x1674], R7 ;  /* 0x0016740701007387 */ /* 0x000fe20000100800 */
[C---:B------:R-:W-:Y:S01]  /*1700*/  ISETP.GT.U32.AND P1, PT, R12.reuse, R27, PT ;  /* 0x0000001b0c00720c */ /* 0x040fe20003f24070 */
[--C-:B------:R-:W-:Y:S01]  /*1710*/  @!P4 IMAD.IADD R25, R25, 0x1, -R12.reuse ;  /* 0x000000011919c824 */ /* 0x100fe200078e0a0c */
[----:B------:R-:W-:Y:S01]  /*1720*/  ISETP.GT.U32.AND P4, PT, R12, R24, PT ;  /* 0x000000180c00720c */ /* 0x000fe20003f84070 */
[--C-:B------:R-:W-:Y:S01]  /*1730*/  @!P6 IMAD.IADD R26, R26, 0x1, -R12.reuse ;  /* 0x000000011a1ae824 */ /* 0x100fe200078e0a0c */
[----:B------:R-:W-:Y:S01]  /*1740*/  @!P2 IADD3 R8, -R8, RZ, RZ ;  /* 0x000000ff0808a210 */ /* 0x000fe20007ffe1ff */
[----:B------:R-:W-:Y:S01]  /*1750*/  IMAD.MOV R3, RZ, RZ, -R3 ;  /* 0x000000ffff037224 */ /* 0x000fe200078e0a03 */
[----:B------:R-:W-:Y:S01]  /*1760*/  ISETP.GT.U32.AND P6, PT, R12, R25, PT ;  /* 0x000000190c00720c */ /* 0x000fe20003fc4070 */
[----:B------:R-:W-:Y:S01]  /*1770*/  VIADD R9, R0, 0x15 ;  /* 0x0000001500097836 */ /* 0x000fe20000000000 */
[C---:B------:R-:W-:Y:S01]  /*1780*/  ISETP.GT.U32.AND P2, PT, R12.reuse, R26, PT ;  /* 0x0000001a0c00720c */ /* 0x040fe20003f44070 */
[----:B------:R-:W-:Y:S01]  /*1790*/  IMAD R28, R12, R3, R5 ;  /* 0x000000030c1c7224 */ /* 0x000fe200078e0205 */
[----:B------:R-:W-:Y:S01]  /*17a0*/  ISETP.GE.AND P0, PT, R18, RZ, PT ;  /* 0x000000ff1200720c */ /* 0x000fe20003f06270 */
[----:B------:R-:W-:Y:S01]  /*17b0*/  VIADD R14, R0, 0x1d ;  /* 0x0000001d000e7836 */ /* 0x000fe20000000000 */
[----:B------:R-:W-:Y:S01]  /*17c0*/  IABS R29, R9 ;  /* 0x00000009001d7213 */ /* 0x000fe20000000000 */
[--C-:B------:R-:W-:Y:S01]  /*17d0*/  @!P1 IMAD.IADD R27, R27, 0x1, -R12.reuse ;  /* 0x000000011b1b9824 */ /* 0x100fe200078e0a0c */
[----:B------:R-:W-:Y:S01]  /*17e0*/  IABS R5, R13 ;  /* 0x0000000d00057213 */ /* 0x000fe20000000000 */
[--C-:B------:R-:W-:Y:S01]  /*17f0*/  @!P4 IMAD.IADD R24, R24, 0x1, -R12.reuse ;  /* 0x000000011818c824 */ /* 0x100fe200078e0a0c */
[----:B------:R-:W-:Y:S01]  /*1800*/  ISETP.GE.AND P4, PT, R10, RZ, PT ;  /* 0x000000ff0a00720c */ /* 0x000fe20003f86270 */
[----:B------:R-:W-:Y:S01]  /*1810*/  IMAD.HI.U32 R3, R2, R29, RZ ;  /* 0x0000001d02037227 */ /* 0x000fe200078e00ff */
[----:B------:R-:W-:Y:S01]  /*1820*/  ISETP.GE.AND P3, PT, R20, RZ, PT ;  /* 0x000000ff1400720c */ /* 0x000fe20003f66270 */
[----:B------:R-:W-:Y:S01]  /*1830*/  STL [R1+0x1678], R6 ;  /* 0x0016780601007387 */ /* 0x000fe20000100800 */
[----:B------:R-:W-:Y:S01]  /*1840*/  @!P5 IADD3 R24, -R24, RZ, RZ ;  /* 0x000000ff1818d210 */ /* 0x000fe20007ffe1ff */
[--C-:B------:R-:W-:Y:S01]  /*1850*/  @!P6 IMAD.IADD R25, R25, 0x1, -R12.reuse ;  /* 0x000000011919e824 */ /* 0x100fe200078e0a0c */
[----:B------:R-:W-:Y:S01]  /*1860*/  ISETP.GT.U32.AND P6, PT, R12, R28, PT ;  /* 0x0000001c0c00720c */ /* 0x000fe20003fc4070 */
[----:B------:R-:W-:Y:S01]  /*1870*/  VIADD R10, R0, 0x17 ;  /* 0x00000017000a7836 */ /* 0x000fe20000000000 */
[----:B------:R-:W-:Y:S01]  /*1880*/  IADD3 R3, -R3, RZ, RZ ;  /* 0x000000ff03037210 */ /* 0x000fe20007ffe1ff */
[----:B------:R-:W-:Y:S01]  /*1890*/  IMAD.HI.U32 R4, R2, R5, RZ ;  /* 0x0000000502047227 */ /* 0x000fe200078e00ff */
[C---:B------:R-:W-:Y:S01]  /*18a0*/  ISETP.GT.U32.AND P5, PT, R12.reuse, R27, PT ;  /* 0x0000001b0c00720c */ /* 0x040fe20003fa4070 */
[----:B------:R-:W-:Y:S01]  /*18b0*/  STL [R1+0x167c], R8 ;  /* 0x00167c0801007387 */ /* 0x000fe20000100800 */
[----:B------:R-:W-:Y:S01]  /*18c0*/  IABS R31, R10 ;  /* 0x0000000a001f7213 */ /* 0x000fe20000000000 */
[----:B------:R-:W-:Y:S01]  /*18d0*/  IMAD R29, R12, R3, R29 ;  /* 0x000000030c1d7224 */ /* 0x000fe200078e021d */
[----:B------:R-:W-:Y:S01]  /*18e0*/  @!P2 IADD3 R26, R26, -R12, RZ ;  /* 0x8000000c1a1aa210 */ /* 0x000fe20007ffe0ff */
[----:B------:R-:W-:Y:S01]  /*18f0*/  @!P0 IMAD.MOV R25, RZ, RZ, -R25 ;  /* 0x000000ffff198224 */ /* 0x000fe200078e0a19 */
[----:B------:R-:W-:Y:S01]  /*1900*/  ISETP.GE.AND P2, PT, R11, RZ, PT ;  /* 0x000000ff0b00720c */ /* 0x000fe20003f46270 */
[----:B------:R-:W-:Y:S01]  /*1910*/  IMAD.HI.U32 R3, R2, R31, RZ ;  /* 0x0000001f02037227 */ /* 0x000fe200078e00ff */
[----:B------:R-:W-:Y:S01]  /*1920*/  ISETP.GT.U32.AND P0, PT, R12, R29, PT ;  /* 0x0000001d0c00720c */ /* 0x000fe20003f04070 */
[----:B------:R1:W-:Y:S01]  /*1930*/  STL [R1+0x1680], R23 ;  /* 0x0016801701007387 */ /* 0x0003e20000100800 */
[----:B------:R-:W-:Y:S01]  /*1940*/  ISETP.GE.AND P1, PT, R9, RZ, PT ;  /* 0x000000ff0900720c */ /* 0x000fe20003f26270 */
[--C-:B------:R-:W-:Y:S01]  /*1950*/  @!P6 IMAD.IADD R28, R28, 0x1, -R12.reuse ;  /* 0x000000011c1ce824 */ /* 0x100fe200078e0a0c */
[----:B------:R-:W-:Y:S01]  /*1960*/  IADD3 R3, -R3, RZ, RZ ;  /* 0x000000ff03037210 */ /* 0x000fe20007ffe1ff */
[----:B------:R-:W-:Y:S01]  /*1970*/  @!P5 IMAD.IADD R27, R27, 0x1, -R12 ;  /* 0x000000011b1bd824 */ /* 0x000fe200078e0a0c */
[----:B------:R-:W-:Y:S01]  /*1980*/  IABS R37, R14 ;  /* 0x0000000e00257213 */ /* 0x000fe20000000000 */
[----:B------:R-:W-:Y:S01]  /*1990*/  IMAD.MOV R4, RZ, RZ, -R4 ;  /* 0x000000ffff047224 */ /* 0x000fe200078e0a04 */
[C---:B------:R-:W-:Y:S01]  /*19a0*/  ISETP.GT.U32.AND P6, PT, R12.reuse, R28, PT ;  /* 0x0000001c0c00720c */ /* 0x040fe20003fc4070 */
[----:B------:R-:W-:Y:S01]  /*19b0*/  IMAD R31, R12, R3, R31 ;  /* 0x000000030c1f7224 */ /* 0x000fe200078e021f */
[----:B------:R-:W-:Y:S01]  /*19c0*/  STL [R1+0x1684], R24 ;  /* 0x0016841801007387 */ /* 0x000fe20000100800 */
[----:B------:R-:W-:Y:S01]  /*19d0*/  @!P4 IMAD.MOV R27, RZ, RZ, -R27 ;  /* 0x000000ffff1bc224 */ /* 0x000fe200078e0a1b */
[----:B-1----:R-:W-:Y:S01]  /*19e0*/  IADD3 R23, R0, 0xf9, RZ ;  /* 0x000000f900177810 */ /* 0x002fe20007ffe0ff */
[C---:B------:R-:W-:Y:S01]  /*19f0*/  IMAD R30, R12.reuse, R4, R5 ;  /* 0x000000040c1e7224 */ /* 0x040fe200078e0205 */
[----:B------:R-:W-:Y:S01]  /*1a00*/  ISETP.GT.U32.AND P4, PT, R12, R31, PT ;  /* 0x0000001f0c00720c */ /* 0x000fe20003f84070 */
[----:B------:R-:W-:Y:S01]  /*1a10*/  @!P3 IMAD.MOV R26, RZ, RZ, -R26 ;  /* 0x000000ffff1ab224 */ /* 0x000fe200078e0a1a */
[C---:B------:R-:W-:Y:S01]  /*1a20*/  IADD3 R4, R0.reuse, 0x18, RZ ;  /* 0x0000001800047810 */ /* 0x040fe20007ffe0ff */
[----:B------:R-:W-:Y:S01]  /*1a30*/  VIADD R15, R0, 0x1e ;  /* 0x0000001e000f7836 */ /* 0x000fe20000000000 */
[----:B------:R-:W-:Y:S01]  /*1a40*/  ISETP.GT.U32.AND P5, PT, R12, R30, PT ;  /* 0x0000001e0c00720c */ /* 0x000fe20003fa4070 */
[----:B------:R-:W-:Y:S01]  /*1a50*/  VIADD R16, R0, 0x22 ;  /* 0x0000002200107836 */ /* 0x000fe20000000000 */
[----:B------:R-:W-:Y:S01]  /*1a60*/  IABS R9, R4 ;  /* 0x0000000400097213 */ /* 0x000fe20000000000 */
[--C-:B------:R-:W-:Y:S01]  /*1a70*/  @!P6 IMAD.IADD R28, R28, 0x1, -R12.reuse ;  /* 0x000000011c1ce824 */ /* 0x100fe200078e0a0c */
[----:B------:R-:W-:Y:S01]  /*1a80*/  ISETP.GE.AND P6, PT, R10, RZ, PT ;  /* 0x000000ff0a00720c */ /* 0x000fe20003fc6270 */
[----:B------:R-:W-:Y:S01]  /*1a90*/  VIADD R10, R0, 0x19 ;  /* 0x00000019000a7836 */ /* 0x000fe20000000000 */
[----:B------:R-:W-:Y:S01]  /*1aa0*/  @!P0 IADD3 R29, R29, -R12, RZ ;  /* 0x8000000c1d1d8210 */ /* 0x000fe20007ffe0ff */
[----:B------:R-:W-:Y:S01]  /*1ab0*/  IMAD.HI.U32 R3, R2, R9, RZ ;  /* 0x0000000902037227 */ /* 0x000fe200078e00ff */
[----:B------:R-:W-:Y:S01]  /*1ac0*/  @!P2 IADD3 R28, -R28, RZ, RZ ;  /* 0x000000ff1c1ca210 */ /* 0x000fe20007ffe1ff */
[----:B------:R1:W-:Y:S01]  /*1ad0*/  STL [R1+0x1688], R25 ;  /* 0x0016881901007387 */ /* 0x0003e20000100800 */
[----:B------:R-:W-:Y:S01]  /*1ae0*/  IABS R33, R10 ;  /* 0x0000000a00217213 */ /* 0x000fe20000000000 */
[----:B------:R-:W-:Y:S01]  /*1af0*/  IMAD.MOV R3, RZ, RZ, -R3 ;  /* 0x000000ffff037224 */ /* 0x000fe200078e0a03 */
[----:B------:R-:W-:Y:S01]  /*1b00*/  @!P4 IADD3 R31, R31, -R12, RZ ;  /* 0x8000000c1f1fc210 */ /* 0x000fe20007ffe0ff */
[--C-:B------:R-:W-:Y:S01]  /*1b10*/  @!P5 IMAD.IADD R30, R30, 0x1, -R12.reuse ;  /* 0x000000011e1ed824 */ /* 0x100fe200078e0a0c */
[----:B------:R-:W-:Y:S01]  /*1b20*/  ISETP.GE.AND P2, PT, R4, RZ, PT ;  /* 0x000000ff0400720c */ /* 0x000fe20003f46270 */
[----:B------:R-:W-:Y:S01]  /*1b30*/  IMAD.HI.U32 R4, R2, R33, RZ ;  /* 0x0000002102047227 */ /* 0x000fe200078e00ff */
[C---:B------:R-:W-:Y:S01]  /*1b40*/  ISETP.GT.U32.AND P4, PT, R12.reuse, R31, PT ;  /* 0x0000001f0c00720c */ /* 0x040fe20003f84070 */
[----:B------:R2:W-:Y:S01]  /*1b50*/  STL [R1+0x168c], R26 ;  /* 0x00168c1a01007387 */ /* 0x0005e20000100800 */
[C---:B------:R-:W-:Y:S01]  /*1b60*/  ISETP.GT.U32.AND P0, PT, R12.reuse, R29, PT ;  /* 0x0000001d0c00720c */ /* 0x040fe20003f04070 */
[----:B------:R-:W-:Y:S01]  /*1b70*/  IMAD R32, R12, R3, R9 ;  /* 0x000000030c207224 */ /* 0x000fe200078e0209 */
[----:B------:R-:W-:Y:S01]  /*1b80*/  IADD3 R4, -R4, RZ, RZ ;  /* 0x000000ff04047210 */ /* 0x000fe20007ffe1ff */
[C---:B------:R-:W-:Y:S01]  /*1b90*/  VIADD R3, R0.reuse, 0x1b ;  /* 0x0000001b00037836 */ /* 0x040fe20000000000 */
[----:B------:R-:W-:Y:S01]  /*1ba0*/  ISETP.GE.AND P3, PT, R13, RZ, PT ;  /* 0x000000ff0d00720c */ /* 0x000fe20003f66270 */
[----:B------:R-:W-:Y:S01]  /*1bb0*/  VIADD R13, R0, 0x1a ;  /* 0x0000001a000d7836 */ /* 0x000fe20000000000 */
[C---:B------:R-:W-:Y:S01]  /*1bc0*/  ISETP.GT.U32.AND P5, PT, R12.reuse, R30, PT ;  /* 0x0000001e0c00720c */ /* 0x040fe20003fa4070 */
[----:B------:R-:W-:Y:S01]  /*1bd0*/  IMAD R33, R12, R4, R33 ;  /* 0x000000040c217224 */ /* 0x000fe200078e0221 */
[----:B------:R-:W-:Y:S01]  /*1be0*/  IABS R35, R3 ;  /* 0x0000000300237213 */ /* 0x000fe20000000000 */
[----:B------:R-:W-:Y:S01]  /*1bf0*/  VIADD R17, R0, 0x4c ;  /* 0x0000004c00117836 */ /* 0x000fe20000000000 */
[----:B------:R-:W-:Y:S01]  /*1c00*/  IABS R11, R13 ;  /* 0x0000000d000b7213 */ /* 0x000fe20000000000 */
[--C-:B------:R-:W-:Y:S01]  /*1c10*/  @!P4 IMAD.IADD R31, R31, 0x1, -R12.reuse ;  /* 0x000000011f1fc824 */ /* 0x100fe200078e0a0c */
[----:B------:R-:W-:Y:S01]  /*1c20*/  ISETP.GT.U32.AND P4, PT, R12, R33, PT ;  /* 0x000000210c00720c */ /* 0x000fe20003f84070 */
[--C-:B------:R-:W-:Y:S01]  /*1c30*/  @!P0 IMAD.IADD R29, R29, 0x1, -R12.reuse ;  /* 0x000000011d1d8824 */ /* 0x100fe200078e0a0c */
[----:B------:R-:W-:Y:S01]  /*1c40*/  ISETP.GE.AND P0, PT, R10, RZ, PT ;  /* 0x000000ff0a00720c */ /* 0x000fe20003f06270 */
[----:B------:R-:W-:Y:S01]  /*1c50*/  IMAD.HI.U32 R5, R2, R11, RZ ;  /* 0x0000000b02057227 */ /* 0x000fe200078e00ff */
[----:B-1----:R-:W-:Y:S01]  /*1c60*/  IADD3 R25, R0, 0xf5, RZ ;  /* 0x000000f500197810 */ /* 0x002fe20007ffe0ff */
[----:B------:R1:W-:Y:S01]  /*1c70*/  STL [R1+0x1690], R27 ;  /* 0x0016901b01007387 */ /* 0x0003e20000100800 */
[----:B------:R-:W-:Y:S01]  /*1c80*/  @!P1 IADD3 R29, -R29, RZ, RZ ;  /* 0x000000ff1d1d9210 */ /* 0x000fe20007ffe1ff */
[----:B------:R-:W-:Y:S01]  /*1c90*/  IMAD.MOV R5, RZ, RZ, -R5 ;  /* 0x000000ffff057224 */ /* 0x000fe200078e0a05 */
[----:B------:R-:W-:Y:S01]  /*1ca0*/  ISETP.GT.U32.AND P1, PT, R12, R32, PT ;  /* 0x000000200c00720c */ /* 0x000fe20003f24070 */
[----:B------:R-:W-:Y:S01]  /*1cb0*/  VIADD R10, R0, 0x1c ;  /* 0x0000001c000a7836 */ /* 0x000fe20000000000 */
[----:B------:R-:W-:Y:S01]  /*1cc0*/  STL [R1+0x1694], R28 ;  /* 0x0016941c01007387 */ /* 0x000fe20000100800 */
[----:B------:R-:W-:Y:S01]  /*1cd0*/  @!P5 IMAD.IADD R30, R30, 0x1, -R12 ;  /* 0x000000011e1ed824 */ /* 0x000fe200078e0a0c */
[----:B------:R-:W-:Y:S01]  /*1ce0*/  ISETP.GE.AND P5, PT, R13, RZ, PT ;  /* 0x000000ff0d00720c */ /* 0x000fe20003fa6270 */
[----:B------:R-:W-:Y:S01]  /*1cf0*/  IMAD R34, R12, R5, R11 ;  /* 0x000000050c227224 */ /* 0x000fe200078e020b */
[----:B------:R-:W-:Y:S01]  /*1d00*/  IABS R11, R10 ;  /* 0x0000000a000b7213 */ /* 0x000fe20000000000 */
[----:B------:R-:W-:Y:S01]  /*1d10*/  @!P6 IMAD.MOV R31, RZ, RZ, -R31 ;  /* 0x000000ffff1fe224 */ /* 0x000fe200078e0a1f */
[----:B------:R-:W-:Y:S01]  /*1d20*/  @!P4 IADD3 R33, R33, -R12, RZ ;  /* 0x8000000c2121c210 */ /* 0x000fe20007ffe0ff */
[----:B------:R-:W-:Y:S01]  /*1d30*/  IMAD.HI.U32 R5, R2, R37, RZ ;  /* 0x0000002502057227 */ /* 0x000fe200078e00ff */
[----:B------:R-:W-:Y:S01]  /*1d40*/  @!P3 IADD3 R30, -R30, RZ, RZ ;  /* 0x000000ff1e1eb210 */ /* 0x000fe20007ffe1ff */
[----:B------:R3:W-:Y:S01]  /*1d50*/  STL [R1+0x1698], R29 ;  /* 0x0016981d01007387 */ /* 0x0007e20000100800 */
[----:B------:R-:W-:Y:S01]  /*1d60*/  ISETP.GE.AND P3, PT, R3, RZ, PT ;  /* 0x000000ff0300720c */ /* 0x000fe20003f66270 */
[----:B------:R-:W-:Y:S01]  /*1d70*/  IMAD.HI.U32 R3, R2, R35, RZ ;  /* 0x0000002302037227 */ /* 0x000fe200078e00ff */
[C---:B------:R-:W-:Y:S01]  /*1d80*/  ISETP.GT.U32.AND P4, PT, R12.reuse, R33, PT ;  /* 0x000000210c00720c */ /* 0x040fe20003f84070 */
[----:B------:R4:W-:Y:S01]  /*1d90*/  STL [R1+0x16a0], R30 ;  /* 0x0016a01e01007387 */ /* 0x0009e20000100800 */
[----:B------:R-:W-:Y:S01]  /*1da0*/  ISETP.GT.U32.AND P6, PT, R12, R34, PT ;  /* 0x000000220c00720c */ /* 0x000fe20003fc4070 */
[----:B------:R-:W-:Y:S01]  /*1db0*/  IMAD.HI.U32 R4, R2, R11, RZ ;  /* 0x0000000b02047227 */ /* 0x000fe200078e00ff */
[----:B------:R-:W-:-:S02]  /*1dc0*/  IADD3 R5, -R5, RZ, RZ ;  /* 0x000000ff05057210 */ /* 0x000fc40007ffe1ff */
[----:B------:R-:W-:Y:S01]  /*1dd0*/  IABS R13, R15 ;  /* 0x0000000f000d7213 */ /* 0x000fe20000000000 */
[----:B------:R-:W-:Y:S01]  /*1de0*/  @!P1 IMAD.IADD R32, R32, 0x1, -R12 ;  /* 0x0000000120209824 */ /* 0x000fe200078e0a0c */
[----:B------:R-:W-:Y:S01]  /*1df0*/  IADD3 R7, R0, 0xfe, RZ ;  /* 0x000000fe00077810 */ /* 0x000fe20007ffe0ff */
[----:B------:R-:W-:Y:S02]  /*1e00*/  IMAD.MOV R3, RZ, RZ, -R3 ;  /* 0x000000ffff037224 */ /* 0x000fe400078e0a03 */
[----:B------:R-:W-:Y:S01]  /*1e10*/  IMAD.MOV R4, RZ, RZ, -R4 ;  /* 0x000000ffff047224 */ /* 0x000fe200078e0a04 */
[C---:B------:R-:W-:Y:S01]  /*1e20*/  ISETP.GT.U32.AND P1, PT, R12.reuse, R32, PT ;  /* 0x000000200c00720c */ /* 0x040fe20003f24070 */
[C---:B------:R-:W-:Y:S01]  /*1e30*/  IMAD R35, R12.reuse, R3, R35 ;  /* 0x000000030c237224 */ /* 0x040fe200078e0223 */
[----:B------:R-:W-:Y:S01]  /*1e40*/  @!P4 IADD3 R33, R33, -R12, RZ ;  /* 0x8000000c2121c210 */ /* 0x000fe20007ffe0ff */
[----:B------:R-:W-:Y:S01]  /*1e50*/  IMAD R36, R12, R4, R11 ;  /* 0x000000040c247224 */ /* 0x000fe200078e020b */
[----:B------:R-:W-:Y:S01]  /*1e60*/  @!P6 IADD3 R34, R34, -R12, RZ ;  /* 0x8000000c2222e210 */ /* 0x000fe20007ffe0ff */
[----:B------:R-:W-:Y:S01]  /*1e70*/  VIADD R11, R0, 0x20 ;  /* 0x00000020000b7836 */ /* 0x000fe20000000000 */
[C---:B------:R-:W-:Y:S01]  /*1e80*/  ISETP.GT.U32.AND P4, PT, R12.reuse, R35, PT ;  /* 0x000000230c00720c */ /* 0x040fe20003f84070 */
[C---:B------:R-:W-:Y:S01]  /*1e90*/  IMAD R37, R12.reuse, R5, R37 ;  /* 0x000000050c257224 */ /* 0x040fe200078e0225 */
[----:B------:R-:W-:Y:S01]  /*1ea0*/  ISETP.GT.U32.AND P6, PT, R12, R36, PT ;  /* 0x000000240c00720c */ /* 0x000fe20003fc4070 */
[----:B------:R-:W-:Y:S01]  /*1eb0*/  IMAD.HI.U32 R9, R2, R13, RZ ;  /* 0x0000000d02097227 */ /* 0x000fe200078e00ff */
[----:B------:R-:W-:-:S02]  /*1ec0*/  IABS R5, R11 ;  /* 0x0000000b00057213 */ /* 0x000fc40000000000 */
[----:B------:R-:W-:Y:S01]  /*1ed0*/  @!P0 IADD3 R33, -R33, RZ, RZ ;  /* 0x000000ff21218210 */ /* 0x000fe20007ffe1ff */
[----:B------:R-:W-:Y:S01]  /*1ee0*/  IMAD.MOV R9, RZ, RZ, -R9 ;  /* 0x000000ffff097224 */ /* 0x000fe200078e0a09 */
[----:B------:R-:W-:Y:S01]  /*1ef0*/  @!P1 IADD3 R32, R32, -R12, RZ ;  /* 0x8000000c20209210 */ /* 0x000fe20007ffe0ff */
[----:B------:R-:W-:Y:S01]  /*1f00*/  IMAD.HI.U32 R4, R2, R5, RZ ;  /* 0x0000000502047227 */ /* 0x000fe200078e00ff */
[----:B------:R-:W-:Y:S02]  /*1f10*/  ISETP.GE.AND P1, PT, R10, RZ, PT ;  /* 0x000000ff0a00720c */ /* 0x000fe40003f26270 */
[----:B------:R-:W-:Y:S01]  /*1f20*/  @!P2 IADD3 R32, -R32, RZ, RZ ;  /* 0x000000ff2020a210 */ /* 0x000fe20007ffe1ff */
[----:B------:R-:W-:Y:S01]  /*1f30*/  VIADD R10, R0, 0x1f ;  /* 0x0000001f000a7836 */ /* 0x000fe20000000000 */
[C---:B------:R-:W-:Y:S01]  /*1f40*/  ISETP.GT.U32.AND P0, PT, R12.reuse, R37, PT ;  /* 0x000000250c00720c */ /* 0x040fe20003f04070 */
[--C-:B------:R-:W-:Y:S01]  /*1f50*/  @!P4 IMAD.IADD R35, R35, 0x1, -R12.reuse ;  /* 0x000000012323c824 */ /* 0x100fe200078e0a0c */
[----:B------:R-:W-:Y:S01]  /*1f60*/  ISETP.GT.U32.AND P4, PT, R12, R34, PT ;  /* 0x000000220c00720c */ /* 0x000fe20003f84070 */
[----:B------:R-:W-:Y:S01]  /*1f70*/  @!P6 IMAD.IADD R36, R36, 0x1, -R12 ;  /* 0x000000012424e824 */ /* 0x000fe200078e0a0c */
[----:B------:R-:W-:Y:S01]  /*1f80*/  IABS R39, R10 ;  /* 0x0000000a00277213 */ /* 0x000fe20000000000 */
[C---:B------:R-:W-:Y:S01]  /*1f90*/  IMAD R38, R12.reuse, R9, R13 ;  /* 0x000000090c267224 */ /* 0x040fe200078e020d */
[C---:B------:R-:W-:Y:S01]  /*1fa0*/  ISETP.GT.U32.AND P2, PT, R12.reuse, R35, PT ;  /* 0x000000230c00720c */ /* 0x040fe20003f44070 */
[----:B------:R-:W-:Y:S01]  /*1fb0*/  IMAD.MOV R40, RZ, RZ, -R4 ;  /* 0x000000ffff287224 */ /* 0x000fe200078e0a04 */
[----:B------:R-:W-:Y:S01]  /*1fc0*/  ISETP.GT.U32.AND P6, PT, R12, R36, PT ;  /* 0x000000240c00720c */ /* 0x000fe20003fc4070 */
[----:B------:R-:W-:Y:S01]  /*1fd0*/  IMAD.HI.U32 R3, R2, R39, RZ ;  /* 0x0000002702037227 */ /* 0x000fe200078e00ff */
[----:B------:R-:W-:-:S03]  /*1fe0*/  IABS R9, R16 ;  /* 0x0000001000097213 */ /* 0x000fc60000000000 */
[----:B------:R-:W-:Y:S01]  /*1ff0*/  IMAD.MOV R3, RZ, RZ, -R3 ;  /* 0x000000ffff037224 */ /* 0x000fe200078e0a03 */
[----:B------:R-:W-:Y:S01]  /*2000*/  @!P0 IADD3 R37, R37, -R12, RZ ;  /* 0x8000000c25258210 */ /* 0x000fe20007ffe0ff */
[--C-:B------:R-:W-:Y:S01]  /*2010*/  @!P4 IMAD.IADD R34, R34, 0x1, -R12.reuse ;  /* 0x000000012222c824 */ /* 0x100fe200078e0a0c */
[C---:B------:R-:W-:Y:S01]  /*2020*/  ISETP.GT.U32.AND P4, PT, R12.reuse, R38, PT ;  /* 0x000000260c00720c */ /* 0x040fe20003f84070 */
[----:B------:R-:W-:Y:S01]  /*2030*/  IMAD R39, R12, R3, R39 ;  /* 0x000000030c277224 */ /* 0x000fe200078e0227 */
[----:B------:R-:W-:Y:S01]  /*2040*/  ISETP.GE.AND P0, PT, R14, RZ, PT ;  /* 0x000000ff0e00720c */ /* 0x000fe20003f06270 */
[----:B------:R-:W-:Y:S01]  /*2050*/  IMAD R40, R12, R40, R5 ;  /* 0x000000280c287224 */ /* 0x000fe200078e0205 */
[----:B------:R-:W-:Y:S01]  /*2060*/  @!P5 IADD3 R34, -R34, RZ, RZ ;  /* 0x000000ff2222d210 */ /* 0x000fe20007ffe1ff */
[--C-:B------:R-:W-:Y:S01]  /*2070*/  @!P2 IMAD.IADD R35, R35, 0x1, -R12.reuse ;  /* 0x000000012323a824 */ /* 0x100fe200078e0a0c */
[----:B------:R-:W-:Y:S01]  /*2080*/  ISETP.GT.U32.AND P2, PT, R12, R39, PT ;  /* 0x000000270c00720c */ /* 0x000fe20003f44070 */
[----:B------:R-:W-:Y:S01]  /*2090*/  @!P6 IMAD.IADD R36, R36, 0x1, -R12 ;  /* 0x000000012424e824 */ /* 0x000fe200078e0a0c */
[----:B------:R-:W-:Y:S01]  /*20a0*/  ISETP.GT.U32.AND P6, PT, R12, R40, PT ;  /* 0x000000280c00720c */ /* 0x000fe20003fc4070 */
[C---:B------:R-:W-:Y:S01]  /*20b0*/  VIADD R13, R0.reuse, 0x21 ;  /* 0x00000021000d7836 */ /* 0x040fe20000000000 */
[----:B------:R-:W-:Y:S01]  /*20c0*/  IADD3 R14, R0, 0x24, RZ ;  /* 0x00000024000e7810 */ /* 0x000fe20007ffe0ff */
[----:B------:R-:W-:-:S03]  /*20d0*/  IMAD.HI.U32 R4, R2, R9, RZ ;  /* 0x0000000902047227 */ /* 0x000fc600078e00ff */
[----:B------:R-:W-:Y:S01]  /*20e0*/  IABS R41, R13 ;  /* 0x0000000d00297213 */ /* 0x000fe20000000000 */
[----:B------:R-:W-:Y:S01]  /*20f0*/  @!P4 IMAD.IADD R38, R38, 0x1, -R12 ;  /* 0x000000012626c824 */ /* 0x000fe200078e0a0c */
[----:B------:R-:W-:Y:S01]  /*2100*/  IABS R5, R14 ;  /* 0x0000000e00057213 */ /* 0x000fe20000000000 */
[----:B------:R-:W-:Y:S01]  /*2110*/  IMAD.MOV R4, RZ, RZ, -R4 ;  /* 0x000000ffff047224 */ /* 0x000fe200078e0a04 */
[----:B------:R-:W-:Y:S01]  /*2120*/  ISETP.GE.AND P4, PT, R15, RZ, PT ;  /* 0x000000ff0f00720c */ /* 0x000fe20003f86270 */
[--C-:B------:R-:W-:Y:S01]  /*2130*/  @!P2 IMAD.IADD R39, R39, 0x1, -R12.reuse ;  /* 0x000000012727a824 */ /* 0x100fe200078e0a0c */
[----:B------:R-:W-:Y:S01]  /*2140*/  ISETP.GT.U32.AND P2, PT, R12, R37, PT ;  /* 0x000000250c00720c */ /* 0x000fe20003f44070 */
[----:B------:R-:W-:Y:S01]  /*2150*/  @!P6 IMAD.IADD R40, R40, 0x1, -R12 ;  /* 0x000000012828e824 */ /* 0x000fe200078e0a0c */
[----:B------:R-:W-:Y:S01]  /*2160*/  ISETP.GT.U32.AND P6, PT, R12, R38, PT ;  /* 0x000000260c00720c */ /* 0x000fe20003fc4070 */
[----:B------:R-:W-:Y:S01]  /*2170*/  IMAD.HI.U32 R3, R2, R41, RZ ;  /* 0x0000002902037227 */ /* 0x000fe200078e00ff */
[----:B------:R-:W-:-:S03]  /*2180*/  ISETP.GT.U32.AND P5, PT, R12, R39, PT ;  /* 0x000000270c00720c */ /* 0x000fc60003fa4070 */
[----:B------:R-:W-:Y:S01]  /*2190*/  IMAD R42, R12, R4, R9 ;  /* 0x000000040c2a7224 */ /* 0x000fe200078e0209 */
[----:B------:R-:W-:Y:S01]  /*21a0*/  IADD3 R3, -R3, RZ, RZ ;  /* 0x000000ff03037210 */ /* 0x000fe20007ffe1ff */
[----:B------:R-:W-:Y:S02]  /*21b0*/  VIADD R9, R0, 0x23 ;  /* 0x0000002300097836 */ /* 0x000fe40000000000 */
[----:B------:R-:W-:Y:S01]  /*21c0*/  @!P3 IMAD.MOV R35, RZ, RZ, -R35 ;  /* 0x000000ffff23b224 */ /* 0x000fe200078e0a23 */
[C---:B------:R-:W-:Y:S01]  /*21d0*/  ISETP.GT.U32.AND P3, PT, R12.reuse, R40, PT ;  /* 0x000000280c00720c */ /* 0x040fe20003f64070 */
[----:B------:R-:W-:Y:S01]  /*21e0*/  IMAD R41, R12, R3, R41 ;  /* 0x000000030c297224 */ /* 0x000fe200078e0229 */
[----:B------:R-:W-:Y:S01]  /*21f0*/  IABS R43, R9 ;  /* 0x00000009002b7213 */ /* 0x000fe20000000000 */
[--C-:B------:R-:W-:Y:S01]  /*2200*/  @!P6 IMAD.IADD R38, R38, 0x1, -R12.reuse ;  /* 0x000000012626e824 */ /* 0x100fe200078e0a0c */
[----:B------:R-:W-:Y:S01]  /*2210*/  @!P2 IADD3 R37, R37, -R12, RZ ;  /* 0x8000000c2525a210 */ /* 0x000fe20007ffe0ff */
[----:B------:R-:W-:Y:S01]  /*2220*/  @!P5 IMAD.IADD R39, R39, 0x1, -R12 ;  /* 0x000000012727d824 */ /* 0x000fe200078e0a0c */
[----:B------:R-:W-:Y:S01]  /*2230*/  ISETP.GE.AND P2, PT, R10, RZ, PT ;  /* 0x000000ff0a00720c */ /* 0x000fe20003f46270 */
[----:B------:R-:W-:Y:S01]  /*2240*/  IMAD.HI.U32 R3, R2, R43, RZ ;  /* 0x0000002b02037227 */ /* 0x000fe200078e00ff */
[----:B------:R-:W-:-:S02]  /*2250*/  ISETP.GT.U32.AND P6, PT, R12, R42, PT ;  /* 0x0000002a0c00720c */ /* 0x000fc40003fc4070 */
[----:B------:R-:W-:Y:S01]  /*2260*/  ISETP.GE.AND P5, PT, R11, RZ, PT ;  /* 0x000000ff0b00720c */ /* 0x000fe20003fa6270 */
[----:B------:R-:W-:Y:S01]  /*2270*/  IMAD.HI.U32 R4, R2, R5, RZ ;  /* 0x0000000502047227 */ /* 0x000fe200078e00ff */
[----:B------:R-:W-:Y:S02]  /*2280*/  @!P4 IADD3 R38, -R38, RZ, RZ ;  /* 0x000000ff2626c210 */ /* 0x000fe40007ffe1ff */
[----:B------:R-:W-:Y:S01]  /*2290*/  @!P3 IADD3 R40, R40, -R12, RZ ;  /* 0x8000000c2828b210 */ /* 0x000fe20007ffe0ff */
[----:B------:R-:W-:Y:S01]  /*22a0*/  @!P1 IMAD.MOV R36, RZ, RZ, -R36 ;  /* 0x000000ffff249224 */ /* 0x000fe200078e0a24 */
[----:B------:R-:W-:Y:S01]  /*22b0*/  ISETP.GT.U32.AND P1, PT, R12, R41, PT ;  /* 0x000000290c00720c */ /* 0x000fe20003f24070 */
[----:B------:R-:W-:Y:S01]  /*22c0*/  IMAD.MOV R3, RZ, RZ, -R3 ;  /* 0x000000ffff037224 */ /* 0x000fe200078e0a03 */
[----:B------:R-:W-:Y:S01]  /*22d0*/  IADD3 R4, -R4, RZ, RZ ;  /* 0x000000ff04047210 */ /* 0x000fe20007ffe1ff */
[----:B------:R-:W-:Y:S01]  /*22e0*/  @!P2 IMAD.MOV R39, RZ, RZ, -R39 ;  /* 0x000000ffff27a224 */ /* 0x000fe200078e0a27 */
[----:B------:R-:W-:Y:S01]  /*22f0*/  ISETP.GE.AND P3, PT, R13, RZ, PT ;  /* 0x000000ff0d00720c */ /* 0x000fe20003f66270 */
[----:B------:R-:W-:Y:S01]  /*2300*/  IMAD R43, R12, R3, R43 ;  /* 0x000000030c2b7224 */ /* 0x000fe200078e022b */
[----:B------:R-:W-:Y:S01]  /*2310*/  IADD3 R10, R0, 0x2a, RZ ;  /* 0x0000002a000a7810 */ /* 0x000fe20007ffe0ff */
[----:B------:R-:W-:Y:S01]  /*2320*/  @!P6 IMAD.IADD R42, R42, 0x1, -R12 ;  /* 0x000000012a2ae824 */ /* 0x000fe200078e0a0c */
[----:B------:R-:W-:Y:S01]  /*2330*/  ISETP.GE.AND P6, PT, R9, RZ, PT ;  /* 0x000000ff0900720c */ /* 0x000fe20003fc6270 */
[C---:B------:R-:W-:Y:S01]  /*2340*/  IMAD R44, R12.reuse, R4, R5 ;  /* 0x000000040c2c7224 */ /* 0x040fe200078e0205 */
[C---:B------:R-:W-:Y:S01]  /*2350*/  ISETP.GT.U32.AND P2, PT, R12.reuse, R43, PT ;  /* 0x0000002b0c00720c */ /* 0x040fe20003f44070 */
[----:B------:R-:W-:Y:S01]  /*2360*/  @!P5 IMAD.MOV R40, RZ, RZ, -R40 ;  /* 0x000000ffff28d224 */ /* 0x000fe200078e0a28 */
[C---:B------:R-:W-:Y:S01]  /*2370*/  ISETP.GT.U32.AND P4, PT, R12.reuse, R42, PT ;  /* 0x0000002a0c00720c */ /* 0x040fe20003f84070 */
[--C-:B------:R-:W-:Y:S01]  /*2380*/  @!P1 IMAD.IADD R41, R41, 0x1, -R12.reuse ;  /* 0x0000000129299824 */ /* 0x100fe200078e0a0c */
[----:B------:R-:W-:Y:S01]  /*2390*/  ISETP.GT.U32.AND P5, PT, R12, R44, PT ;  /* 0x0000002c0c00720c */ /* 0x000fe20003fa4070 */
[----:B------:R-:W-:Y:S01]  /*23a0*/  @!P0 IMAD.MOV R37, RZ, RZ, -R37 ;  /* 0x000000ffff258224 */ /* 0x000fe200078e0a25 */
[C---:B------:R-:W-:Y:S01]  /*23b0*/  IADD3 R4, R0.reuse, 0x26, RZ ;  /* 0x0000002600047810 */ /* 0x040fe20007ffe0ff */
[----:B------:R-:W-:Y:S01]  /*23c0*/  VIADD R3, R0, 0x25 ;  /* 0x0000002500037836 */ /* 0x000fe20000000000 */
[----:B------:R-:W-:Y:S01]  /*23d0*/  ISETP.GT.U32.AND P0, PT, R12, R41, PT ;  /* 0x000000290c00720c */ /* 0x000fe20003f04070 */
[C---:B------:R-:W-:Y:S01]  /*23e0*/  VIADD R9, R0.reuse, 0x27 ;  /* 0x0000002700097836 */ /* 0x040fe20000000000 */
[----:B------:R-:W-:Y:S01]  /*23f0*/  IABS R5, R4 ;  /* 0x0000000400057213 */ /* 0x000fe20000000000 */
[----:B------:R-:W-:Y:S01]  /*2400*/  VIADD R13, R0, 0x2c ;  /* 0x0000002c000d7836 */ /* 0x000fe20000000000 */
[----:B------:R-:W-:Y:S01]  /*2410*/  IABS R45, R3 ;  /* 0x00000003002d7213 */ /* 0x000fe20000000000 */
[----:B------:R-:W-:Y:S01]  /*2420*/  @!P2 IMAD.IADD R43, R43, 0x1, -R12 ;  /* 0x000000012b2ba824 */ /* 0x000fe200078e0a0c */
[----:B------:R-:W-:Y:S01]  /*2430*/  ISETP.GE.AND P2, PT, R4, RZ, PT ;  /* 0x000000ff0400720c */ /* 0x000fe20003f46270 */
[----:B------:R-:W-:Y:S01]  /*2440*/  IMAD.HI.U32 R4, R2, R5, RZ ;  /* 0x0000000502047227 */ /* 0x000fe200078e00ff */
[----:B------:R-:W-:-:S02]  /*2450*/  @!P4 IADD3 R42, R42, -R12, RZ ;  /* 0x8000000c2a2ac210 */ /* 0x000fc40007ffe0ff */
[----:B------:R-:W-:Y:S01]  /*2460*/  ISETP.GE.AND P4, PT, R3, RZ, PT ;  /* 0x000000ff0300720c */ /* 0x000fe20003f86270 */
[--C-:B------:R-:W-:Y:S01]  /*2470*/  @!P5 IMAD.IADD R44, R44, 0x1, -R12.reuse ;  /* 0x000000012c2cd824 */ /* 0x100fe200078e0a0c */
[----:B------:R-:W-:Y:S01]  /*2480*/  ISETP.GT.U32.AND P5, PT, R12, R43, PT ;  /* 0x0000002b0c00720c */ /* 0x000fe20003fa4070 */
[----:B------:R-:W-:Y:S01]  /*2490*/  IMAD.HI.U32 R3, R2, R45, RZ ;  /* 0x0000002d02037227 */ /* 0x000fe200078e00ff */
[----:B------:R-:W-:Y:S02]  /*24a0*/  IADD3 R4, -R4, RZ, RZ ;  /* 0x000000ff04047210 */ /* 0x000fe40007ffe1ff */
[----:B------:R-:W-:Y:S01]  /*24b0*/  ISETP.GE.AND P1, PT, R16, RZ, PT ;  /* 0x000000ff1000720c */ /* 0x000fe20003f26270 */
[----:B------:R-:W-:Y:S01]  /*24c0*/  @!P0 IMAD.IADD R41, R41, 0x1, -R12 ;  /* 0x0000000129298824 */ /* 0x000fe200078e0a0c */
[----:B------:R-:W-:Y:S01]  /*24d0*/  IABS R47, R9 ;  /* 0x00000009002f7213 */ /* 0x000fe20000000000 */
[----:B------:R-:W-:Y:S01]  /*24e0*/  IMAD.MOV R3, RZ, RZ, -R3 ;  /* 0x000000ffff037224 */ /* 0x000fe200078e0a03 */
[----:B------:R-:W-:Y:S01]  /*24f0*/  ISETP.GE.AND P0, PT, R14, RZ, PT ;  /* 0x000000ff0e00720c */ /* 0x000fe20003f06270 */
[C---:B------:R-:W-:Y:S01]  /*2500*/  IMAD R46, R12.reuse, R4, R5 ;  /* 0x000000040c2e7224 */ /* 0x040fe200078e0205 */
[----:B------:R-:W-:Y:S01]  /*2510*/  @!P3 IADD3 R41, -R41, RZ, RZ ;  /* 0x000000ff2929b210 */ /* 0x000fe20007ffe1ff */
[C---:B------:R-:W-:Y:S01]  /*2520*/  IMAD R45, R12.reuse, R3, R45 ;  /* 0x000000030c2d7224 */ /* 0x040fe200078e022d */
[----:B------:R-:W-:Y:S01]  /*2530*/  ISETP.GT.U32.AND P3, PT, R12, R44, PT ;  /* 0x0000002c0c00720c */ /* 0x000fe20003f64070 */
[C---:B------:R-:W-:Y:S01]  /*2540*/  VIADD R3, R0.reuse, 0x28 ;  /* 0x0000002800037836 */ /* 0x040fe20000000000 */
[----:B------:R-:W-:Y:S01]  /*2550*/  @!P5 IADD3 R43, R43, -R12, RZ ;  /* 0x8000000c2b2bd210 */ /* 0x000fe20007ffe0ff */
[----:B------:R-:W-:Y:S01]  /*2560*/  VIADD R15, R0, 0x2e ;  /* 0x0000002e000f7836 */ /* 0x000fe20000000000 */
[C---:B------:R-:W-:Y:S01]  /*2570*/  ISETP.GT.U32.AND P5, PT, R12.reuse, R45, PT ;  /* 0x0000002d0c00720c */ /* 0x040fe20003fa4070 */
[----:B------:R-:W-:Y:S01]  /*2580*/  @!P1 IMAD.MOV R42, RZ, RZ, -R42 ;  /* 0x000000ffff2a9224 */ /* 0x000fe200078e0a2a */
[----:B------:R-:W-:Y:S01]  /*2590*/  IABS R5, R3 ;  /* 0x0000000300057213 */ /* 0x000fe20000000000 */
[----:B------:R-:W-:Y:S01]  /*25a0*/  @!P6 IMAD.MOV R43, RZ, RZ, -R43 ;  /* 0x000000ffff2be224 */ /* 0x000fe200078e0a2b */
[----:B------:R-:W-:Y:S01]  /*25b0*/  ISETP.GT.U32.AND P6, PT, R12, R46, PT ;  /* 0x0000002e0c00720c */ /* 0x000fe20003fc4070 */
[C---:B------:R-:W-:Y:S01]  /*25c0*/  VIADD R8, R0.reuse, 0xf6 ;  /* 0x000000f600087836 */ /* 0x040fe20000000000 */
[----:B------:R-:W-:Y:S01]  /*25d0*/  ISETP.GE.AND P1, PT, R9, RZ, PT ;  /* 0x000000ff0900720c */ /* 0x000fe20003f26270 */
[C---:B------:R-:W-:Y:S01]  /*25e0*/  VIADD R9, R0.reuse, 0x29 ;  /* 0x0000002900097836 */ /* 0x040fe20000000000 */
[----:B------:R-:W-:Y:S01]  /*25f0*/  IADD3 R11, R0, 0x2b, RZ ;  /* 0x0000002b000b7810 */ /* 0x000fe20007ffe0ff */
[----:B------:R-:W-:Y:S01]  /*2600*/  @!P3 IMAD.IADD R44, R44, 0x1, -R12 ;  /* 0x000000012c2cb824 */ /* 0x000fe200078e0a0c */
[----:B------:R-:W-:Y:S01]  /*2610*/  ISETP.GE.AND P3, PT, R3, RZ, PT ;  /* 0x000000ff0300720c */ /* 0x000fe20003f66270 */
[----:B------:R-:W-:Y:S01]  /*2620*/  IMAD.HI.U32 R3, R2, R47, RZ ;  /* 0x0000002f02037227 */ /* 0x000fe200078e00ff */
[----:B------:R-:W-:-:S02]  /*2630*/  IABS R49, R9 ;  /* 0x0000000900317213 */ /* 0x000fc40000000000 */
[----:B------:R-:W-:Y:S01]  /*2640*/  @!P5 IADD3 R45, R45, -R12, RZ ;  /* 0x8000000c2d2dd210 */ /* 0x000fe20007ffe0ff */
[----:B------:R-:W-:Y:S01]  /*2650*/  IMAD.MOV R4, RZ, RZ, -R3 ;  /* 0x000000ffff047224 */ /* 0x000fe200078e0a03 */
[----:B------:R-:W-:Y:S01]  /*2660*/  IABS R51, R11 ;  /* 0x0000000b00337213 */ /* 0x000fe20000000000 */
[----:B------:R-:W-:Y:S01]  /*2670*/  IMAD.HI.U32 R3, R2, R5, RZ ;  /* 0x0000000502037227 */ /* 0x000fe200078e00ff */
[----:B------:R-:W-:Y:S02]  /*2680*/  ISETP.GT.U32.AND P5, PT, R12, R45, PT ;  /* 0x0000002d0c00720c */ /* 0x000fe40003fa4070 */
[C---:B------:R-:W-:Y:S01]  /*2690*/  IADD3 R14, R0.reuse, 0x2d, RZ ;  /* 0x0000002d000e7810 */ /* 0x040fe20007ffe0ff */
[----:B------:R-:W-:Y:S01]  /*26a0*/  IMAD.MOV R3, RZ, RZ, -R3 ;  /* 0x000000ffff037224 */ /* 0x000fe200078e0a03 */
[----:B------:R-:W-:Y:S01]  /*26b0*/  IADD3 R16, R0, 0x4b, RZ ;  /* 0x0000004b00107810 */ /* 0x000fe20007ffe0ff */
[----:B------:R-:W-:Y:S01]  /*26c0*/  @!P6 IMAD.IADD R46, R46, 0x1, -R12 ;  /* 0x000000012e2ee824 */ /* 0x000fe200078e0a0c */
[----:B------:R-:W-:Y:S01]  /*26d0*/  IABS R53, R14 ;  /* 0x0000000e00357213 */ /* 0x000fe20000000000 */
[----:B------:R-:W-:Y:S01]  /*26e0*/  @!P0 IMAD.MOV R44, RZ, RZ, -R44 ;  /* 0x000000ffff2c8224 */ /* 0x000fe200078e0a2c */
[----:B------:R-:W-:Y:S01]  /*26f0*/  ISETP.GE.AND P0, PT, R9, RZ, PT ;  /* 0x000000ff0900720c */ /* 0x000fe20003f06270 */
[C---:B------:R-:W-:Y:S01]  /*2700*/  IMAD R48, R12.reuse, R3, R5 ;  /* 0x000000030c307224 */ /* 0x040fe200078e0205 */
[----:B------:R-:W-:Y:S01]  /*2710*/  IABS R9, R10 ;  /* 0x0000000a00097213 */ /* 0x000fe20000000000 */
[C---:B------:R-:W-:Y:S01]  /*2720*/  IMAD R47, R12.reuse, R4, R47 ;  /* 0x000000040c2f7224 */ /* 0x040fe200078e022f */
[----:B------:R-:W-:Y:S01]  /*2730*/  ISETP.GT.U32.AND P6, PT, R12, R46, PT ;  /* 0x0000002e0c00720c */ /* 0x000fe20003fc4070 */
[----:B------:R-:W-:Y:S01]  /*2740*/  IMAD.HI.U32 R3, R2, R49, RZ ;  /* 0x0000003102037227 */ /* 0x000fe200078e00ff */
[----:B------:R-:W-:-:S02]  /*2750*/  IABS R5, R13 ;  /* 0x0000000d00057213 */ /* 0x000fc40000000000 */
[----:B------:R-:W-:Y:S01]  /*2760*/  IABS R83, R16 ;  /* 0x0000001000537213 */ /* 0x000fe20000000000 */
[----:B------:R-:W-:Y:S01]  /*2770*/  @!P5 IMAD.IADD R45, R45, 0x1, -R12 ;  /* 0x000000012d2dd824 */ /* 0x000fe200078e0a0c */
[----:B------:R-:W-:Y:S01]  /*2780*/  IADD3 R3, -R3, RZ, RZ ;  /* 0x000000ff03037210 */ /* 0x000fe20007ffe1ff */
[----:B------:R-:W-:Y:S01]  /*2790*/  IMAD.HI.U32 R4, R2, R9, RZ ;  /* 0x0000000902047227 */ /* 0x000fe200078e00ff */
[----:B------:R-:W-:-:S03]  /*27a0*/  ISETP.GT.U32.AND P5, PT, R12, R47, PT ;  /* 0x0000002f0c00720c */ /* 0x000fc60003fa4070 */
[----:B------:R-:W-:Y:S02]  /*27b0*/  IMAD.MOV R4, RZ, RZ, -R4 ;  /* 0x000000ffff047224 */ /* 0x000fe400078e0a04 */
[----:B------:R-:W-:Y:S01]  /*27c0*/  IMAD R49, R12, R3, R49 ;  /* 0x000000030c317224 */ /* 0x000fe200078e0231 */
[----:B------:R-:W-:Y:S01]  /*27d0*/  @!P6 IADD3 R46, R46, -R12, RZ ;  /* 0x8000000c2e2ee210 */ /* 0x000fe20007ffe0ff */
[C---:B------:R-:W-:Y:S01]  /*27e0*/  IMAD R50, R12.reuse, R4, R9 ;  /* 0x000000040c327224 */ /* 0x040fe200078e0209 */
[----:B------:R-:W-:Y:S01]  /*27f0*/  IABS R9, R15 ;  /* 0x0000000f00097213 */ /* 0x000fe20000000000 */
[----:B------:R-:W-:Y:S01]  /*2800*/  @!P4 IMAD.MOV R45, RZ, RZ, -R45 ;  /* 0x000000ffff2dc224 */ /* 0x000fe200078e0a2d */
[----:B------:R-:W-:Y:S01]  /*2810*/  ISETP.GT.U32.AND P6, PT, R12, R49, PT ;  /* 0x000000310c00720c */ /* 0x000fe20003fc4070 */
[----:B------:R-:W-:Y:S01]  /*2820*/  IMAD.HI.U32 R3, R2, R51, RZ ;  /* 0x0000003302037227 */ /* 0x000fe200078e00ff */
[----:B------:R-:W-:Y:S02]  /*2830*/  ISETP.GT.U32.AND P4, PT, R12, R48, PT ;  /* 0x000000300c00720c */ /* 0x000fe40003f84070 */
[----:B------:R-:W-:Y:S01]  /*2840*/  @!P2 IADD3 R46, -R46, RZ, RZ ;  /* 0x000000ff2e2ea210 */ /* 0x000fe20007ffe1ff */
[----:B------:R-:W-:Y:S01]  /*2850*/  @!P5 IMAD.IADD R47, R47, 0x1, -R12 ;  /* 0x000000012f2fd824 */ /* 0x000fe200078e0a0c */
[----:B------:R-:W-:Y:S01]  /*2860*/  ISETP.GT.U32.AND P5, PT, R12, R50, PT ;  /* 0x000000320c00720c */ /* 0x000fe20003fa4070 */
[----:B------:R-:W-:-:S02]  /*2870*/  IMAD.MOV R3, RZ, RZ, -R3 ;  /* 0x000000ffff037224 */ /* 0x000fc400078e0a03 */
[----:B------:R-:W-:-:S04]  /*2880*/  IMAD.HI.U32 R4, R2, R9, RZ ;  /* 0x0000000902047227 */ /* 0x000fc800078e00ff */
[--C-:B------:R-:W-:Y:S02]  /*2890*/  @!P6 IMAD.IADD R49, R49, 0x1, -R12.reuse ;  /* 0x000000013131e824 */ /* 0x100fe400078e0a0c */
[----:B------:R-:W-:Y:S01]  /*28a0*/  IMAD R51, R12, R3, R51 ;  /* 0x000000030c337224 */ /* 0x000fe200078e0233 */
[----:B------:R-:W-:Y:S01]  /*28b0*/  @!P4 IADD3 R48, R48, -R12, RZ ;  /* 0x8000000c3030c210 */ /* 0x000fe20007ffe0ff */
[----:B------:R-:W-:Y:S01]  /*28c0*/  IMAD.HI.U32 R3, R2, R5, RZ ;  /* 0x0000000502037227 */ /* 0x000fe200078e00ff */
[C---:B------:R-:W-:Y:S02]  /*28d0*/  ISETP.GT.U32.AND P4, PT, R12.reuse, R47, PT ;  /* 0x0000002f0c00720c */ /* 0x040fe40003f84070 */
[----:B------:R-:W-:Y:S01]  /*28e0*/  ISETP.GT.U32.AND P6, PT, R12, R48, PT ;  /* 0x000000300c00720c */ /* 0x000fe20003fc4070 */
[----:B------:R-:W-:Y:S01]  /*28f0*/  @!P5 IMAD.IADD R50, R50, 0x1, -R12 ;  /* 0x000000013232d824 */ /* 0x000fe200078e0a0c */
[----:B------:R-:W-:Y:S01]  /*2900*/  ISETP.GT.U32.AND P5, PT, R12, R49, PT ;  /* 0x000000310c00720c */ /* 0x000fe20003fa4070 */
[----:B------:R-:W-:-:S02]  /*2910*/  IMAD.MOV R3, RZ, RZ, -R3 ;  /* 0x000000ffff037224 */ /* 0x000fc400078e0a03 */
[----:B------:R-:W-:Y:S01]  /*2920*/  IMAD.MOV R4, RZ, RZ, -R4 ;  /* 0x000000ffff047224 */ /* 0x000fe200078e0a04 */
[C---:B------:R-:W-:Y:S01]  /*2930*/  ISETP.GT.U32.AND P2, PT, R12.reuse, R50, PT ;  /* 0x000000320c00720c */ /* 0x040fe20003f44070 */
[----:B------:R-:W-:Y:S02]  /*2940*/  IMAD R52, R12, R3, R5 ;  /* 0x000000030c347224 */ /* 0x000fe400078e0205 */
[----:B------:R-:W-:-:S04]  /*2950*/  IMAD.HI.U32 R3, R2, R53, RZ ;  /* 0x0000003502037227 */ /* 0x000fc800078e00ff */
[----:B------:R-:W-:Y:S01]  /*2960*/  @!P6 IADD3 R48, R48, -R12, RZ ;  /* 0x8000000c3030e210 */ /* 0x000fe20007ffe0ff */
[----:B------:R-:W-:Y:S01]  /*2970*/  IMAD.MOV R3, RZ, RZ, -R3 ;  /* 0x000000ffff037224 */ /* 0x000fe200078e0a03 */
[----:B------:R-:W-:Y:S01]  /*2980*/  ISETP.GE.AND P6, PT, R10, RZ, PT ;  /* 0x000000ff0a00720c */ /* 0x000fe20003fc6270 */
[--C-:B------:R-:W-:Y:S01]  /*2990*/  @!P5 IMAD.IADD R49, R49, 0x1, -R12.reuse ;  /* 0x000000013131d824 */ /* 0x100fe200078e0a0c */
[----:B------:R-:W-:Y:S01]  /*29a0*/  ISETP.GT.U32.AND P5, PT, R12, R52, PT ;  /* 0x000000340c00720c */ /* 0x000fe20003fa4070 */
[----:B------:R-:W-:Y:S01]  /*29b0*/  VIADD R10, R0, 0x2f ;  /* 0x0000002f000a7836 */ /* 0x000fe20000000000 */
[----:B------:R-:W-:Y:S01]  /*29c0*/  @!P2 IADD3 R50, R50, -R12, RZ ;  /* 0x8000000c3232a210 */ /* 0x000fe20007ffe0ff */
[C---:B------:R-:W-:Y:S01]  /*29d0*/  IMAD R53, R12.reuse, R3, R53 ;  /* 0x000000030c357224 */ /* 0x040fe200078e0235 */
[----:B------:R-:W-:Y:S01]  /*29e0*/  ISETP.GE.AND P2, PT, R11, RZ, PT ;  /* 0x000000ff0b00720c */ /* 0x000fe20003f46270 */
[----:B------:R-:W-:Y:S01]  /*29f0*/  @!P4 IMAD.IADD R47, R47, 0x1, -R12 ;  /* 0x000000012f2fc824 */ /* 0x000fe200078e0a0c */
[----:B------:R-:W-:Y:S01]  /*2a00*/  IABS R55, R10 ;  /* 0x0000000a00377213 */ /* 0x000fe20000000000 */
[C---:B------:R-:W-:Y:S01]  /*2a10*/  IMAD R54, R12.reuse, R4, R9 ;  /* 0x000000040c367224 */ /* 0x040fe200078e0209 */
[----:B------:R-:W-:Y:S01]  /*2a20*/  ISETP.GT.U32.AND P4, PT, R12, R51, PT ;  /* 0x000000330c00720c */ /* 0x000fe20003f84070 */
[----:B------:R-:W-:Y:S01]  /*2a30*/  VIADD R9, R0, 0x30 ;  /* 0x0000003000097836 */ /* 0x000fe20000000000 */
[----:B------:R-:W-:Y:S01]  /*2a40*/  @!P1 IADD3 R47, -R47, RZ, RZ ;  /* 0x000000ff2f2f9210 */ /* 0x000fe20007ffe1ff */
[----:B------:R-:W-:Y:S01]  /*2a50*/  IMAD.HI.U32 R3, R2, R55, RZ ;  /* 0x0000003702037227 */ /* 0x000fe200078e00ff */
[----:B------:R-:W-:-:S02]  /*2a60*/  IADD3 R11, R0, 0x31, RZ ;  /* 0x00000031000b7810 */ /* 0x000fc40007ffe0ff */
[----:B------:R-:W-:Y:S01]  /*2a70*/  IABS R5, R9 ;  /* 0x0000000900057213 */ /* 0x000fe20000000000 */
[----:B------:R-:W-:Y:S01]  /*2a80*/  @!P5 IMAD.IADD R52, R52, 0x1, -R12 ;  /* 0x000000013434d824 */ /* 0x000fe200078e0a0c */
[----:B------:R-:W-:Y:S01]  /*2a90*/  IABS R57, R11 ;  /* 0x0000000b00397213 */ /* 0x000fe20000000000 */
[----:B------:R-:W-:Y:S01]  /*2aa0*/  IMAD.MOV R3, RZ, RZ, -R3 ;  /* 0x000000ffff037224 */ /* 0x000fe200078e0a03 */
[----:B------:R-:W-:Y:S01]  /*2ab0*/  @!P0 IADD3 R49, -R49, RZ, RZ ;  /* 0x000000ff31318210 */ /* 0x000fe20007ffe1ff */
[----:B------:R-:W-:Y:S01]  /*2ac0*/  @!P3 IMAD.MOV R48, RZ, RZ, -R48 ;  /* 0x000000ffff30b224 */ /* 0x000fe200078e0a30 */
[C---:B------:R-:W-:Y:S01]  /*2ad0*/  ISETP.GT.U32.AND P5, PT, R12.reuse, R52, PT ;  /* 0x000000340c00720c */ /* 0x040fe20003fa4070 */
[C---:B------:R-:W-:Y:S01]  /*2ae0*/  IMAD R55, R12.reuse, R3, R55 ;  /* 0x000000030c377224 */ /* 0x040fe200078e0237 */
[----:B------:R-:W-:Y:S01]  /*2af0*/  @!P4 IADD3 R51, R51, -R12, RZ ;  /* 0x8000000c3333c210 */ /* 0x000fe20007ffe0ff */
[----:B------:R-:W-:Y:S01]  /*2b00*/  @!P6 IMAD.MOV R50, RZ, RZ, -R50 ;  /* 0x000000ffff32e224 */ /* 0x000fe200078e0a32 */
[----:B------:R-:W-:Y:S01]  /*2b10*/  ISETP.GT.U32.AND P3, PT, R12, R53, PT ;  /* 0x000000350c00720c */ /* 0x000fe20003f64070 */
[----:B------:R-:W-:Y:S01]  /*2b20*/  IMAD.HI.U32 R3, R2, R5, RZ ;  /* 0x0000000502037227 */ /* 0x000fe200078e00ff */
[----:B------:R-:W-:-:S02]  /*2b30*/  ISETP.GT.U32.AND P1, PT, R12, R51, PT ;  /* 0x000000330c00720c */ /* 0x000fc40003f24070 */
[----:B------:R-:W-:Y:S01]  /*2b40*/  ISETP.GT.U32.AND P6, PT, R12, R54, PT ;  /* 0x000000360c00720c */ /* 0x000fe20003fc4070 */
[----:B--2---:R-:W-:Y:S01]  /*2b50*/  VIADD R26, R0, 0xf4 ;  /* 0x000000f4001a7836 */ /* 0x004fe20000000000 */
[----:B------:R-:W-:Y:S01]  /*2b60*/  IADD3 R56, -R3, RZ, RZ ;  /* 0x000000ff03387210 */ /* 0x000fe20007ffe1ff */
[----:B------:R-:W-:Y:S01]  /*2b70*/  IMAD.HI.U32 R3, R2, R57, RZ ;  /* 0x0000003902037227 */ /* 0x000fe200078e00ff */
[----:B------:R-:W-:Y:S02]  /*2b80*/  ISETP.GE.AND P0, PT, R14, RZ, PT ;  /* 0x000000ff0e00720c */ /* 0x000fe40003f06270 */
[----:B------:R-:W-:Y:S01]  /*2b90*/  ISETP.GE.AND P4, PT, R13, RZ, PT ;  /* 0x000000ff0d00720c */ /* 0x000fe20003f86270 */
[--C-:B------:R-:W-:Y:S01]  /*2ba0*/  @!P5 IMAD.IADD R52, R52, 0x1, -R12.reuse ;  /* 0x000000013434d824 */ /* 0x100fe200078e0a0c */
[----:B------:R-:W-:Y:S01]  /*2bb0*/  ISETP.GT.U32.AND P5, PT, R12, R55, PT ;  /* 0x000000370c00720c */ /* 0x000fe20003fa4070 */
[--C-:B------:R-:W-:Y:S01]  /*2bc0*/  @!P3 IMAD.IADD R53, R53, 0x1, -R12.reuse ;  /* 0x000000013535b824 */ /* 0x100fe200078e0a0c */
[----:B------:R-:W-:Y:S01]  /*2bd0*/  ISETP.GE.AND P3, PT, R10, RZ, PT ;  /* 0x000000ff0a00720c */ /* 0x000fe20003f66270 */
[----:B------:R-:W-:Y:S01]  /*2be0*/  IMAD.MOV R3, RZ, RZ, -R3 ;  /* 0x000000ffff037224 */ /* 0x000fe200078e0a03 */
[----:B------:R-:W-:Y:S01]  /*2bf0*/  IADD3 R10, R0, 0x32, RZ ;  /* 0x00000032000a7810 */ /* 0x000fe20007ffe0ff */
[--C-:B------:R-:W-:Y:S01]  /*2c00*/  @!P1 IMAD.IADD R51, R51, 0x1, -R12.reuse ;  /* 0x0000000133339824 */ /* 0x100fe200078e0a0c */
[----:B------:R-:W-:Y:S01]  /*2c10*/  ISETP.GE.AND P1, PT, R15, RZ, PT ;  /* 0x000000ff0f00720c */ /* 0x000fe20003f26270 */
[--C-:B------:R-:W-:Y:S01]  /*2c20*/  @!P6 IMAD.IADD R54, R54, 0x1, -R12.reuse ;  /* 0x000000013636e824 */ /* 0x100fe200078e0a0c */
[C---:B------:R-:W-:Y:S01]  /*2c30*/  ISETP.GT.U32.AND P6, PT, R12.reuse, R53, PT ;  /* 0x000000350c00720c */ /* 0x040fe20003fc4070 */
[C---:B------:R-:W-:Y:S01]  /*2c40*/  IMAD R57, R12.reuse, R3, R57 ;  /* 0x000000030c397224 */ /* 0x040fe200078e0239 */
[----:B------:R-:W-:Y:S01]  /*2c50*/  IABS R4, R10 ;  /* 0x0000000a00047213 */ /* 0x000fe20000000000 */
[----:B------:R-:W-:Y:S01]  /*2c60*/  @!P2 IMAD.MOV R51, RZ, RZ, -R51 ;  /* 0x000000ffff33a224 */ /* 0x000fe200078e0a33 */
[----:B------:R-:W-:Y:S01]  /*2c70*/  ISETP.GT.U32.AND P2, PT, R12, R54, PT ;  /* 0x000000360c00720c */ /* 0x000fe20003f44070 */
[----:B------:R-:W-:-:S02]  /*2c80*/  @!P5 IMAD.IADD R55, R55, 0x1, -R12 ;  /* 0x000000013737d824 */ /* 0x000fc400078e0a0c */
[----:B------:R-:W-:Y:S01]  /*2c90*/  IMAD R56, R12, R56, R5 ;  /* 0x000000380c387224 */ /* 0x000fe200078e0205 */
[----:B------:R-:W-:Y:S01]  /*2ca0*/  MOV R5, R4 ;  /* 0x0000000400057202 */ /* 0x000fe20000000f00 */
[----:B------:R-:W-:Y:S01]  /*2cb0*/  VIADD R14, R0, 0x34 ;  /* 0x00000034000e7836 */ /* 0x000fe20000000000 */
[----:B------:R-:W-:Y:S01]  /*2cc0*/  ISETP.GT.U32.AND P5, PT, R12, R55, PT ;  /* 0x000000370c00720c */ /* 0x000fe20003fa4070 */
[----:B------:R-:W-:Y:S02]  /*2cd0*/  VIADD R13, R0, 0x33 ;  /* 0x00000033000d7836 */ /* 0x000fe40000000000 */
[----:B------:R-:W-:-:S03]  /*2ce0*/  IMAD.HI.U32 R3, R2, R5, RZ ;  /* 0x0000000502037227 */ /* 0x000fc600078e00ff */
[----:B------:R-:W-:Y:S01]  /*2cf0*/  IABS R59, R13 ;  /* 0x0000000d003b7213 */ /* 0x000fe20000000000 */
[----:B------:R-:W-:Y:S01]  /*2d00*/  @!P6 IMAD.IADD R53, R53, 0x1, -R12 ;  /* 0x000000013535e824 */ /* 0x000fe200078e0a0c */
[----:B------:R-:W-:Y:S01]  /*2d10*/  ISETP.GT.U32.AND P6, PT, R12, R56, PT ;  /* 0x000000380c00720c */ /* 0x000fe20003fc4070 */
[----:B------:R-:W-:Y:S01]  /*2d20*/  @!P4 IMAD.MOV R52, RZ, RZ, -R52 ;  /* 0x000000ffff34c224 */ /* 0x000fe200078e0a34 */
[----:B------:R-:W-:Y:S01]  /*2d30*/  @!P2 IADD3 R54, R54, -R12, RZ ;  /* 0x8000000c3636a210 */ /* 0x000fe20007ffe0ff */
[----:B------:R-:W-:Y:S01]  /*2d40*/  @!P0 IMAD.MOV R53, RZ, RZ, -R53 ;  /* 0x000000ffff358224 */ /* 0x000fe200078e0a35 */
[----:B------:R-:W-:Y:S01]  /*2d50*/  ISETP.GE.AND P2, PT, R9, RZ, PT ;  /* 0x000000ff0900720c */ /* 0x000fe20003f46270 */
[----:B------:R-:W-:Y:S01]  /*2d60*/  @!P5 IMAD.IADD R55, R55, 0x1, -R12 ;  /* 0x000000013737d824 */ /* 0x000fe200078e0a0c */
[----:B------:R-:W-:Y:S01]  /*2d70*/  ISETP.GT.U32.AND P5, PT, R12, R57, PT ;  /* 0x000000390c00720c */ /* 0x000fe20003fa4070 */
[----:B------:R-:W-:Y:S01]  /*2d80*/  IMAD.HI.U32 R4, R2, R59, RZ ;  /* 0x0000003b02047227 */ /* 0x000fe200078e00ff */
[----:B------:R-:W-:-:S02]  /*2d90*/  IADD3 R3, -R3, RZ, RZ ;  /* 0x000000ff03037210 */ /* 0x000fc40007ffe1ff */
[----:B------:R-:W-:Y:S01]  /*2da0*/  IABS R9, R14 ;  /* 0x0000000e00097213 */ /* 0x000fe20000000000 */
[----:B------:R-:W-:Y:S01]  /*2db0*/  IMAD.MOV R4, RZ, RZ, -R4 ;  /* 0x000000ffff047224 */ /* 0x000fe200078e0a04 */
[----:B------:R-:W-:Y:S01]  /*2dc0*/  @!P3 IADD3 R55, -R55, RZ, RZ ;  /* 0x000000ff3737b210 */ /* 0x000fe20007ffe1ff */
[----:B------:R-:W-:Y:S02]  /*2dd0*/  IMAD R58, R12, R3, R5 ;  /* 0x000000030c3a7224 */ /* 0x000fe400078e0205 */
[----:B------:R-:W-:-:S03]  /*2de0*/  IMAD.HI.U32 R3, R2, R9, RZ ;  /* 0x0000000902037227 */ /* 0x000fc600078e00ff */
[----:B------:R-:W-:Y:S01]  /*2df0*/  ISETP.GT.U32.AND P0, PT, R12, R58, PT ;  /* 0x0000003a0c00720c */ /* 0x000fe20003f04070 */
[--C-:B------:R-:W-:Y:S01]  /*2e00*/  @!P5 IMAD.IADD R57, R57, 0x1, -R12.reuse ;  /* 0x000000013939d824 */ /* 0x100fe200078e0a0c */
[----:B------:R-:W-:Y:S01]  /*2e10*/  IADD3 R3, -R3, RZ, RZ ;  /* 0x000000ff03037210 */ /* 0x000fe20007ffe1ff */
[--C-:B------:R-:W-:Y:S01]  /*2e20*/  @!P6 IMAD.IADD R56, R56, 0x1, -R12.reuse ;  /* 0x000000013838e824 */ /* 0x100fe200078e0a0c */
[----:B------:R-:W-:Y:S01]  /*2e30*/  ISETP.GE.AND P6, PT, R11, RZ, PT ;  /* 0x000000ff0b00720c */ /* 0x000fe20003fc6270 */
[C---:B------:R-:W-:Y:S01]  /*2e40*/  IMAD R59, R12.reuse, R4, R59 ;  /* 0x000000040c3b7224 */ /* 0x040fe200078e023b */
[C---:B------:R-:W-:Y:S01]  /*2e50*/  ISETP.GT.U32.AND P5, PT, R12.reuse, R57, PT ;  /* 0x000000390c00720c */ /* 0x040fe20003fa4070 */
[C---:B------:R-:W-:Y:S01]  /*2e60*/  IMAD R60, R12.reuse, R3, R9 ;  /* 0x000000030c3c7224 */ /* 0x040fe200078e0209 */
[----:B------:R-:W-:Y:S01]  /*2e70*/  ISETP.GT.U32.AND P4, PT, R12, R56, PT ;  /* 0x000000380c00720c */ /* 0x000fe20003f84070 */
[C---:B------:R-:W-:Y:S01]  /*2e80*/  VIADD R4, R0.reuse, 0x36 ;  /* 0x0000003600047836 */ /* 0x040fe20000000000 */
[C---:B------:R-:W-:Y:S01]  /*2e90*/  IADD3 R11, R0.reuse, 0x35, RZ ;  /* 0x00000035000b7810 */ /* 0x040fe20007ffe0ff */
[----:B------:R-:W-:Y:S01]  /*2ea0*/  VIADD R9, R0, 0x37 ;  /* 0x0000003700097836 */ /* 0x000fe20000000000 */
[----:B------:R-:W-:Y:S01]  /*2eb0*/  ISETP.GT.U32.AND P3, PT, R12, R59, PT ;  /* 0x0000003b0c00720c */ /* 0x000fe20003f64070 */
[----:B------:R-:W-:Y:S01]  /*2ec0*/  @!P0 IMAD.IADD R58, R58, 0x1, -R12 ;  /* 0x000000013a3a8824 */ /* 0x000fe200078e0a0c */
[----:B------:R-:W-:Y:S01]  /*2ed0*/  IABS R61, R11 ;  /* 0x0000000b003d7213 */ /* 0x000fe20000000000 */
[----:B------:R-:W-:Y:S01]  /*2ee0*/  @!P1 IMAD.MOV R54, RZ, RZ, -R54 ;  /* 0x000000ffff369224 */ /* 0x000fe200078e0a36 */
[----:B------:R-:W-:Y:S01]  /*2ef0*/  IABS R5, R4 ;  /* 0x0000000400057213 */ /* 0x000fe20000000000 */
[----:B------:R-:W-:Y:S01]  /*2f00*/  VIADD R15, R0, 0x4a ;  /* 0x0000004a000f7836 */ /* 0x000fe20000000000 */
[----:B------:R-:W-:Y:S01]  /*2f10*/  ISETP.GE.AND P1, PT, R10, RZ, PT ;  /* 0x000000ff0a00720c */ /* 0x000fe20003f26270 */
[----:B------:R-:W-:Y:S01]  /*2f20*/  IMAD.HI.U32 R3, R2, R61, RZ ;  /* 0x0000003d02037227 */ /* 0x000fe200078e00ff */
[----:B------:R-:W-:-:S02]  /*2f30*/  @!P5 IADD3 R57, R57, -R12, RZ ;  /* 0x8000000c3939d210 */ /* 0x000fc40007ffe0ff */
[----:B------:R-:W-:Y:S01]  /*2f40*/  ISETP.GT.U32.AND P5, PT, R12, R60, PT ;  /* 0x0000003c0c00720c */ /* 0x000fe20003fa4070 */
[--C-:B------:R-:W-:Y:S01]  /*2f50*/  @!P4 IMAD.IADD R56, R56, 0x1, -R12.reuse ;  /* 0x000000013838c824 */ /* 0x100fe200078e0a0c */
[----:B------:R-:W-:Y:S01]  /*2f60*/  IADD3 R3, -R3, RZ, RZ ;  /* 0x000000ff03037210 */ /* 0x000fe20007ffe1ff */
[----:B------:R-:W-:Y:S01]  /*2f70*/  @!P3 IMAD.IADD R59, R59, 0x1, -R12 ;  /* 0x000000013b3bb824 */ /* 0x000fe200078e0a0c */
[----:B------:R-:W-:Y:S01]  /*2f80*/  IABS R63, R9 ;  /* 0x00000009003f7213 */ /* 0x000fe20000000000 */
[----:B------:R-:W-:Y:S01]  /*2f90*/  @!P2 IMAD.MOV R56, RZ, RZ, -R56 ;  /* 0x000000ffff38a224 */ /* 0x000fe200078e0a38 */
[C---:B------:R-:W-:Y:S01]  /*2fa0*/  ISETP.GT.U32.AND P2, PT, R12.reuse, R58, PT ;  /* 0x0000003a0c00720c */ /* 0x040fe20003f44070 */
[C---:B------:R-:W-:Y:S01]  /*2fb0*/  IMAD R61, R12.reuse, R3, R61 ;  /* 0x000000030c3d7224 */ /* 0x040fe200078e023d */
[----:B------:R-:W-:Y:S01]  /*2fc0*/  ISETP.GT.U32.AND P3, PT, R12, R59, PT ;  /* 0x0000003b0c00720c */ /* 0x000fe20003f64070 */
[----:B------:R-:W-:Y:S01]  /*2fd0*/  IMAD.HI.U32 R3, R2, R5, RZ ;  /* 0x0000000502037227 */ /* 0x000fe200078e00ff */
[----:B------:R-:W-:-:S02]  /*2fe0*/  ISETP.GE.AND P4, PT, R13, RZ, PT ;  /* 0x000000ff0d00720c */ /* 0x000fc40003f86270 */
[----:B------:R-:W-:Y:S01]  /*2ff0*/  ISETP.GE.AND P0, PT, R14, RZ, PT ;  /* 0x000000ff0e00720c */ /* 0x000fe20003f06270 */
[----:B------:R-:W-:Y:S01]  /*3000*/  IMAD.MOV R3, RZ, RZ, -R3 ;  /* 0x000000ffff037224 */ /* 0x000fe200078e0a03 */
[----:B------:R-:W-:Y:S01]  /*3010*/  @!P5 IADD3 R60, R60, -R12, RZ ;  /* 0x8000000c3c3cd210 */ /* 0x000fe20007ffe0ff */
[----:B------:R-:W-:Y:S01]  /*3020*/  @!P6 IMAD.MOV R57, RZ, RZ, -R57 ;  /* 0x000000ffff39e224 */ /* 0x000fe200078e0a39 */
[----:B------:R-:W-:Y:S01]  /*3030*/  ISETP.GE.AND P6, PT, R11, RZ, PT ;  /* 0x000000ff0b00720c */ /* 0x000fe20003fc6270 */
[C---:B------:R-:W-:Y:S01]  /*3040*/  IMAD R62, R12.reuse, R3, R5 ;  /* 0x000000030c3e7224 */ /* 0x040fe200078e0205 */
[----:B------:R-:W-:Y:S01]  /*3050*/  ISETP.GT.U32.AND P5, PT, R12, R60, PT ;  /* 0x0000003c0c00720c */ /* 0x000fe20003fa4070 */
[----:B------:R-:W-:Y:S01]  /*3060*/  IMAD.HI.U32 R3, R2, R63, RZ ;  /* 0x0000003f02037227 */ /* 0x000fe200078e00ff */
[----:B------:R-:W-:Y:S02]  /*3070*/  @!P2 IADD3 R58, R58, -R12, RZ ;  /* 0x8000000c3a3aa210 */ /* 0x000fe40007ffe0ff */
[----:B------:R-:W-:Y:S01]  /*3080*/  ISETP.GT.U32.AND P2, PT, R12, R61, PT ;  /* 0x0000003d0c00720c */ /* 0x000fe20003f44070 */
[C---:B------:R-:W-:Y:S01]  /*3090*/  VIADD R10, R0.reuse, 0x38 ;  /* 0x00000038000a7836 */ /* 0x040fe20000000000 */
[C---:B------:R-:W-:Y:S01]  /*30a0*/  IADD3 R11, R0.reuse, 0x39, RZ ;  /* 0x00000039000b7810 */ /* 0x040fe20007ffe0ff */
[----:B------:R-:W-:Y:S01]  /*30b0*/  IMAD.MOV R3, RZ, RZ, -R3 ;  /* 0x000000ffff037224 */ /* 0x000fe200078e0a03 */
[----:B------:R-:W-:Y:S01]  /*30c0*/  IADD3 R14, R0, 0x40, RZ ;  /* 0x00000040000e7810 */ /* 0x000fe20007ffe0ff */
[----:B------:R-:W-:Y:S01]  /*30d0*/  @!P1 IMAD.MOV R58, RZ, RZ, -R58 ;  /* 0x000000ffff3a9224 */ /* 0x000fe200078e0a3a */
[----:B------:R-:W-:Y:S01]  /*30e0*/  IABS R65, R11 ;  /* 0x0000000b00417213 */ /* 0x000fe20000000000 */
[--C-:B------:R-:W-:Y:S01]  /*30f0*/  @!P3 IMAD.IADD R59, R59, 0x1, -R12.reuse ;  /* 0x000000013b3bb824 */ /* 0x100fe200078e0a0c */
[----:B------:R-:W-:Y:S01]  /*3100*/  ISETP.GE.AND P3, PT, R4, RZ, PT ;  /* 0x000000ff0400720c */ /* 0x000fe20003f66270 */
[----:B------:R-:W-:Y:S01]  /*3110*/  @!P5 IMAD.IADD R60, R60, 0x1, -R12 ;  /* 0x000000013c3cd824 */ /* 0x000fe200078e0a0c */
[C---:B------:R-:W-:Y:S01]  /*3120*/  ISETP.GT.U32.AND P5, PT, R12.reuse, R62, PT ;  /* 0x0000003e0c00720c */ /* 0x040fe20003fa4070 */
[----:B------:R-:W-:Y:S01]  /*3130*/  IMAD R63, R12, R3, R63 ;  /* 0x000000030c3f7224 */ /* 0x000fe200078e023f */
[----:B------:R-:W-:Y:S01]  /*3140*/  IABS R5, R10 ;  /* 0x0000000a00057213 */ /* 0x000fe20000000000 */
[----:B------:R-:W-:Y:S01]  /*3150*/  IMAD.HI.U32 R4, R2, R65, RZ ;  /* 0x0000004102047227 */ /* 0x000fe200078e00ff */
[----:B------:R-:W-:-:S02]  /*3160*/  @!P2 IADD3 R61, R61, -R12, RZ ;  /* 0x8000000c3d3da210 */ /* 0x000fc40007ffe0ff */
[----:B------:R-:W-:Y:S01]  /*3170*/  @!P4 IADD3 R59, -R59, RZ, RZ ;  /* 0x000000ff3b3bc210 */ /* 0x000fe20007ffe1ff */
[----:B------:R-:W-:Y:S01]  /*3180*/  IMAD.HI.U32 R3, R2, R5, RZ ;  /* 0x0000000502037227 */ /* 0x000fe200078e00ff */
[C---:B------:R-:W-:Y:S02]  /*3190*/  ISETP.GT.U32.AND P1, PT, R12.reuse, R61, PT ;  /* 0x0000003d0c00720c */ /* 0x040fe40003f24070 */
[----:B------:R-:W-:Y:S01]  /*31a0*/  ISETP.GT.U32.AND P4, PT, R12, R63, PT ;  /* 0x0000003f0c00720c */ /* 0x000fe20003f84070 */
[----:B------:R-:W-:Y:S01]  /*31b0*/  IMAD.MOV R3, RZ, RZ, -R3 ;  /* 0x000000ffff037224 */ /* 0x000fe200078e0a03 */
[----:B------:R-:W-:Y:S01]  /*31c0*/  IADD3 R4, -R4, RZ, RZ ;  /* 0x000000ff04047210 */ /* 0x000fe20007ffe1ff */
[----:B------:R-:W-:Y:S01]  /*31d0*/  @!P5 IMAD.IADD R62, R62, 0x1, -R12 ;  /* 0x000000013e3ed824 */ /* 0x000fe200078e0a0c */
[----:B------:R-:W-:Y:S01]  /*31e0*/  ISETP.GE.AND P2, PT, R9, RZ, PT ;  /* 0x000000ff0900720c */ /* 0x000fe20003f46270 */
[C---:B------:R-:W-:Y:S02]  /*31f0*/  IMAD R64, R12.reuse, R3, R5 ;  /* 0x000000030c407224 */ /* 0x040fe400078e0205 */
[C---:B------:R-:W-:Y:S01]  /*3200*/  IMAD R65, R12.reuse, R4, R65 ;  /* 0x000000040c417224 */ /* 0x040fe200078e0241 */
[----:B------:R-:W-:Y:S01]  /*3210*/  ISETP.GT.U32.AND P5, PT, R12, R62, PT ;  /* 0x0000003e0c00720c */ /* 0x000fe20003fa4070 */
[----:B------:R-:W-:Y:S01]  /*3220*/  @!P0 IMAD.MOV R60, RZ, RZ, -R60 ;  /* 0x000000ffff3c8224 */ /* 0x000fe200078e0a3c */
[----:B------:R-:W-:Y:S01]  /*3230*/  ISETP.GE.AND P0, PT, R10, RZ, PT ;  /* 0x000000ff0a00720c */ /* 0x000fe20003f06270 */
[--C-:B------:R-:W-:Y:S01]  /*3240*/  @!P1 IMAD.IADD R61, R61, 0x1, -R12.reuse ;  /* 0x000000013d3d9824 */ /* 0x100fe200078e0a0c */
[----:B------:R-:W-:Y:S01]  /*3250*/  ISETP.GE.AND P1, PT, R11, RZ, PT ;  /* 0x000000ff0b00720c */ /* 0x000fe20003f26270 */
[--C-:B------:R-:W-:Y:S01]  /*3260*/  @!P4 IMAD.IADD R63, R63, 0x1, -R12.reuse ;  /* 0x000000013f3fc824 */ /* 0x100fe200078e0a0c */
[----:B------:R-:W-:Y:S01]  /*3270*/  IADD3 R11, R0, 0x3c, RZ ;  /* 0x0000003c000b7810 */ /* 0x000fe20007ffe0ff */
[----:B------:R-:W-:Y:S01]  /*3280*/  @!P6 IMAD.MOV R61, RZ, RZ, -R61 ;  /* 0x000000ffff3de224 */ /* 0x000fe200078e0a3d */
[----:B------:R-:W-:Y:S01]  /*3290*/  ISETP.GT.U32.AND P6, PT, R12, R65, PT ;  /* 0x000000410c00720c */ /* 0x000fe20003fc4070 */
[----:B------:R-:W-:Y:S01]  /*32a0*/  VIADD R10, R0, 0x3a ;  /* 0x0000003a000a7836 */ /* 0x000fe20000000000 */
[----:B------:R-:W-:Y:S01]  /*32b0*/  ISETP.GT.U32.AND P4, PT, R12, R63, PT ;  /* 0x0000003f0c00720c */ /* 0x000fe20003f84070 */
[C---:B------:R-:W-:Y:S01]  /*32c0*/  VIADD R13, R0.reuse, 0x3f ;  /* 0x0000003f000d7836 */ /* 0x040fe20000000000 */
[----:B------:R-:W-:Y:S01]  /*32d0*/  IADD3 R4, R0, 0x3b, RZ ;  /* 0x0000003b00047810 */ /* 0x000fe20007ffe0ff */
[----:B------:R-:W-:Y:S01]  /*32e0*/  @!P5 IMAD.IADD R62, R62, 0x1, -R12 ;  /* 0x000000013e3ed824 */ /* 0x000fe200078e0a0c */
[----:B------:R-:W-:Y:S01]  /*32f0*/  ISETP.GT.U32.AND P5, PT, R12, R64, PT ;  /* 0x000000400c00720c */ /* 0x000fe20003fa4070 */
[C---:B------:R-:W-:Y:S01]  /*3300*/  VIADD R24, R0.reuse, 0xf8 ;  /* 0x000000f800187836 */ /* 0x040fe20000000000 */
[----:B------:R-:W-:Y:S01]  /*3310*/  IABS R5, R10 ;  /* 0x0000000a00057213 */ /* 0x000fe20000000000 */
[----:B------:R-:W-:Y:S01]  /*3320*/  @!P3 IMAD.MOV R62, RZ, RZ, -R62 ;  /* 0x000000ffff3eb224 */ /* 0x000fe200078e0a3e */
[----:B------:R-:W-:Y:S01]  /*3330*/  IABS R9, R11 ;  /* 0x0000000b00097213 */ /* 0x000fe20000000000 */
[----:B------:R-:W-:Y:S01]  /*3340*/  VIADD R6, R0, 0xfd ;  /* 0x000000fd00067836 */ /* 0x000fe20000000000 */
[----:B------:R-:W-:Y:S01]  /*3350*/  IABS R67, R4 ;  /* 0x0000000400437213 */ /* 0x000fe20000000000 */
[----:B------:R-:W-:Y:S01]  /*3360*/  IMAD.HI.U32 R3, R2, R5, RZ ;  /* 0x0000000502037227 */ /* 0x000fe200078e00ff */
[----:B------:R-:W-:-:S02]  /*3370*/  @!P6 IADD3 R65, R65, -R12, RZ ;  /* 0x8000000c4141e210 */ /* 0x000fc40007ffe0ff */
[----:B------:R-:W-:Y:S01]  /*3380*/  ISETP.GE.AND P3, PT, R10, RZ, PT ;  /* 0x000000ff0a00720c */ /* 0x000fe20003f66270 */
[----:B------:R-:W-:Y:S01]  /*3390*/  @!P4 IMAD.IADD R63, R63, 0x1, -R12 ;  /* 0x000000013f3fc824 */ /* 0x000fe200078e0a0c */
[----:B------:R-:W-:Y:S01]  /*33a0*/  ISETP.GT.U32.AND P6, PT, R12, R65, PT ;  /* 0x000000410c00720c */ /* 0x000fe20003fc4070 */
[----:B------:R-:W-:Y:S01]  /*33b0*/  IMAD.MOV R66, RZ, RZ, -R3 ;  /* 0x000000ffff427224 */ /* 0x000fe200078e0a03 */
[----:B------:R-:W-:Y:S01]  /*33c0*/  @!P5 IADD3 R64, R64, -R12, RZ ;  /* 0x8000000c4040d210 */ /* 0x000fe20007ffe0ff */
[----:B------:R-:W-:Y:S01]  /*33d0*/  IMAD.HI.U32 R3, R2, R67, RZ ;  /* 0x0000004302037227 */ /* 0x000fe200078e00ff */
[----:B------:R-:W-:Y:S02]  /*33e0*/  ISETP.GE.AND P4, PT, R4, RZ, PT ;  /* 0x000000ff0400720c */ /* 0x000fe40003f86270 */
[----:B------:R-:W-:Y:S01]  /*33f0*/  ISETP.GT.U32.AND P5, PT, R12, R64, PT ;  /* 0x000000400c00720c */ /* 0x000fe20003fa4070 */
[----:B------:R-:W-:Y:S01]  /*3400*/  IMAD.HI.U32 R4, R2, R9, RZ ;  /* 0x0000000902047227 */ /* 0x000fe200078e00ff */
[----:B------:R-:W-:-:S02]  /*3410*/  IADD3 R10, R0, 0x3e, RZ ;  /* 0x0000003e000a7810 */ /* 0x000fc40007ffe0ff */
[----:B------:R-:W-:Y:S01]  /*3420*/  @!P2 IADD3 R63, -R63, RZ, RZ ;  /* 0x000000ff3f3fa210 */ /* 0x000fe20007ffe1ff */
[----:B------:R-:W-:Y:S01]  /*3430*/  IMAD.MOV R4, RZ, RZ, -R4 ;  /* 0x000000ffff047224 */ /* 0x000fe200078e0a04 */
[----:B------:R-:W-:Y:S01]  /*3440*/  ISETP.GE.AND P2, PT, R11, RZ, PT ;  /* 0x000000ff0b00720c */ /* 0x000fe20003f46270 */
[C---:B------:R-:W-:Y:S01]  /*3450*/  IMAD R66, R12.reuse, R66, R5 ;  /* 0x000000420c427224 */ /* 0x040fe200078e0205 */
[----:B------:R-:W-:Y:S01]  /*3460*/  IABS R11, R14 ;  /* 0x0000000e000b7213 */ /* 0x000fe20000000000 */
[----:B------:R-:W-:Y:S01]  /*3470*/  IMAD R68, R12, R4, R9 ;  /* 0x000000040c447224 */ /* 0x000fe200078e0209 */
[----:B------:R-:W-:Y:S01]  /*3480*/  IABS R9, R10 ;  /* 0x0000000a00097213 */ /* 0x000fe20000000000 */
[--C-:B------:R-:W-:Y:S01]  /*3490*/  @!P6 IMAD.IADD R65, R65, 0x1, -R12.reuse ;  /* 0x000000014141e824 */ /* 0x100fe200078e0a0c */
[----:B------:R-:W-:Y:S01]  /*34a0*/  IABS R71, R13 ;  /* 0x0000000d00477213 */ /* 0x000fe20000000000 */
[----:B------:R-:W-:Y:S01]  /*34b0*/  @!P5 IMAD.IADD R64, R64, 0x1, -R12 ;  /* 0x000000014040d824 */ /* 0x000fe200078e0a0c */
[C---:B------:R-:W-:Y:S01]  /*34c0*/  ISETP.GT.U32.AND P5, PT, R12.reuse, R66, PT ;  /* 0x000000420c00720c */ /* 0x040fe20003fa4070 */
[----:B------:R-:W-:Y:S01]  /*34d0*/  @!P1 IMAD.MOV R65, RZ, RZ, -R65 ;  /* 0x000000ffff419224 */ /* 0x000fe200078e0a41 */
[----:B------:R-:W-:Y:S01]  /*34e0*/  ISETP.GT.U32.AND P1, PT, R12, R68, PT ;  /* 0x000000440c00720c */ /* 0x000fe20003f24070 */
[----:B------:R-:W-:-:S02]  /*34f0*/  IMAD.MOV R3, RZ, RZ, -R3 ;  /* 0x000000ffff037224 */ /* 0x000fc400078e0a03 */
[----:B------:R-:W-:Y:S02]  /*3500*/  @!P0 IMAD.MOV R64, RZ, RZ, -R64 ;  /* 0x000000ffff408224 */ /* 0x000fe400078e0a40 */
[----:B------:R-:W-:Y:S02]  /*3510*/  IMAD R67, R12, R3, R67 ;  /* 0x000000030c437224 */ /* 0x000fe400078e0243 */
[----:B------:R-:W-:-:S03]  /*3520*/  IMAD.HI.U32 R4, R2, R9, RZ ;  /* 0x0000000902047227 */ /* 0x000fc600078e00ff */
[----:B------:R-:W-:Y:S01]  /*3530*/  ISETP.GT.U32.AND P0, PT, R12, R67, PT ;  /* 0x000000430c00720c */ /* 0x000fe20003f04070 */
[--C-:B------:R-:W-:Y:S01]  /*3540*/  @!P5 IMAD.IADD R66, R66, 0x1, -R12.reuse ;  /* 0x000000014242d824 */ /* 0x100fe200078e0a0c */
[----:B------:R-:W-:Y:S01]  /*3550*/  IADD3 R4, -R4, RZ, RZ ;  /* 0x000000ff04047210 */ /* 0x000fe20007ffe1ff */
[----:B------:R-:W-:Y:S02]  /*3560*/  @!P1 IMAD.IADD R68, R68, 0x1, -R12 ;  /* 0x0000000144449824 */ /* 0x000fe400078e0a0c */
[----:B------:R-:W-:Y:S01]  /*3570*/  VIADD R3, R0, 0x3d ;  /* 0x0000003d00037836 */ /* 0x000fe20000000000 */
[C---:B------:R-:W-:Y:S01]  /*3580*/  ISETP.GT.U32.AND P5, PT, R12.reuse, R66, PT ;  /* 0x000000420c00720c */ /* 0x040fe20003fa4070 */
[C---:B------:R-:W-:Y:S01]  /*3590*/  IMAD R70, R12.reuse, R4, R9 ;  /* 0x000000040c467224 */ /* 0x040fe200078e0209 */
[----:B------:R-:W-:Y:S01]  /*35a0*/  ISETP.GT.U32.AND P1, PT, R12, R68, PT ;  /* 0x000000440c00720c */ /* 0x000fe20003f24070 */
[----:B------:R-:W-:Y:S01]  /*35b0*/  IMAD.HI.U32 R4, R2, R11, RZ ;  /* 0x0000000b02047227 */ /* 0x000fe200078e00ff */
[----:B------:R-:W-:-:S02]  /*35c0*/  IABS R69, R3 ;  /* 0x0000000300457213 */ /* 0x000fc40000000000 */
[----:B------:R-:W-:Y:S01]  /*35d0*/  ISETP.GE.AND P6, PT, R3, RZ, PT ;  /* 0x000000ff0300720c */ /* 0x000fe20003fc6270 */
[----:B------:R-:W-:Y:S01]  /*35e0*/  IMAD.MOV R4, RZ, RZ, -R4 ;  /* 0x000000ffff047224 */ /* 0x000fe200078e0a04 */
[----:B------:R-:W-:Y:S01]  /*35f0*/  @!P0 IADD3 R67, R67, -R12, RZ ;  /* 0x8000000c43438210 */ /* 0x000fe20007ffe0ff */
[----:B------:R-:W-:-:S03]  /*3600*/  IMAD.HI.U32 R3, R2, R69, RZ ;  /* 0x0000004502037227 */ /* 0x000fc600078e00ff */
[----:B------:R-:W-:Y:S01]  /*3610*/  ISETP.GT.U32.AND P0, PT, R12, R67, PT ;  /* 0x000000430c00720c */ /* 0x000fe20003f04070 */
[----:B------:R-:W-:Y:S01]  /*3620*/  @!P5 IMAD.IADD R66, R66, 0x1, -R12 ;  /* 0x000000014242d824 */ /* 0x000fe200078e0a0c */
[----:B------:R-:W-:Y:S01]  /*3630*/  ISETP.GE.AND P5, PT, R10, RZ, PT ;  /* 0x000000ff0a00720c */ /* 0x000fe20003fa6270 */
[----:B------:R-:W-:Y:S01]  /*3640*/  IMAD R72, R12, R4, R11 ;  /* 0x000000040c487224 */ /* 0x000fe200078e020b */
[----:B------:R-:W-:Y:S01]  /*3650*/  @!P1 IADD3 R68, R68, -R12, RZ ;  /* 0x8000000c44449210 */ /* 0x000fe20007ffe0ff */
[----:B------:R-:W-:Y:S01]  /*3660*/  IMAD.MOV R5, RZ, RZ, -R3 ;  /* 0x000000ffff057224 */ /* 0x000fe200078e0a03 */
[----:B------:R-:W-:Y:S01]  /*3670*/  @!P3 IADD3 R66, -R66, RZ, RZ ;  /* 0x000000ff4242b210 */ /* 0x000fe20007ffe1ff */
[----:B------:R-:W-:Y:S01]  /*3680*/  VIADD R9, R0, 0x41 ;  /* 0x0000004100097836 */ /* 0x000fe20000000000 */
[----:B------:R-:W-:Y:S01]  /*3690*/  ISETP.GT.U32.AND P3, PT, R12, R70, PT ;  /* 0x000000460c00720c */ /* 0x000fe20003f64070 */
[----:B------:R-:W-:-:S03]  /*36a0*/  IMAD.HI.U32 R3, R2, R71, RZ ;  /* 0x0000004702037227 */ /* 0x000fc600078e00ff */
[----:B------:R-:W-:Y:S01]  /*36b0*/  IABS R73, R9 ;  /* 0x0000000900497213 */ /* 0x000fe20000000000 */
[----:B------:R-:W-:Y:S01]  /*36c0*/  @!P2 IMAD.MOV R68, RZ, RZ, -R68 ;  /* 0x000000ffff44a224 */ /* 0x000fe200078e0a44 */
[C---:B------:R-:W-:Y:S01]  /*36d0*/  ISETP.GT.U32.AND P2, PT, R12.reuse, R72, PT ;  /* 0x000000480c00720c */ /* 0x040fe20003f44070 */
[----:B------:R-:W-:Y:S01]  /*36e0*/  IMAD R69, R12, R5, R69 ;  /* 0x000000050c457224 */ /* 0x000fe200078e0245 */
[----:B------:R-:W-:Y:S01]  /*36f0*/  @!P0 IADD3 R67, R67, -R12, RZ ;  /* 0x8000000c43438210 */ /* 0x000fe20007ffe0ff */
[----:B------:R-:W-:Y:S02]  /*3700*/  IMAD.MOV R3, RZ, RZ, -R3 ;  /* 0x000000ffff037224 */ /* 0x000fe400078e0a03 */
[----:B------:R-:W-:Y:S01]  /*3710*/  VIADD R10, R0, 0x42 ;  /* 0x00000042000a7836 */ /* 0x000fe20000000000 */
[C---:B------:R-:W-:Y:S01]  /*3720*/  ISETP.GT.U32.AND P0, PT, R12.reuse, R69, PT ;  /* 0x000000450c00720c */ /* 0x040fe20003f04070 */
[----:B------:R-:W-:Y:S02]  /*3730*/  IMAD R71, R12, R3, R71 ;  /* 0x000000030c477224 */ /* 0x000fe400078e0247 */
[----:B------:R-:W-:Y:S01]  /*3740*/  IMAD.HI.U32 R3, R2, R73, RZ ;  /* 0x0000004902037227 */ /* 0x000fe200078e00ff */
[----:B------:R-:W-:-:S02]  /*3750*/  IABS R5, R10 ;  /* 0x0000000a00057213 */ /* 0x000fc40000000000 */
[----:B------:R-:W-:Y:S01]  /*3760*/  ISETP.GT.U32.AND P1, PT, R12, R71, PT ;  /* 0x000000470c00720c */ /* 0x000fe20003f24070 */
[--C-:B------:R-:W-:Y:S01]  /*3770*/  @!P3 IMAD.IADD R70, R70, 0x1, -R12.reuse ;  /* 0x000000014646b824 */ /* 0x100fe200078e0a0c */
[----:B------:R-:W-:Y:S01]  /*3780*/  IADD3 R3, -R3, RZ, RZ ;  /* 0x000000ff03037210 */ /* 0x000fe20007ffe1ff */
[----:B------:R-:W-:Y:S02]  /*3790*/  @!P2 IMAD.IADD R72, R72, 0x1, -R12 ;  /* 0x000000014848a824 */ /* 0x000fe400078e0a0c */
[----:B------:R-:W-:Y:S01]  /*37a0*/  VIADD R11, R0, 0x43 ;  /* 0x00000043000b7836 */ /* 0x000fe20000000000 */
[C---:B------:R-:W-:Y:S01]  /*37b0*/  ISETP.GT.U32.AND P3, PT, R12.reuse, R70, PT ;  /* 0x000000460c00720c */ /* 0x040fe20003f64070 */
[----:B------:R-:W-:Y:S01]  /*37c0*/  IMAD R73, R12, R3, R73 ;  /* 0x000000030c497224 */ /* 0x000fe200078e0249 */
[----:B------:R-:W-:Y:S01]  /*37d0*/  @!P0 IADD3 R69, R69, -R12, RZ ;  /* 0x8000000c45458210 */ /* 0x000fe20007ffe0ff */
[----:B------:R-:W-:Y:S01]  /*37e0*/  IMAD.HI.U32 R3, R2, R5, RZ ;  /* 0x0000000502037227 */ /* 0x000fe200078e00ff */
[----:B------:R-:W-:-:S02]  /*37f0*/  ISETP.GT.U32.AND P2, PT, R12, R72, PT ;  /* 0x000000480c00720c */ /* 0x000fc40003f44070 */
[C---:B------:R-:W-:Y:S01]  /*3800*/  ISETP.GT.U32.AND P0, PT, R12.reuse, R69, PT ;  /* 0x000000450c00720c */ /* 0x040fe20003f04070 */
[----:B------:R-:W-:Y:S01]  /*3810*/  IMAD.MOV R3, RZ, RZ, -R3 ;  /* 0x000000ffff037224 */ /* 0x000fe200078e0a03 */
[----:B------:R-:W-:Y:S01]  /*3820*/  IABS R75, R11 ;  /* 0x0000000b004b7213 */ /* 0x000fe20000000000 */
[--C-:B------:R-:W-:Y:S02]  /*3830*/  @!P1 IMAD.IADD R71, R71, 0x1, -R12.reuse ;  /* 0x0000000147479824 */ /* 0x100fe400078e0a0c */
[----:B------:R-:W-:Y:S02]  /*3840*/  IMAD R74, R12, R3, R5 ;  /* 0x000000030c4a7224 */ /* 0x000fe400078e0205 */
[-C--:B------:R-:W-:Y:S01]  /*3850*/  @!P3 IADD3 R70, R70, -R12.reuse, RZ ;  /* 0x8000000c4646b210 */ /* 0x080fe20007ffe0ff */
[----:B------:R-:W-:Y:S01]  /*3860*/  IMAD.HI.U32 R4, R2, R75, RZ ;  /* 0x0000004b02047227 */ /* 0x000fe200078e00ff */
[C---:B------:R-:W-:Y:S02]  /*3870*/  ISETP.GT.U32.AND P1, PT, R12.reuse, R71, PT ;  /* 0x000000470c00720c */ /* 0x040fe40003f24070 */
[----:B------:R-:W-:Y:S01]  /*3880*/  ISETP.GT.U32.AND P3, PT, R12, R73, PT ;  /* 0x000000490c00720c */ /* 0x000fe20003f64070 */
[----:B------:R-:W-:Y:S01]  /*3890*/  @!P4 IMAD.MOV R67, RZ, RZ, -R67 ;  /* 0x000000ffff43c224 */ /* 0x000fe200078e0a43 */
[----:B------:R-:W-:Y:S01]  /*38a0*/  @!P2 IADD3 R72, R72, -R12, RZ ;  /* 0x8000000c4848a210 */ /* 0x000fe20007ffe0ff */
[----:B------:R-:W-:Y:S01]  /*38b0*/  @!P0 IMAD.IADD R69, R69, 0x1, -R12 ;  /* 0x0000000145458824 */ /* 0x000fe200078e0a0c */
[----:B------:R-:W-:Y:S01]  /*38c0*/  ISETP.GT.U32.AND P2, PT, R12, R74, PT ;  /* 0x0000004a0c00720c */ /* 0x000fe20003f44070 */
[----:B------:R-:W-:Y:S01]  /*38d0*/  IMAD.MOV R4, RZ, RZ, -R4 ;  /* 0x000000ffff047224 */ /* 0x000fe200078e0a04 */
[----:B------:R-:W-:Y:S01]  /*38e0*/  ISETP.GE.AND P4, PT, R13, RZ, PT ;  /* 0x000000ff0d00720c */ /* 0x000fe20003f86270 */
[----:B------:R-:W-:Y:S01]  /*38f0*/  VIADD R3, R0, 0x44 ;  /* 0x0000004400037836 */ /* 0x000fe20000000000 */
[----:B------:R-:W-:Y:S01]  /*3900*/  ISETP.GE.AND P0, PT, R14, RZ, PT ;  /* 0x000000ff0e00720c */ /* 0x000fe20003f06270 */
[----:B------:R-:W-:Y:S01]  /*3910*/  IMAD R75, R12, R4, R75 ;  /* 0x000000040c4b7224 */ /* 0x000fe200078e024b */
[----:B------:R-:W-:Y:S01]  /*3920*/  @!P5 IADD3 R70, -R70, RZ, RZ ;  /* 0x000000ff4646d210 */ /* 0x000fe20007ffe1ff */
[C---:B------:R-:W-:Y:S01]  /*3930*/  VIADD R4, R0.reuse, 0x45 ;  /* 0x0000004500047836 */ /* 0x040fe20000000000 */
[----:B------:R-:W-:Y:S01]  /*3940*/  @!P1 IADD3 R71, R71, -R12, RZ ;  /* 0x8000000c47479210 */ /* 0x000fe20007ffe0ff */
[----:B------:R-:W-:Y:S01]  /*3950*/  @!P3 IMAD.IADD R73, R73, 0x1, -R12 ;  /* 0x000000014949b824 */ /* 0x000fe200078e0a0c */
[----:B------:R-:W-:Y:S01]  /*3960*/  IABS R5, R3 ;  /* 0x0000000300057213 */ /* 0x000fe20000000000 */
[----:B------:R-:W-:Y:S01]  /*3970*/  @!P6 IMAD.MOV R69, RZ, RZ, -R69 ;  /* 0x000000ffff45e224 */ /* 0x000fe200078e0a45 */
[----:B------:R-:W-:Y:S01]  /*3980*/  IABS R77, R4 ;  /* 0x00000004004d7213 */ /* 0x000fe20000000000 */
[----:B------:R-:W-:Y:S01]  /*3990*/  VIADD R14, R0, 0x49 ;  /* 0x00000049000e7836 */ /* 0x000fe20000000000 */
[----:B------:R-:W-:Y:S01]  /*39a0*/  @!P2 IADD3 R74, R74, -R12, RZ ;  /* 0x8000000c4a4aa210 */ /* 0x000fe20007ffe0ff */
[----:B------:R-:W-:Y:S01]  /*39b0*/  @!P4 IMAD.MOV R71, RZ, RZ, -R71 ;  /* 0x000000ffff47c224 */ /* 0x000fe200078e0a47 */
[----:B------:R-:W-:-:S02]  /*39c0*/  ISETP.GT.U32.AND P3, PT, R12, R73, PT ;  /* 0x000000490c00720c */ /* 0x000fc40003f64070 */
[----:B------:R-:W-:Y:S01]  /*39d0*/  ISETP.GE.AND P4, PT, R3, RZ, PT ;  /* 0x000000ff0300720c */ /* 0x000fe20003f86270 */
[----:B------:R-:W-:Y:S01]  /*39e0*/  IMAD.HI.U32 R3, R2, R5, RZ ;  /* 0x0000000502037227 */ /* 0x000fe200078e00ff */
[----:B------:R-:W-:Y:S02]  /*39f0*/  @!P0 IADD3 R72, -R72, RZ, RZ ;  /* 0x000000ff48488210 */ /* 0x000fe40007ffe1ff */
[----:B------:R-:W-:Y:S01]  /*3a00*/  ISETP.GT.U32.AND P2, PT, R12, R74, PT ;  /* 0x0000004a0c00720c */ /* 0x000fe20003f44070 */
[----:B------:R-:W-:Y:S01]  /*3a10*/  IMAD.MOV R3, RZ, RZ, -R3 ;  /* 0x000000ffff037224 */ /* 0x000fe200078e0a03 */
[----:B------:R-:W-:Y:S01]  /*3a20*/  ISETP.GE.AND P0, PT, R4, RZ, PT ;  /* 0x000000ff0400720c */ /* 0x000fe20003f06270 */
[----:B------:R-:W-:Y:S01]  /*3a30*/  IMAD.HI.U32 R4, R2, R77, RZ ;  /* 0x0000004d02047227 */ /* 0x000fe200078e00ff */
[----:B------:R-:W-:Y:S02]  /*3a40*/  ISETP.GE.AND P6, PT, R9, RZ, PT ;  /* 0x000000ff0900720c */ /* 0x000fe40003fc6270 */
[----:B------:R-:W-:Y:S01]  /*3a50*/  ISETP.GE.AND P5, PT, R10, RZ, PT ;  /* 0x000000ff0a00720c */ /* 0x000fe20003fa6270 */
[----:B------:R-:W-:Y:S01]  /*3a60*/  IMAD R76, R12, R3, R5 ;  /* 0x000000030c4c7224 */ /* 0x000fe200078e0205 */
[----:B------:R-:W-:Y:S01]  /*3a70*/  IADD3 R4, -R4, RZ, RZ ;  /* 0x000000ff04047210 */ /* 0x000fe20007ffe1ff */
[--C-:B------:R-:W-:Y:S01]  /*3a80*/  @!P3 IMAD.IADD R73, R73, 0x1, -R12.reuse ;  /* 0x000000014949b824 */ /* 0x100fe200078e0a0c */
[----:B------:R-:W-:Y:S01]  /*3a90*/  ISETP.GE.AND P1, PT, R11, RZ, PT ;  /* 0x000000ff0b00720c */ /* 0x000fe20003f26270 */
[----:B------:R-:W-:Y:S01]  /*3aa0*/  VIADD R10, R0, 0x46 ;  /* 0x00000046000a7836 */ /* 0x000fe20000000000 */
[C---:B------:R-:W-:Y:S01]  /*3ab0*/  ISETP.GT.U32.AND P3, PT, R12.reuse, R75, PT ;  /* 0x0000004b0c00720c */ /* 0x040fe20003f64070 */
[----:B------:R-:W-:Y:S01]  /*3ac0*/  IMAD R77, R12, R4, R77 ;  /* 0x000000040c4d7224 */ /* 0x000fe200078e024d */
[----:B------:R-:W-:Y:S01]  /*3ad0*/  IABS R81, R14 ;  /* 0x0000000e00517213 */ /* 0x000fe20000000000 */
[----:B------:R-:W-:Y:S01]  /*3ae0*/  @!P2 IMAD.IADD R74, R74, 0x1, -R12 ;  /* 0x000000014a4aa824 */ /* 0x000fe200078e0a0c */
[C---:B------:R-:W-:Y:S01]  /*3af0*/  ISETP.GT.U32.AND P2, PT, R12.reuse, R76, PT ;  /* 0x0000004c0c00720c */ /* 0x040fe20003f44070 */
[----:B------:R-:W-:Y:S01]  /*3b00*/  @!P6 IMAD.MOV R73, RZ, RZ, -R73 ;  /* 0x000000ffff49e224 */ /* 0x000fe200078e0a49 */
[----:B------:R-:W-:Y:S01]  /*3b10*/  ISETP.GT.U32.AND P6, PT, R12, R77, PT ;  /* 0x0000004d0c00720c */ /* 0x000fe20003fc4070 */
[----:B------:R-:W-:Y:S01]  /*3b20*/  VIADD R11, R0, 0x47 ;  /* 0x00000047000b7836 */ /* 0x000fe20000000000 */
[----:B------:R-:W-:-:S02]  /*3b30*/  IABS R9, R10 ;  /* 0x0000000a00097213 */ /* 0x000fc40000000000 */
[----:B------:R-:W-:Y:S02]  /*3b40*/  @!P5 IADD3 R74, -R74, RZ, RZ ;  /* 0x000000ff4a4ad210 */ /* 0x000fe40007ffe1ff */
[----:B------:R-:W-:Y:S01]  /*3b50*/  IABS R79, R11 ;  /* 0x0000000b004f7213 */ /* 0x000fe20000000000 */
[----:B------:R-:W-:Y:S01]  /*3b60*/  IMAD.HI.U32 R3, R2, R9, RZ ;  /* 0x0000000902037227 */ /* 0x000fe200078e00ff */
[----:B------:R-:W-:Y:S02]  /*3b70*/  ISETP.GE.AND P5, PT, R10, RZ, PT ;  /* 0x000000ff0a00720c */ /* 0x000fe40003fa6270 */
[----:B------:R-:W-:Y:S01]  /*3b80*/  IABS R13, R17 ;  /* 0x00000011000d7213 */ /* 0x000fe20000000000 */
[----:B------:R-:W-:Y:S01]  /*3b90*/  VIADD R10, R0, 0x48 ;  /* 0x00000048000a7836 */ /* 0x000fe20000000000 */
[----:B------:R-:W-:Y:S01]  /*3ba0*/  @!P2 IADD3 R76, R76, -R12, RZ ;  /* 0x8000000c4c4ca210 */ /* 0x000fe20007ffe0ff */
[----:B------:R-:W-:Y:S01]  /*3bb0*/  @!P6 IMAD.IADD R77, R77, 0x1, -R12 ;  /* 0x000000014d4de824 */ /* 0x000fe200078e0a0c */
[----:B------:R-:W-:Y:S01]  /*3bc0*/  IADD3 R3, -R3, RZ, RZ ;  /* 0x000000ff03037210 */ /* 0x000fe20007ffe1ff */
[----:B------:R-:W-:Y:S01]  /*3bd0*/  IMAD.HI.U32 R4, R2, R79, RZ ;  /* 0x0000004f02047227 */ /* 0x000fe200078e00ff */
[----:B------:R-:W-:-:S02]  /*3be0*/  ISETP.GT.U32.AND P2, PT, R12, R76, PT ;  /* 0x0000004c0c00720c */ /* 0x000fc40003f44070 */
[C---:B------:R-:W-:Y:S01]  /*3bf0*/  ISETP.GT.U32.AND P6, PT, R12.reuse, R77, PT ;  /* 0x0000004d0c00720c */ /* 0x040fe20003fc4070 */
[----:B------:R-:W-:Y:S01]  /*3c00*/  @!P3 IMAD.IADD R75, R75, 0x1, -R12 ;  /* 0x000000014b4bb824 */ /* 0x000fe200078e0a0c */
[----:B------:R-:W-:Y:S01]  /*3c10*/  IABS R5, R10 ;  /* 0x0000000a00057213 */ /* 0x000fe20000000000 */
[----:B------:R-:W-:Y:S02]  /*3c20*/  IMAD.MOV R4, RZ, RZ, -R4 ;  /* 0x000000ffff047224 */ /* 0x000fe400078e0a04 */
[C---:B------:R-:W-:Y:S01]  /*3c30*/  IMAD R78, R12.reuse, R3, R9 ;  /* 0x000000030c4e7224 */ /* 0x040fe200078e0209 */
[----:B------:R-:W-:Y:S01]  /*3c40*/  ISETP.GT.U32.AND P3, PT, R12, R75, PT ;  /* 0x0000004b0c00720c */ /* 0x000fe20003f64070 */
[----:B------:R-:W-:-:S04]  /*3c50*/  IMAD.HI.U32 R3, R2, R5, RZ ;  /* 0x0000000502037227 */ /* 0x000fc800078e00ff */
[----:B------:R-:W-:Y:S01]  /*3c60*/  IMAD R79, R12, R4, R79 ;  /* 0x000000040c4f7224 */ /* 0x000fe200078e024f */
[----:B------:R-:W-:Y:S01]  /*3c70*/  @!P2 IADD3 R76, R76, -R12, RZ ;  /* 0x8000000c4c4ca210 */ /* 0x000fe20007ffe0ff */
[----:B------:R-:W-:Y:S01]  /*3c80*/  IMAD.MOV R80, RZ, RZ, -R3 ;  /* 0x000000ffff507224 */ /* 0x000fe200078e0a03 */
[----:B------:R-:W-:Y:S01]  /*3c90*/  ISETP.GT.U32.AND P2, PT, R12, R78, PT ;  /* 0x0000004e0c00720c */ /* 0x000fe20003f44070 */
[----:B------:R-:W-:-:S04]  /*3ca0*/  IMAD.HI.U32 R3, R2, R81, RZ ;  /* 0x0000005102037227 */ /* 0x000fc800078e00ff */
[--C-:B------:R-:W-:Y:S01]  /*3cb0*/  @!P6 IMAD.IADD R77, R77, 0x1, -R12.reuse ;  /* 0x000000014d4de824 */ /* 0x100fe200078e0a0c */
[C---:B------:R-:W-:Y:S01]  /*3cc0*/  ISETP.GT.U32.AND P6, PT, R12.reuse, R79, PT ;  /* 0x0000004f0c00720c */ /* 0x040fe20003fc4070 */
[----:B------:R-:W-:Y:S01]  /*3cd0*/  IMAD R80, R12, R80, R5 ;  /* 0x000000500c507224 */ /* 0x000fe200078e0205 */
[----:B------:R-:W-:Y:S01]  /*3ce0*/  IADD3 R9, -R3, RZ, RZ ;  /* 0x000000ff03097210 */ /* 0x000fe20007ffe1ff */
[--C-:B------:R-:W-:Y:S01]  /*3cf0*/  @!P3 IMAD.IADD R75, R75, 0x1, -R12.reuse ;  /* 0x000000014b4bb824 */ /* 0x100fe200078e0a0c */
[----:B------:R-:W-:Y:S01]  /*3d00*/  ISETP.GE.AND P3, PT, R11, RZ, PT ;  /* 0x000000ff0b00720c */ /* 0x000fe20003f66270 */
[----:B------:R-:W-:Y:S01]  /*3d10*/  IMAD.HI.U32 R5, R2, R83, RZ ;  /* 0x0000005302057227 */ /* 0x000fe200078e00ff */
[----:B------:R-:W-:Y:S02]  /*3d20*/  IABS R11, R15 ;  /* 0x0000000f000b7213 */ /* 0x000fe40000000000 */
[----:B------:R-:W-:Y:S01]  /*3d30*/  @!P0 IADD3 R77, -R77, RZ, RZ ;  /* 0x000000ff4d4d8210 */ /* 0x000fe20007ffe1ff */
[--C-:B------:R-:W-:Y:S01]  /*3d40*/  @!P2 IMAD.IADD R78, R78, 0x1, -R12.reuse ;  /* 0x000000014e4ea824 */ /* 0x100fe200078e0a0c */
[C---:B------:R-:W-:Y:S01]  /*3d50*/  ISETP.GT.U32.AND P2, PT, R12.reuse, R80, PT ;  /* 0x000000500c00720c */ /* 0x040fe20003f44070 */
[----:B------:R-:W-:Y:S01]  /*3d60*/  IMAD R81, R12, R9, R81 ;  /* 0x000000090c517224 */ /* 0x000fe200078e0251 */
[----:B------:R-:W-:Y:S01]  /*3d70*/  IADD3 R5, -R5, RZ, RZ ;  /* 0x000000ff05057210 */ /* 0x000fe20007ffe1ff */
[----:B------:R-:W-:Y:S01]  /*3d80*/  @!P6 IMAD.IADD R79, R79, 0x1, -R12 ;  /* 0x000000014f4fe824 */ /* 0x000fe200078e0a0c */
[----:B------:R-:W-:Y:S01]  /*3d90*/  @!P1 IADD3 R75, -R75, RZ, RZ ;  /* 0x000000ff4b4b9210 */ /* 0x000fe20007ffe1ff */
[----:B------:R-:W-:Y:S01]  /*3da0*/  IMAD.HI.U32 R4, R2, R11, RZ ;  /* 0x0000000b02047227 */ /* 0x000fe200078e00ff */
[----:B------:R-:W-:-:S02]  /*3db0*/  ISETP.GT.U32.AND P6, PT, R12, R81, PT ;  /* 0x000000510c00720c */ /* 0x000fc40003fc4070 */
[----:B------:R-:W-:Y:S01]  /*3dc0*/  ISETP.GT.U32.AND P1, PT, R12, R79, PT ;  /* 0x0000004f0c00720c */ /* 0x000fe20003f24070 */
[----:B------:R-:W-:Y:S01]  /*3dd0*/  IMAD.MOV R4, RZ, RZ, -R4 ;  /* 0x000000ffff047224 */ /* 0x000fe200078e0a04 */
[----:B------:R-:W-:Y:S01]  /*3de0*/  IADD3 R9, R0, 0x4d, RZ ;  /* 0x0000004d00097810 */ /* 0x000fe20007ffe0ff */
[----:B------:R-:W-:-:S03]  /*3df0*/  IMAD.HI.U32 R3, R2, R13, RZ ;  /* 0x0000000d02037227 */ /* 0x000fc600078e00ff */
[----:B------:R-:W-:Y:S01]  /*3e00*/  IABS R85, R9 ;  /* 0x0000000900557213 */ /* 0x000fe20000000000 */
[--C-:B------:R-:W-:Y:S01]  /*3e10*/  @!P2 IMAD.IADD R80, R80, 0x1, -R12.reuse ;  /* 0x000000015050a824 */ /* 0x100fe200078e0a0c */
[C---:B------:R-:W-:Y:S01]  /*3e20*/  ISETP.GT.U32.AND P2, PT, R12.reuse, R78, PT ;  /* 0x0000004e0c00720c */ /* 0x040fe20003f44070 */
[C---:B------:R-:W-:Y:S02]  /*3e30*/  IMAD R82, R12.reuse, R4, R11 ;  /* 0x000000040c527224 */ /* 0x040fe400078e020b */
[----:B------:R-:W-:Y:S01]  /*3e40*/  @!P6 IMAD.IADD R81, R81, 0x1, -R12 ;  /* 0x000000015151e824 */ /* 0x000fe200078e0a0c */
[C---:B------:R-:W-:Y:S01]  /*3e50*/  ISETP.GT.U32.AND P6, PT, R12.reuse, R80, PT ;  /* 0x000000500c00720c */ /* 0x040fe20003fc4070 */
[----:B------:R-:W-:Y:S01]  /*3e60*/  IMAD.MOV R3, RZ, RZ, -R3 ;  /* 0x000000ffff037224 */ /* 0x000fe200078e0a03 */
[----:B------:R-:W-:Y:S01]  /*3e70*/  ISETP.GT.U32.AND P0, PT, R12, R82, PT ;  /* 0x000000520c00720c */ /* 0x000fe20003f04070 */
[----:B------:R-:W-:Y:S02]  /*3e80*/  VIADD R11, R0, 0x4e ;  /* 0x0000004e000b7836 */ /* 0x000fe40000000000 */
[----:B------:R-:W-:Y:S01]  /*3e90*/  @!P4 IMAD.MOV R76, RZ, RZ, -R76 ;  /* 0x000000ffff4cc224 */ /* 0x000fe200078e0a4c */
[C---:B------:R-:W-:Y:S01]  /*3ea0*/  ISETP.GT.U32.AND P4, PT, R12.reuse, R81, PT ;  /* 0x000000510c00720c */ /* 0x040fe20003f84070 */
[----:B------:R-:W-:-:S02]  /*3eb0*/  IMAD R84, R12, R3, R13 ;  /* 0x000000030c547224 */ /* 0x000fc400078e020d */
[----:B------:R-:W-:Y:S01]  /*3ec0*/  IMAD R83, R12, R5, R83 ;  /* 0x000000050c537224 */ /* 0x000fe200078e0253 */
[----:B------:R-:W-:Y:S01]  /*3ed0*/  IABS R5, R11 ;  /* 0x0000000b00057213 */ /* 0x000fe20000000000 */
[--C-:B------:R-:W-:Y:S02]  /*3ee0*/  @!P2 IMAD.IADD R78, R78, 0x1, -R12.reuse ;  /* 0x000000014e4ea824 */ /* 0x100fe400078e0a0c */
[----:B------:R-:W-:Y:S01]  /*3ef0*/  @!P6 IADD3 R80, R80, -R12, RZ ;  /* 0x8000000c5050e210 */ /* 0x000fe20007ffe0ff */
[--C-:B------:R-:W-:Y:S01]  /*3f00*/  @!P1 IMAD.IADD R79, R79, 0x1, -R12.reuse ;  /* 0x000000014f4f9824 */ /* 0x100fe200078e0a0c */
[----:B------:R-:W-:Y:S01]  /*3f10*/  ISETP.GT.U32.AND P6, PT, R12, R84, PT ;  /* 0x000000540c00720c */ /* 0x000fe20003fc4070 */
[----:B------:R-:W-:Y:S01]  /*3f20*/  @!P0 IMAD.IADD R82, R82, 0x1, -R12 ;  /* 0x0000000152528824 */ /* 0x000fe200078e0a0c */
[----:B------:R-:W-:Y:S01]  /*3f30*/  ISETP.GE.AND P1, PT, R10, RZ, PT ;  /* 0x000000ff0a00720c */ /* 0x000fe20003f26270 */
[----:B------:R-:W-:Y:S01]  /*3f40*/  IMAD.HI.U32 R4, R2, R5, RZ ;  /* 0x0000000502047227 */ /* 0x000fe200078e00ff */
[----:B------:R-:W-:-:S02]  /*3f50*/  ISETP.GT.U32.AND P2, PT, R12, R83, PT ;  /* 0x000000530c00720c */ /* 0x000fc40003f44070 */
[----:B------:R-:W-:Y:S01]  /*3f60*/  @!P3 IADD3 R79, -R79, RZ, RZ ;  /* 0x000000ff4f4fb210 */ /* 0x000fe20007ffe1ff */
[----:B------:R-:W-:Y:S01]  /*3f70*/  @!P5 IMAD.MOV R78, RZ, RZ, -R78 ;  /* 0x000000ffff4ed224 */ /* 0x000fe200078e0a4e */
[----:B------:R-:W-:Y:S01]  /*3f80*/  ISETP.GT.U32.AND P5, PT, R12, R82, PT ;  /* 0x000000520c00720c */ /* 0x000fe20003fa4070 */
[--C-:B------:R-:W-:Y:S01]  /*3f90*/  @!P4 IMAD.IADD R81, R81, 0x1, -R12.reuse ;  /* 0x000000015151c824 */ /* 0x100fe200078e0a0c */
[----:B------:R-:W-:Y:S01]  /*3fa0*/  ISETP.GE.AND P4, PT, R14, RZ, PT ;  /* 0x000000ff0e00720c */ /* 0x000fe20003f86270 */
[----:B------:R-:W-:Y:S01]  /*3fb0*/  IMAD.HI.U32 R3, R2, R85, RZ ;  /* 0x0000005502037227 */ /* 0x000fe200078e00ff */
[----:B------:R-:W-:Y:S02]  /*3fc0*/  IADD3 R4, -R4, RZ, RZ ;  /* 0x000000ff04047210 */ /* 0x000fe40007ffe1ff */
[----:B------:R-:W-:Y:S01]  /*3fd0*/  ISETP.GE.AND P0, PT, R15, RZ, PT ;  /* 0x000000ff0f00720c */ /* 0x000fe20003f06270 */
[----:B------:R-:W-:Y:S02]  /*3fe0*/  IMAD.MOV R3, RZ, RZ, -R3 ;  /* 0x000000ffff037224 */ /* 0x000fe400078e0a03 */
[----:B------:R-:W-:Y:S01]  /*3ff0*/  IMAD R86, R12, R4, R5 ;  /* 0x000000040c567224 */ /* 0x000fe200078e0205 */
[----:B------:R-:W-:Y:S01]  /*4000*/  IADD3 R4, R0, 0x4f, RZ ;  /* 0x0000004f00047810 */ /* 0x000fe20007ffe0ff */
[----:B------:R-:W-:-:S02]  /*4010*/  @!P6 IMAD.IADD R84, R84, 0x1, -R12 ;  /* 0x000000015454e824 */ /* 0x000fc400078e0a0c */
[----:B------:R-:W-:Y:S01]  /*4020*/  IMAD R85, R12, R3, R85 ;  /* 0x000000030c557224 */ /* 0x000fe200078e0255 */
[----:B------:R-:W-:Y:S01]  /*4030*/  IABS R87, R4 ;  /* 0x0000000400577213 */ /* 0x000fe20000000000 */
[----:B------:R-:W-:Y:S01]  /*4040*/  @!P5 IMAD.IADD R82, R82, 0x1, -R12 ;  /* 0x000000015252d824 */ /* 0x000fe200078e0a0c */
[C---:B------:R-:W-:Y:S01]  /*4050*/  ISETP.GT.U32.AND P6, PT, R12.reuse, R84, PT ;  /* 0x000000540c00720c */ /* 0x040fe20003fc4070 */
[----:B------:R-:W-:Y:S01]  /*4060*/  @!P1 IMAD.MOV R80, RZ, RZ, -R80 ;  /* 0x000000ffff509224 */ /* 0x000fe200078e0a50 */
[----:B------:R-:W-:Y:S01]  /*4070*/  ISETP.GT.U32.AND P5, PT, R12, R86, PT ;  /* 0x000000560c00720c */ /* 0x000fe20003fa4070 */
[----:B------:R-:W-:Y:S01]  /*4080*/  IMAD.HI.U32 R3, R2, R87, RZ ;  /* 0x0000005702037227 */ /* 0x000fe200078e00ff */
[----:B------:R-:W-:Y:S02]  /*4090*/  @!P4 IADD3 R81, -R81, RZ, RZ ;  /* 0x000000ff5151c210 */ /* 0x000fe40007ffe1ff */
[----:B------:R-:W-:Y:S01]  /*40a0*/  ISETP.GT.U32.AND P1, PT, R12, R85, PT ;  /* 0x000000550c00720c */ /* 0x000fe20003f24070 */
[----:B------:R-:W-:Y:S01]  /*40b0*/  @!P2 IMAD.IADD R83, R83, 0x1, -R12 ;  /* 0x000000015353a824 */ /* 0x000fe200078e0a0c */
[----:B------:R-:W-:Y:S01]  /*40c0*/  ISETP.GE.AND P4, PT, R17, RZ, PT ;  /* 0x000000ff1100720c */ /* 0x000fe20003f86270 */
[----:B------:R-:W-:Y:S01]  /*40d0*/  VIADD R10, R0, 0x50 ;  /* 0x00000050000a7836 */ /* 0x000fe20000000000 */
[----:B------:R-:W-:Y:S01]  /*40e0*/  ISETP.GE.AND P2, PT, R16, RZ, PT ;  /* 0x000000ff1000720c */ /* 0x000fe20003f46270 */
[----:B------:R-:W-:Y:S01]  /*40f0*/  IMAD.MOV R3, RZ, RZ, -R3 ;  /* 0x000000ffff037224 */ /* 0x000fe200078e0a03 */
[----:B------:R-:W-:Y:S01]  /*4100*/  ISETP.GT.U32.AND P3, PT, R12, R83, PT ;  /* 0x000000530c00720c */ /* 0x000fe20003f64070 */
[----:B------:R-:W-:Y:S01]  /*4110*/  @!P0 IMAD.MOV R82, RZ, RZ, -R82 ;  /* 0x000000ffff528224 */ /* 0x000fe200078e0a52 */
[----:B------:R-:W-:Y:S01]  /*4120*/  @!P6 IADD3 R84, R84, -R12, RZ ;  /* 0x8000000c5454e210 */ /* 0x000fe20007ffe0ff */
[----:B------:R-:W-:Y:S01]  /*4130*/  IMAD R87, R12, R3, R87 ;  /* 0x000000030c577224 */ /* 0x000fe200078e0257 */
[----:B------:R-:W-:Y:S01]  /*4140*/  IABS R5, R10 ;  /* 0x0000000a00057213 */ /* 0x000fe20000000000 */
[----:B------:R-:W-:Y:S01]  /*4150*/  VIADD R3, R0, 0x51 ;  /* 0x0000005100037836 */ /* 0x000fe20000000000 */
[----:B------:R-:W-:Y:S01]  /*4160*/  @!P5 IADD3 R86, R86, -R12, RZ ;  /* 0x8000000c5656d210 */ /* 0x000fe20007ffe0ff */
[----:B------:R-:W-:Y:S01]  /*4170*/  @!P1 IMAD.IADD R85, R85, 0x1, -R12 ;  /* 0x0000000155559824 */ /* 0x000fe200078e0a0c */
[----:B------:R-:W-:Y:S01]  /*4180*/  ISETP.GE.AND P1, PT, R4, RZ, PT ;  /* 0x000000ff0400720c */ /* 0x000fe20003f26270 */
[----:B------:R-:W-:Y:S01]  /*4190*/  IMAD.HI.U32 R4, R2, R5, RZ ;  /* 0x0000000502047227 */ /* 0x000fe200078e00ff */
[----:B------:R-:W-:-:S02]  /*41a0*/  @!P4 IADD3 R84, -R84, RZ, RZ ;  /* 0x000000ff5454c210 */ /* 0x000fc40007ffe1ff */
[C---:B------:R-:W-:Y:S01]  /*41b0*/  ISETP.GT.U32.AND P5, PT, R12.reuse, R86, PT ;  /* 0x000000560c00720c */ /* 0x040fe20003fa4070 */
[----:B------:R-:W-:Y:S01]  /*41c0*/  IMAD.MOV R4, RZ, RZ, -R4 ;  /* 0x000000ffff047224 */ /* 0x000fe200078e0a04 */
[C---:B------:R-:W-:Y:S01]  /*41d0*/  ISETP.GT.U32.AND P4, PT, R12.reuse, R87, PT ;  /* 0x000000570c00720c */ /* 0x040fe20003f84070 */
[--C-:B------:R-:W-:Y:S01]  /*41e0*/  @!P3 IMAD.IADD R83, R83, 0x1, -R12.reuse ;  /* 0x000000015353b824 */ /* 0x100fe200078e0a0c */
[C---:B------:R-:W-:Y:S01]  /*41f0*/  ISETP.GT.U32.AND P0, PT, R12.reuse, R85, PT ;  /* 0x000000550c00720c */ /* 0x040fe20003f04070 */
[----:B------:R-:W-:Y:S01]  /*4200*/  IMAD R88, R12, R4, R5 ;  /* 0x000000040c587224 */ /* 0x000fe200078e0205 */
[----:B------:R-:W-:Y:S01]  /*4210*/  ISETP.GE.AND P3, PT, R9, RZ, PT ;  /* 0x000000ff0900720c */ /* 0x000fe20003f66270 */
[C---:B------:R-:W-:Y:S01]  /*4220*/  VIADD R4, R0.reuse, 0x52 ;  /* 0x0000005200047836 */ /* 0x040fe20000000000 */
[----:B------:R-:W-:Y:S01]  /*4230*/  @!P2 IADD3 R83, -R83, RZ, RZ ;  /* 0x000000ff5353a210 */ /* 0x000fe20007ffe1ff */
[----:B------:R-:W-:Y:S01]  /*4240*/  VIADD R13, R0, 0x57 ;  /* 0x00000057000d7836 */ /* 0x000fe20000000000 */
[----:B------:R-:W-:Y:S01]  /*4250*/  ISETP.GE.AND P2, PT, R10, RZ, PT ;  /* 0x000000ff0a00720c */ /* 0x000fe20003f46270 */
[C---:B------:R-:W-:Y:S01]  /*4260*/  VIADD R10, R0.reuse, 0x53 ;  /* 0x00000053000a7836 */ /* 0x040fe20000000000 */
[----:B------:R-:W-:Y:S01]  /*4270*/  IABS R89, R3 ;  /* 0x0000000300597213 */ /* 0x000fe20000000000 */
[----:B------:R-:W-:Y:S01]  /*4280*/  VIADD R14, R0, 0x5c ;  /* 0x0000005c000e7836 */ /* 0x000fe20000000000 */
[----:B------:R-:W-:Y:S01]  /*4290*/  @!P5 IADD3 R86, R86, -R12, RZ ;  /* 0x8000000c5656d210 */ /* 0x000fe20007ffe0ff */
[--C-:B------:R-:W-:Y:S01]  /*42a0*/  @!P4 IMAD.IADD R87, R87, 0x1, -R12.reuse ;  /* 0x000000015757c824 */ /* 0x100fe200078e0a0c */
[----:B------:R-:W-:Y:S01]  /*42b0*/  ISETP.GT.U32.AND P5, PT, R12, R88, PT ;  /* 0x000000580c00720c */ /* 0x000fe20003fa4070 */
[----:B------:R-:W-:Y:S01]  /*42c0*/  @!P0 IMAD.IADD R85, R85, 0x1, -R12 ;  /* 0x0000000155558824 */ /* 0x000fe200078e0a0c */
[----:B------:R-:W-:Y:S01]  /*42d0*/  IABS R91, R10 ;  /* 0x0000000a005b7213 */ /* 0x000fe20000000000 */
[----:B------:R-:W-:Y:S01]  /*42e0*/  VIADD R15, R0, 0x69 ;  /* 0x00000069000f7836 */ /* 0x000fe20000000000 */
[----:B------:R-:W-:Y:S01]  /*42f0*/  ISETP.GT.U32.AND P4, PT, R12, R87, PT ;  /* 0x000000570c00720c */ /* 0x000fe20003f84070 */
[----:B------:R-:W-:Y:S01]  /*4300*/  @!P3 IMAD.MOV R85, RZ, RZ, -R85 ;  /* 0x000000ffff55b224 */ /* 0x000fe200078e0a55 */
[----:B------:R-:W-:Y:S01]  /*4310*/  ISETP.GE.AND P0, PT, R3, RZ, PT ;  /* 0x000000ff0300720c */ /* 0x000fe20003f06270 */
[----:B------:R-:W-:Y:S01]  /*4320*/  IMAD.HI.U32 R3, R2, R89, RZ ;  /* 0x0000005902037227 */ /* 0x000fe200078e00ff */
[----:B------:R-:W-:-:S02]  /*4330*/  IABS R9, R4 ;  /* 0x0000000400097213 */ /* 0x000fc40000000000 */
[----:B------:R-:W-:Y:S01]  /*4340*/  ISETP.GE.AND P3, PT, R4, RZ, PT ;  /* 0x000000ff0400720c */ /* 0x000fe20003f66270 */
[----:B------:R-:W-:Y:S01]  /*4350*/  IMAD.HI.U32 R5, R2, R91, RZ ;  /* 0x0000005b02057227 */ /* 0x000fe200078e00ff */
[----:B------:R-:W-:Y:S02]  /*4360*/  ISETP.GE.AND P6, PT, R11, RZ, PT ;  /* 0x000000ff0b00720c */ /* 0x000fe40003fc6270 */
[----:B------:R-:W-:Y:S01]  /*4370*/  @!P5 IADD3 R88, R88, -R12, RZ ;  /* 0x8000000c5858d210 */ /* 0x000fe20007ffe0ff */
[----:B------:R-:W-:Y:S01]  /*4380*/  IMAD.MOV R3, RZ, RZ, -R3 ;  /* 0x000000ffff037224 */ /* 0x000fe200078e0a03 */
[----:B------:R-:W-:Y:S01]  /*4390*/  IABS R95, R13 ;  /* 0x0000000d005f7213 */ /* 0x000fe20000000000 */
[----:B------:R-:W-:Y:S01]  /*43a0*/  IMAD.MOV R5, RZ, RZ, -R5 ;  /* 0x000000ffff057224 */ /* 0x000fe200078e0a05 */
[----:B------:R-:W-:Y:S01]  /*43b0*/  ISETP.GT.U32.AND P5, PT, R12, R88, PT ;  /* 0x000000580c00720c */ /* 0x000fe20003fa4070 */
[----:B------:R-:W-:Y:S01]  /*43c0*/  IMAD.HI.U32 R4, R2, R9, RZ ;  /* 0x0000000902047227 */ /* 0x000fe200078e00ff */
[----:B------:R-:W-:-:S02]  /*43d0*/  @!P4 IADD3 R87, R87, -R12, RZ ;  /* 0x8000000c5757c210 */ /* 0x000fc40007ffe0ff */
[----:B------:R-:W-:Y:S01]  /*43e0*/  IABS R113, R15 ;  /* 0x0000000f00717213 */ /* 0x000fe20000000000 */
[C---:B------:R-:W-:Y:S01]  /*43f0*/  IMAD R89, R12.reuse, R3, R89 ;  /* 0x000000030c597224 */ /* 0x040fe200078e0259 */
[----:B------:R-:W-:Y:S01]  /*4400*/  @!P1 IADD3 R87, -R87, RZ, RZ ;  /* 0x000000ff57579210 */ /* 0x000fe20007ffe1ff */
[----:B------:R-:W-:Y:S01]  /*4410*/  IMAD R91, R12, R5, R91 ;  /* 0x000000050c5b7224 */ /* 0x000fe200078e025b */
[----:B------:R-:W-:Y:S01]  /*4420*/  @!P6 IADD3 R86, -R86, RZ, RZ ;  /* 0x000000ff5656e210 */ /* 0x000fe20007ffe1ff */
[----:B------:R-:W-:Y:S01]  /*4430*/  IMAD.MOV R4, RZ, RZ, -R4 ;  /* 0x000000ffff047224 */ /* 0x000fe200078e0a04 */
[----:B------:R-:W-:Y:S01]  /*4440*/  ISETP.GT.U32.AND P4, PT, R12, R89, PT ;  /* 0x000000590c00720c */ /* 0x000fe20003f84070 */
[----:B------:R-:W-:Y:S01]  /*4450*/  VIADD R11, R0, 0x56 ;  /* 0x00000056000b7836 */ /* 0x000fe20000000000 */
[C---:B------:R-:W-:Y:S01]  /*4460*/  ISETP.GT.U32.AND P1, PT, R12.reuse, R91, PT ;  /* 0x0000005b0c00720c */ /* 0x040fe20003f24070 */
[----:B------:R-:W-:Y:S01]  /*4470*/  IMAD R90, R12, R4, R9 ;  /* 0x000000040c5a7224 */ /* 0x000fe200078e0209 */
[----:B------:R-:W-:Y:S01]  /*4480*/  @!P5 IADD3 R88, R88, -R12, RZ ;  /* 0x8000000c5858d210 */ /* 0x000fe20007ffe0ff */
[----:B------:R-:W-:Y:S01]  /*4490*/  VIADD R4, R0, 0x54 ;  /* 0x0000005400047836 */ /* 0x000fe20000000000 */
[----:B------:R-:W-:Y:S01]  /*44a0*/  ISETP.GE.AND P6, PT, R10, RZ, PT ;  /* 0x000000ff0a00720c */ /* 0x000fe20003fc6270 */
[----:B------:R-:W-:Y:S01]  /*44b0*/  VIADD R10, R0, 0x55 ;  /* 0x00000055000a7836 */ /* 0x000fe20000000000 */
[----:B------:R-:W-:Y:S01]  /*44c0*/  ISETP.GT.U32.AND P5, PT, R12, R90, PT ;  /* 0x0000005a0c00720c */ /* 0x000fe20003fa4070 */
[----:B------:R-:W-:Y:S01]  /*44d0*/  VIADD R17, R0, 0x95 ;  /* 0x0000009500117836 */ /* 0x000fe20000000000 */
[----:B------:R-:W-:-:S02]  /*44e0*/  IABS R5, R4 ;  /* 0x0000000400057213 */ /* 0x000fc40000000000 */
[----:B------:R-:W-:Y:S01]  /*44f0*/  IABS R9, R11 ;  /* 0x0000000b00097213 */ /* 0x000fe20000000000 */
[--C-:B------:R-:W-:Y:S01]  /*4500*/  @!P4 IMAD.IADD R89, R89, 0x1, -R12.reuse ;  /* 0x000000015959c824 */ /* 0x100fe200078e0a0c */
[----:B------:R-:W-:Y:S01]  /*4510*/  IABS R93, R10 ;  /* 0x0000000a005d7213 */ /* 0x000fe20000000000 */
[----:B------:R-:W-:Y:S01]  /*4520*/  IMAD.HI.U32 R3, R2, R5, RZ ;  /* 0x0000000502037227 */ /* 0x000fe200078e00ff */
[----:B------:R-:W-:Y:S02]  /*4530*/  @!P2 IADD3 R88, -R88, RZ, RZ ;  /* 0x000000ff5858a210 */ /* 0x000fe40007ffe1ff */
[----:B------:R-:W-:Y:S01]  /*4540*/  ISETP.GT.U32.AND P4, PT, R12, R89, PT ;  /* 0x000000590c00720c */ /* 0x000fe20003f84070 */
[----:B------:R-:W-:Y:S01]  /*4550*/  @!P1 IMAD.IADD R91, R91, 0x1, -R12 ;  /* 0x000000015b5b9824 */ /* 0x000fe200078e0a0c */
[----:B------:R-:W-:Y:S01]  /*4560*/  ISETP.GE.AND P2, PT, R4, RZ, PT ;  /* 0x000000ff0400720c */ /* 0x000fe20003f46270 */
[----:B------:R-:W-:Y:S01]  /*4570*/  IMAD.MOV R3, RZ, RZ, -R3 ;  /* 0x000000ffff037224 */ /* 0x000fe200078e0a03 */
[----:B------:R-:W-:Y:S01]  /*4580*/  IADD3 R16, R0, 0x94, RZ ;  /* 0x0000009400107810 */ /* 0x000fe20007ffe0ff */
[----:B------:R-:W-:Y:S01]  /*4590*/  IMAD.HI.U32 R4, R2, R9, RZ ;  /* 0x0000000902047227 */ /* 0x000fe200078e00ff */
[----:B------:R-:W-:-:S02]  /*45a0*/  ISETP.GT.U32.AND P1, PT, R12, R91, PT ;  /* 0x0000005b0c00720c */ /* 0x000fc40003f24070 */
[----:B------:R-:W-:Y:S01]  /*45b0*/  IABS R157, R17 ;  /* 0x00000011009d7213 */ /* 0x000fe20000000000 */
[----:B------:R-:W-:Y:S02]  /*45c0*/  IMAD R92, R12, R3, R5 ;  /* 0x000000030c5c7224 */ /* 0x000fe400078e0205 */
[----:B------:R-:W-:-:S04]  /*45d0*/  IMAD.HI.U32 R3, R2, R93, RZ ;  /* 0x0000005d02037227 */ /* 0x000fc800078e00ff */
[----:B------:R-:W-:Y:S01]  /*45e0*/  IMAD.HI.U32 R5, R2, R95, RZ ;  /* 0x0000005f02057227 */ /* 0x000fe200078e00ff */
[----:B------:R-:W-:-:S03]  /*45f0*/  IADD3 R3, -R3, RZ, RZ ;  /* 0x000000ff03037210 */ /* 0x000fc60007ffe1ff */
[----:B------:R-:W-:Y:S01]  /*4600*/  @!P5 IMAD.IADD R90, R90, 0x1, -R12 ;  /* 0x000000015a5ad824 */ /* 0x000fe200078e0a0c */
[----:B------:R-:W-:Y:S01]  /*4610*/  IADD3 R5, -R5, RZ, RZ ;  /* 0x000000ff05057210 */ /* 0x000fe20007ffe1ff */
[----:B------:R-:W-:Y:S02]  /*4620*/  IMAD.MOV R4, RZ, RZ, -R4 ;  /* 0x000000ffff047224 */ /* 0x000fe400078e0a04 */
[----:B------:R-:W-:Y:S01]  /*4630*/  @!P4 IMAD.IADD R89, R89, 0x1, -R12 ;  /* 0x000000015959c824 */ /* 0x000fe200078e0a0c */
[C---:B------:R-:W-:Y:S01]  /*4640*/  ISETP.GT.U32.AND P5, PT, R12.reuse, R90, PT ;  /* 0x0000005a0c00720c */ /* 0x040fe20003fa4070 */
[C---:B------:R-:W-:Y:S01]  /*4650*/  IMAD R94, R12.reuse, R4, R9 ;  /* 0x000000040c5e7224 */ /* 0x040fe200078e0209 */
[C---:B------:R-:W-:Y:S01]  /*4660*/  ISETP.GT.U32.AND P4, PT, R12.reuse, R92, PT ;  /* 0x0000005c0c00720c */ /* 0x040fe20003f84070 */
[C---:B------:R-:W-:Y:S01]  /*4670*/  IMAD R93, R12.reuse, R3, R93 ;  /* 0x000000030c5d7224 */ /* 0x040fe200078e025d */
[----:B------:R-:W-:Y:S01]  /*4680*/  @!P0 IADD3 R89, -R89, RZ, RZ ;  /* 0x000000ff59598210 */ /* 0x000fe20007ffe1ff */
[----:B------:R-:W-:-:S02]  /*4690*/  IMAD R95, R12, R5, R95 ;  /* 0x000000050c5f7224 */ /* 0x000fc400078e025f */
[--C-:B------:R-:W-:Y:S01]  /*46a0*/  @!P1 IMAD.IADD R91, R91, 0x1, -R12.reuse ;  /* 0x000000015b5b9824 */ /* 0x100fe200078e0a0c */
[----:B------:R-:W-:Y:S01]  /*46b0*/  ISETP.GT.U32.AND P1, PT, R12, R94, PT ;  /* 0x0000005e0c00720c */ /* 0x000fe20003f24070 */
[----:B------:R-:W-:Y:S01]  /*46c0*/  VIADD R4, R0, 0x58 ;  /* 0x0000005800047836 */ /* 0x000fe20000000000 */
[C---:B------:R-:W-:Y:S01]  /*46d0*/  ISETP.GT.U32.AND P0, PT, R12.reuse, R93, PT ;  /* 0x0000005d0c00720c */ /* 0x040fe20003f04070 */
[----:B------:R-:W-:Y:S01]  /*46e0*/  @!P6 IMAD.MOV R91, RZ, RZ, -R91 ;  /* 0x000000ffff5be224 */ /* 0x000fe200078e0a5b */
[----:B------:R-:W-:Y:S01]  /*46f0*/  ISETP.GT.U32.AND P6, PT, R12, R95, PT ;  /* 0x0000005f0c00720c */ /* 0x000fe20003fc4070 */
[--C-:B------:R-:W-:Y:S01]  /*4700*/  @!P5 IMAD.IADD R90, R90, 0x1, -R12.reuse ;  /* 0x000000015a5ad824 */ /* 0x100fe200078e0a0c */
[----:B------:R-:W-:Y:S01]  /*4710*/  IABS R5, R4 ;  /* 0x0000000400057213 */ /* 0x000fe20000000000 */
[----:B------:R-:W-:Y:S01]  /*4720*/  @!P4 IMAD.IADD R92, R92, 0x1, -R12 ;  /* 0x000000015c5cc824 */ /* 0x000fe200078e0a0c */
[----:B------:R-:W-:Y:S01]  /*4730*/  ISETP.GE.AND P5, PT, R10, RZ, PT ;  /* 0x000000ff0a00720c */ /* 0x000fe20003fa6270 */
[----:B------:R-:W-:Y:S01]  /*4740*/  @!P3 IMAD.MOV R90, RZ, RZ, -R90 ;  /* 0x000000ffff5ab224 */ /* 0x000fe200078e0a5a */
[----:B------:R-:W-:Y:S01]  /*4750*/  IADD3 R10, R0, 0x59, RZ ;  /* 0x00000059000a7810 */ /* 0x000fe20007ffe0ff */
[----:B------:R-:W-:Y:S01]  /*4760*/  IMAD.HI.U32 R3, R2, R5, RZ ;  /* 0x0000000502037227 */ /* 0x000fe200078e00ff */
[----:B------:R-:W-:-:S02]  /*4770*/  ISETP.GT.U32.AND P4, PT, R12, R92, PT ;  /* 0x0000005c0c00720c */ /* 0x000fc40003f84070 */
[----:B------:R-:W-:Y:S01]  /*4780*/  IABS R97, R10 ;  /* 0x0000000a00617213 */ /* 0x000fe20000000000 */
[----:B------:R-:W-:Y:S01]  /*4790*/  @!P1 IMAD.IADD R94, R94, 0x1, -R12 ;  /* 0x000000015e5e9824 */ /* 0x000fe200078e0a0c */
[-C--:B------:R-:W-:Y:S01]  /*47a0*/  @!P0 IADD3 R93, R93, -R12.reuse, RZ ;  /* 0x8000000c5d5d8210 */ /* 0x080fe20007ffe0ff */
[----:B------:R-:W-:Y:S01]  /*47b0*/  IMAD.MOV R3, RZ, RZ, -R3 ;  /* 0x000000ffff037224 */ /* 0x000fe200078e0a03 */
[----:B------:R-:W-:Y:S02]  /*47c0*/  @!P6 IADD3 R95, R95, -R12, RZ ;  /* 0x8000000c5f5fe210 */ /* 0x000fe40007ffe0ff */
[C---:B------:R-:W-:Y:S01]  /*47d0*/  ISETP.GT.U32.AND P6, PT, R12.reuse, R94, PT ;  /* 0x0000005e0c00720c */ /* 0x040fe20003fc4070 */
[C---:B------:R-:W-:Y:S01]  /*47e0*/  IMAD R96, R12.reuse, R3, R5 ;  /* 0x000000030c607224 */ /* 0x040fe200078e0205 */
[----:B------:R-:W-:Y:S01]  /*47f0*/  ISETP.GT.U32.AND P1, PT, R12, R93, PT ;  /* 0x0000005d0c00720c */ /* 0x000fe20003f24070 */
[----:B------:R-:W-:Y:S01]  /*4800*/  IMAD.HI.U32 R3, R2, R97, RZ ;  /* 0x0000006102037227 */ /* 0x000fe200078e00ff */
[----:B------:R-:W-:-:S02]  /*4810*/  ISETP.GE.AND P3, PT, R11, RZ, PT ;  /* 0x000000ff0b00720c */ /* 0x000fc40003f66270 */
[----:B------:R-:W-:Y:S01]  /*4820*/  ISETP.GE.AND P0, PT, R4, RZ, PT ;  /* 0x000000ff0400720c */ /* 0x000fe20003f06270 */
[----:B------:R-:W-:Y:S01]  /*4830*/  IMAD.MOV R3, RZ, RZ, -R3 ;  /* 0x000000ffff037224 */ /* 0x000fe200078e0a03 */
[----:B------:R-:W-:Y:S01]  /*4840*/  IABS R11, R14 ;  /* 0x0000000e000b7213 */ /* 0x000fe20000000000 */
[----:B------:R-:W-:Y:S02]  /*4850*/  VIADD R5, R0, 0x5a ;  /* 0x0000005a00057836 */ /* 0x000fe40000000000 */
[----:B------:R-:W-:Y:S02]  /*4860*/  IMAD R97, R12, R3, R97 ;  /* 0x000000030c617224 */ /* 0x000fe400078e0261 */
[--C-:B------:R-:W-:Y:S01]  /*4870*/  @!P6 IMAD.IADD R94, R94, 0x1, -R12.reuse ;  /* 0x000000015e5ee824 */ /* 0x100fe200078e0a0c */
[----:B------:R-:W-:Y:S01]  /*4880*/  IABS R9, R5 ;  /* 0x0000000500097213 */ /* 0x000fe20000000000 */
[----:B------:R-:W-:Y:S01]  /*4890*/  @!P4 IMAD.IADD R92, R92, 0x1, -R12 ;  /* 0x000000015c5cc824 */ /* 0x000fe200078e0a0c */
[----:B------:R-:W-:-:S02]  /*48a0*/  ISETP.GT.U32.AND P6, PT, R12, R97, PT ;  /* 0x000000610c00720c */ /* 0x000fc40003fc4070 */
[----:B------:R-:W-:Y:S01]  /*48b0*/  @!P1 IADD3 R93, R93, -R12, RZ ;  /* 0x8000000c5d5d9210 */ /* 0x000fe20007ffe0ff */
[----:B------:R-:W-:Y:S01]  /*48c0*/  @!P2 IMAD.MOV R92, RZ, RZ, -R92 ;  /* 0x000000ffff5ca224 */ /* 0x000fe200078e0a5c */
[----:B------:R-:W-:Y:S01]  /*48d0*/  ISETP.GT.U32.AND P1, PT, R12, R96, PT ;  /* 0x000000600c00720c */ /* 0x000fe20003f24070 */
[----:B------:R-:W-:Y:S01]  /*48e0*/  IMAD.HI.U32 R3, R2, R9, RZ ;  /* 0x0000000902037227 */ /* 0x000fe200078e00ff */
[----:B------:R-:W-:Y:S02]  /*48f0*/  ISETP.GE.AND P4, PT, R13, RZ, PT ;  /* 0x000000ff0d00720c */ /* 0x000fe40003f86270 */
[----:B------:R-:W-:Y:S01]  /*4900*/  IADD3 R13, R0, 0x5b, RZ ;  /* 0x0000005b000d7810 */ /* 0x000fe20007ffe0ff */
[----:B------:R-:W-:Y:S01]  /*4910*/  IMAD.MOV R3, RZ, RZ, -R3 ;  /* 0x000000ffff037224 */ /* 0x000fe200078e0a03 */
[C---:B------:R-:W-:Y:S01]  /*4920*/  ISETP.GT.U32.AND P2, PT, R12.reuse, R95, PT ;  /* 0x0000005f0c00720c */ /* 0x040fe20003f44070 */
[----:B------:R-:W-:Y:S01]  /*4930*/  @!P5 IMAD.MOV R93, RZ, RZ, -R93 ;  /* 0x000000ffff5dd224 */ /* 0x000fe200078e0a5d */
[----:B------:R-:W-:Y:S01]  /*4940*/  IABS R99, R13 ;  /* 0x0000000d00637213 */ /* 0x000fe20000000000 */
[----:B------:R-:W-:Y:S01]  /*4950*/  IMAD R98, R12, R3, R9 ;  /* 0x000000030c627224 */ /* 0x000fe200078e0209 */
[-C--:B------:R-:W-:Y:S01]  /*4960*/  @!P6 IADD3 R97, R97, -R12.reuse, RZ ;  /* 0x8000000c6161e210 */ /* 0x080fe20007ffe0ff */
[----:B------:R-:W-:Y:S01]  /*4970*/  VIADD R9, R0, 0x5d ;  /* 0x0000005d00097836 */ /* 0x000fe20000000000 */
[----:B------:R-:W-:Y:S01]  /*4980*/  @!P3 IADD3 R94, -R94, RZ, RZ ;  /* 0x000000ff5e5eb210 */ /* 0x000fe20007ffe1ff */
[----:B------:R-:W-:Y:S01]  /*4990*/  IMAD.HI.U32 R4, R2, R99, RZ ;  /* 0x0000006302047227 */ /* 0x000fe200078e00ff */
[----:B------:R-:W-:-:S02]  /*49a0*/  @!P1 IADD3 R96, R96, -R12, RZ ;  /* 0x8000000c60609210 */ /* 0x000fc40007ffe0ff */
[----:B------:R-:W-:Y:S01]  /*49b0*/  ISETP.GE.AND P1, PT, R5, RZ, PT ;  /* 0x000000ff0500720c */ /* 0x000fe20003f26270 */
[----:B------:R-:W-:Y:S01]  /*49c0*/  IMAD.HI.U32 R5, R2, R11, RZ ;  /* 0x0000000b02057227 */ /* 0x000fe200078e00ff */
[C---:B------:R-:W-:Y:S02]  /*49d0*/  ISETP.GT.U32.AND P6, PT, R12.reuse, R97, PT ;  /* 0x000000610c00720c */ /* 0x040fe40003fc4070 */
[----:B------:R-:W-:Y:S01]  /*49e0*/  ISETP.GT.U32.AND P3, PT, R12, R98, PT ;  /* 0x000000620c00720c */ /* 0x000fe20003f64070 */
[----:B------:R-:W-:Y:S01]  /*49f0*/  IMAD.MOV R4, RZ, RZ, -R4 ;  /* 0x000000ffff047224 */ /* 0x000fe200078e0a04 */
[----:B------:R-:W-:Y:S01]  /*4a00*/  IABS R101, R9 ;  /* 0x0000000900657213 */ /* 0x000fe20000000000 */
[----:B------:R-:W-:Y:S01]  /*4a10*/  @!P2 IMAD.IADD R95, R95, 0x1, -R12 ;  /* 0x000000015f5fa824 */ /* 0x000fe200078e0a0c */
[----:B------:R-:W-:Y:S01]  /*4a20*/  ISETP.GE.AND P2, PT, R10, RZ, PT ;  /* 0x000000ff0a00720c */ /* 0x000fe20003f46270 */
[----:B------:R-:W-:Y:S01]  /*4a30*/  IMAD.MOV R5, RZ, RZ, -R5 ;  /* 0x000000ffff057224 */ /* 0x000fe200078e0a05 */
[C---:B------:R-:W-:Y:S01]  /*4a40*/  ISETP.GT.U32.AND P5, PT, R12.reuse, R96, PT ;  /* 0x000000600c00720c */ /* 0x040fe20003fa4070 */
[----:B------:R-:W-:-:S02]  /*4a50*/  IMAD R99, R12, R4, R99 ;  /* 0x000000040c637224 */ /* 0x000fc400078e0263 */
[C---:B------:R-:W-:Y:S02]  /*4a60*/  IMAD R100, R12.reuse, R5, R11 ;  /* 0x000000050c647224 */ /* 0x040fe400078e020b */
[----:B------:R-:W-:Y:S01]  /*4a70*/  @!P4 IMAD.MOV R95, RZ, RZ, -R95 ;  /* 0x000000ffff5fc224 */ /* 0x000fe200078e0a5f */
[C---:B------:R-:W-:Y:S01]  /*4a80*/  ISETP.GT.U32.AND P4, PT, R12.reuse, R99, PT ;  /* 0x000000630c00720c */ /* 0x040fe20003f84070 */
[--C-:B------:R-:W-:Y:S01]  /*4a90*/  @!P6 IMAD.IADD R97, R97, 0x1, -R12.reuse ;  /* 0x000000016161e824 */ /* 0x100fe200078e0a0c */
[----:B------:R-:W-:Y:S01]  /*4aa0*/  ISETP.GT.U32.AND P6, PT, R12, R100, PT ;  /* 0x000000640c00720c */ /* 0x000fe20003fc4070 */
[----:B------:R-:W-:Y:S01]  /*4ab0*/  VIADD R10, R0, 0x5e ;  /* 0x0000005e000a7836 */ /* 0x000fe20000000000 */
[----:B------:R-:W-:Y:S01]  /*4ac0*/  @!P3 IADD3 R98, R98, -R12, RZ ;  /* 0x8000000c6262b210 */ /* 0x000fe20007ffe0ff */
[----:B------:R-:W-:Y:S01]  /*4ad0*/  IMAD.HI.U32 R3, R2, R101, RZ ;  /* 0x0000006502037227 */ /* 0x000fe200078e00ff */
[----:B------:R-:W-:Y:S02]  /*4ae0*/  ISETP.GE.AND P3, PT, R14, RZ, PT ;  /* 0x000000ff0e00720c */ /* 0x000fe40003f66270 */
[----:B------:R-:W-:Y:S01]  /*4af0*/  IABS R5, R10 ;  /* 0x0000000a00057213 */ /* 0x000fe20000000000 */
[----:B------:R-:W-:Y:S01]  /*4b00*/  VIADD R11, R0, 0x5f ;  /* 0x0000005f000b7836 */ /* 0x000fe20000000000 */
[----:B------:R-:W-:Y:S01]  /*4b10*/  IADD3 R4, -R3, RZ, RZ ;  /* 0x000000ff03047210 */ /* 0x000fe20007ffe1ff */
[----:B------:R-:W-:Y:S01]  /*4b20*/  @!P2 IMAD.MOV R97, RZ, RZ, -R97 ;  /* 0x000000ffff61a224 */ /* 0x000fe200078e0a61 */
[----:B------:R-:W-:Y:S01]  /*4b30*/  @!P5 IADD3 R96, R96, -R12, RZ ;  /* 0x8000000c6060d210 */ /* 0x000fe20007ffe0ff */
[----:B------:R-:W-:Y:S01]  /*4b40*/  @!P4 IMAD.IADD R99, R99, 0x1, -R12 ;  /* 0x000000016363c824 */ /* 0x000fe200078e0a0c */
[----:B------:R-:W-:Y:S01]  /*4b50*/  ISETP.GT.U32.AND P4, PT, R12, R98, PT ;  /* 0x000000620c00720c */ /* 0x000fe20003f84070 */
[----:B------:R-:W-:Y:S01]  /*4b60*/  IMAD.HI.U32 R3, R2, R5, RZ ;  /* 0x0000000502037227 */ /* 0x000fe200078e00ff */
[----:B------:R-:W-:-:S02]  /*4b70*/  ISETP.GE.AND P5, PT, R13, RZ, PT ;  /* 0x000000ff0d00720c */ /* 0x000fc40003fa6270 */
[----:B------:R-:W-:Y:S01]  /*4b80*/  IABS R103, R11 ;  /* 0x0000000b00677213 */ /* 0x000fe20000000000 */
[----:B------:R-:W-:Y:S01]  /*4b90*/  @!P6 IMAD.IADD R100, R100, 0x1, -R12 ;  /* 0x000000016464e824 */ /* 0x000fe200078e0a0c */
[C---:B------:R-:W-:Y:S01]  /*4ba0*/  ISETP.GT.U32.AND P6, PT, R12.reuse, R99, PT ;  /* 0x000000630c00720c */ /* 0x040fe20003fc4070 */
[----:B------:R-:W-:Y:S01]  /*4bb0*/  IMAD R101, R12, R4, R101 ;  /* 0x000000040c657224 */ /* 0x000fe200078e0265 */
[----:B------:R-:W-:Y:S01]  /*4bc0*/  IADD3 R3, -R3, RZ, RZ ;  /* 0x000000ff03037210 */ /* 0x000fe20007ffe1ff */
[C---:B------:R-:W-:Y:S01]  /*4bd0*/  VIADD R13, R0.reuse, 0x60 ;  /* 0x00000060000d7836 */ /* 0x040fe20000000000 */
[----:B------:R-:W-:Y:S01]  /*4be0*/  IADD3 R14, R0, 0x61, RZ ;  /* 0x00000061000e7810 */ /* 0x000fe20007ffe0ff */
[----:B------:R-:W-:Y:S01]  /*4bf0*/  @!P0 IMAD.MOV R96, RZ, RZ, -R96 ;  /* 0x000000ffff608224 */ /* 0x000fe200078e0a60 */
[----:B------:R-:W-:Y:S01]  /*4c00*/  ISETP.GT.U32.AND P0, PT, R12, R100, PT ;  /* 0x000000640c00720c */ /* 0x000fe20003f04070 */
[----:B------:R-:W-:Y:S01]  /*4c10*/  @!P4 IMAD.IADD R98, R98, 0x1, -R12 ;  /* 0x000000016262c824 */ /* 0x000fe200078e0a0c */
[C---:B------:R-:W-:Y:S01]  /*4c20*/  ISETP.GT.U32.AND P4, PT, R12.reuse, R101, PT ;  /* 0x000000650c00720c */ /* 0x040fe20003f84070 */
[----:B------:R-:W-:Y:S01]  /*4c30*/  IMAD R102, R12, R3, R5 ;  /* 0x000000030c667224 */ /* 0x000fe200078e0205 */
[----:B------:R-:W-:Y:S01]  /*4c40*/  IABS R5, R13 ;  /* 0x0000000d00057213 */ /* 0x000fe20000000000 */
[----:B------:R-:W-:Y:S01]  /*4c50*/  IMAD.HI.U32 R3, R2, R103, RZ ;  /* 0x0000006702037227 */ /* 0x000fe200078e00ff */
[----:B------:R-:W-:-:S03]  /*4c60*/  IABS R105, R14 ;  /* 0x0000000e00697213 */ /* 0x000fc60000000000 */
[----:B------:R-:W-:Y:S01]  /*4c70*/  @!P6 IMAD.IADD R99, R99, 0x1, -R12 ;  /* 0x000000016363e824 */ /* 0x000fe200078e0a0c */
[----:B------:R-:W-:Y:S01]  /*4c80*/  ISETP.GT.U32.AND P6, PT, R12, R102, PT ;  /* 0x000000660c00720c */ /* 0x000fe20003fc4070 */
[----:B------:R-:W-:Y:S01]  /*4c90*/  @!P1 IMAD.MOV R98, RZ, RZ, -R98 ;  /* 0x000000ffff629224 */ /* 0x000fe200078e0a62 */
[----:B------:R-:W-:Y:S01]  /*4ca0*/  IADD3 R4, -R3, RZ, RZ ;  /* 0x000000ff03047210 */ /* 0x000fe20007ffe1ff */
[----:B------:R-:W-:Y:S01]  /*4cb0*/  IMAD.HI.U32 R3, R2, R5, RZ ;  /* 0x0000000502037227 */ /* 0x000fe200078e00ff */
[----:B------:R-:W-:Y:S02]  /*4cc0*/  @!P5 IADD3 R99, -R99, RZ, RZ ;  /* 0x000000ff6363d210 */ /* 0x000fe40007ffe1ff */
[----:B------:R-:W-:Y:S01]  /*4cd0*/  ISETP.GE.AND P5, PT, R11, RZ, PT ;  /* 0x000000ff0b00720c */ /* 0x000fe20003fa6270 */
[----:B------:R-:W-:Y:S01]  /*4ce0*/  @!P4 IMAD.IADD R101, R101, 0x1, -R12 ;  /* 0x000000016565c824 */ /* 0x000fe200078e0a0c */
[----:B------:R-:W-:Y:S01]  /*4cf0*/  ISETP.GE.AND P4, PT, R10, RZ, PT ;  /* 0x000000ff0a00720c */ /* 0x000fe20003f86270 */
[----:B------:R-:W-:-:S02]  /*4d00*/  IMAD.MOV R104, RZ, RZ, -R3 ;  /* 0x000000ffff687224 */ /* 0x000fc400078e0a03 */
[----:B------:R-:W-:Y:S02]  /*4d10*/  IMAD R103, R12, R4, R103 ;  /* 0x000000040c677224 */ /* 0x000fe400078e0267 */
[----:B------:R-:W-:Y:S01]  /*4d20*/  @!P6 IADD3 R102, R102, -R12, RZ ;  /* 0x8000000c6666e210 */ /* 0x000fe20007ffe0ff */
[C---:B------:R-:W-:Y:S01]  /*4d30*/  IMAD R104, R12.reuse, R104, R5 ;  /* 0x000000680c687224 */ /* 0x040fe200078e0205 */
[----:B------:R-:W-:Y:S01]  /*4d40*/  ISETP.GT.U32.AND P6, PT, R12, R101, PT ;  /* 0x000000650c00720c */ /* 0x000fe20003fc4070 */
[----:B------:R-:W-:Y:S01]  /*4d50*/  IMAD.HI.U32 R3, R2, R105, RZ ;  /* 0x0000006902037227 */ /* 0x000fe200078e00ff */
[C---:B------:R-:W-:Y:S02]  /*4d60*/  ISETP.GT.U32.AND P1, PT, R12.reuse, R103, PT ;  /* 0x000000670c00720c */ /* 0x040fe40003f24070 */
[----:B------:R-:W-:Y:S01]  /*4d70*/  ISETP.GT.U32.AND P2, PT, R12, R102, PT ;  /* 0x000000660c00720c */ /* 0x000fe20003f44070 */
[----:B------:R-:W-:Y:S01]  /*4d80*/  VIADD R4, R0, 0x62 ;  /* 0x0000006200047836 */ /* 0x000fe20000000000 */
[----:B------:R-:W-:Y:S01]  /*4d90*/  IADD3 R3, -R3, RZ, RZ ;  /* 0x000000ff03037210 */ /* 0x000fe20007ffe1ff */
[----:B------:R-:W-:Y:S01]  /*4da0*/  @!P0 IMAD.IADD R100, R100, 0x1, -R12 ;  /* 0x0000000164648824 */ /* 0x000fe200078e0a0c */
[----:B------:R-:W-:Y:S01]  /*4db0*/  ISETP.GE.AND P0, PT, R9, RZ, PT ;  /* 0x000000ff0900720c */ /* 0x000fe20003f06270 */
[----:B------:R-:W-:Y:S01]  /*4dc0*/  VIADD R10, R0, 0x63 ;  /* 0x00000063000a7836 */ /* 0x000fe20000000000 */
[----:B------:R-:W-:Y:S01]  /*4dd0*/  IABS R5, R4 ;  /* 0x0000000400057213 */ /* 0x000fe20000000000 */
[----:B------:R-:W-:-:S02]  /*4de0*/  IMAD R105, R12, R3, R105 ;  /* 0x000000030c697224 */ /* 0x000fc400078e0269 */
[--C-:B------:R-:W-:Y:S01]  /*4df0*/  @!P6 IMAD.IADD R101, R101, 0x1, -R12.reuse ;  /* 0x000000016565e824 */ /* 0x100fe200078e0a0c */
[----:B------:R-:W-:Y:S01]  /*4e00*/  ISETP.GT.U32.AND P6, PT, R12, R104, PT ;  /* 0x000000680c00720c */ /* 0x000fe20003fc4070 */
[----:B------:R-:W-:Y:S01]  /*4e10*/  IMAD.HI.U32 R3, R2, R5, RZ ;  /* 0x0000000502037227 */ /* 0x000fe200078e00ff */
[----:B------:R-:W-:Y:S02]  /*4e20*/  @!P1 IADD3 R103, R103, -R12, RZ ;  /* 0x8000000c67679210 */ /* 0x000fe40007ffe0ff */
[----:B------:R-:W-:Y:S01]  /*4e30*/  IABS R107, R10 ;  /* 0x0000000a006b7213 */ /* 0x000fe20000000000 */
[----:B------:R-:W-:Y:S01]  /*4e40*/  @!P2 IMAD.IADD R102, R102, 0x1, -R12 ;  /* 0x000000016666a824 */ /* 0x000fe200078e0a0c */
[----:B------:R-:W-:Y:S01]  /*4e50*/  IADD3 R3, -R3, RZ, RZ ;  /* 0x000000ff03037210 */ /* 0x000fe20007ffe1ff */
[----:B------:R-:W-:Y:S01]  /*4e60*/  @!P0 IMAD.MOV R101, RZ, RZ, -R101 ;  /* 0x000000ffff658224 */ /* 0x000fe200078e0a65 */
[----:B------:R-:W-:Y:S01]  /*4e70*/  ISETP.GE.AND P1, PT, R4, RZ, PT ;  /* 0x000000ff0400720c */ /* 0x000fe20003f26270 */
[----:B------:R-:W-:Y:S01]  /*4e80*/  @!P4 IMAD.MOV R102, RZ, RZ, -R102 ;  /* 0x000000ffff66c224 */ /* 0x000fe200078e0a66 */
[C---:B------:R-:W-:Y:S01]  /*4e90*/  ISETP.GT.U32.AND P4, PT, R12.reuse, R105, PT ;  /* 0x000000690c00720c */ /* 0x040fe20003f84070 */
[----:B------:R-:W-:Y:S01]  /*4ea0*/  IMAD R106, R12, R3, R5 ;  /* 0x000000030c6a7224 */ /* 0x000fe200078e0205 */
[----:B------:R-:W-:Y:S01]  /*4eb0*/  ISETP.GE.AND P2, PT, R14, RZ, PT ;  /* 0x000000ff0e00720c */ /* 0x000fe20003f46270 */
[----:B------:R-:W-:Y:S01]  /*4ec0*/  @!P6 IMAD.IADD R104, R104, 0x1, -R12 ;  /* 0x000000016868e824 */ /* 0x000fe200078e0a0c */
[----:B------:R-:W-:Y:S01]  /*4ed0*/  ISETP.GT.U32.AND P6, PT, R12, R103, PT ;  /* 0x000000670c00720c */ /* 0x000fe20003fc4070 */
[C---:B------:R-:W-:Y:S01]  /*4ee0*/  VIADD R11, R0.reuse, 0x64 ;  /* 0x00000064000b7836 */ /* 0x040fe20000000000 */
[----:B------:R-:W-:Y:S01]  /*4ef0*/  IADD3 R14, R0, 0x68, RZ ;  /* 0x00000068000e7810 */ /* 0x000fe20007ffe0ff */
[----:B------:R-:W-:Y:S01]  /*4f00*/  @!P3 IMAD.MOV R100, RZ, RZ, -R100 ;  /* 0x000000ffff64b224 */ /* 0x000fe200078e0a64 */
[----:B------:R-:W-:Y:S01]  /*4f10*/  ISETP.GT.U32.AND P0, PT, R12, R104, PT ;  /* 0x000000680c00720c */ /* 0x000fe20003f04070 */
[----:B------:R-:W-:Y:S01]  /*4f20*/  IMAD.HI.U32 R3, R2, R107, RZ ;  /* 0x0000006b02037227 */ /* 0x000fe200078e00ff */
[----:B------:R-:W-:-:S02]  /*4f30*/  ISETP.GE.AND P3, PT, R13, RZ, PT ;  /* 0x000000ff0d00720c */ /* 0x000fc40003f66270 */
[----:B------:R-:W-:Y:S01]  /*4f40*/  IABS R9, R11 ;  /* 0x0000000b00097213 */ /* 0x000fe20000000000 */
[----:B------:R-:W-:Y:S01]  /*4f50*/  IMAD.MOV R5, RZ, RZ, -R3 ;  /* 0x000000ffff057224 */ /* 0x000fe200078e0a03 */
[----:B------:R-:W-:Y:S02]  /*4f60*/  @!P4 IADD3 R105, R105, -R12, RZ ;  /* 0x8000000c6969c210 */ /* 0x000fe40007ffe0ff */
[----:B------:R-:W-:Y:S01]  /*4f70*/  IADD3 R13, R0, 0x65, RZ ;  /* 0x00000065000d7810 */ /* 0x000fe20007ffe0ff */
[----:B------:R-:W-:Y:S01]  /*4f80*/  @!P6 IMAD.IADD R103, R103, 0x1, -R12 ;  /* 0x000000016767e824 */ /* 0x000fe200078e0a0c */
[----:B------:R-:W-:Y:S01]  /*4f90*/  ISETP.GT.U32.AND P6, PT, R12, R106, PT ;  /* 0x0000006a0c00720c */ /* 0x000fe20003fc4070 */
[----:B------:R-:W-:Y:S01]  /*4fa0*/  IMAD.HI.U32 R4, R2, R9, RZ ;  /* 0x0000000902047227 */ /* 0x000fe200078e00ff */
[----:B------:R-:W-:Y:S02]  /*4fb0*/  IABS R109, R13 ;  /* 0x0000000d006d7213 */ /* 0x000fe40000000000 */
[----:B------:R-:W-:Y:S01]  /*4fc0*/  @!P0 IADD3 R104, R104, -R12, RZ ;  /* 0x8000000c68688210 */ /* 0x000fe20007ffe0ff */
[----:B------:R-:W-:Y:S01]  /*4fd0*/  IMAD.MOV R4, RZ, RZ, -R4 ;  /* 0x000000ffff047224 */ /* 0x000fe200078e0a04 */
[----:B------:R-:W-:Y:S01]  /*4fe0*/  @!P5 IADD3 R103, -R103, RZ, RZ ;  /* 0x000000ff6767d210 */ /* 0x000fe20007ffe1ff */
[----:B------:R-:W-:Y:S01]  /*4ff0*/  IMAD R107, R12, R5, R107 ;  /* 0x000000050c6b7224 */ /* 0x000fe200078e026b */
[----:B------:R-:W-:Y:S01]  /*5000*/  ISETP.GE.AND P0, PT, R10, RZ, PT ;  /* 0x000000ff0a00720c */ /* 0x000fe20003f06270 */
[C---:B------:R-:W-:Y:S01]  /*5010*/  IMAD R108, R12.reuse, R4, R9 ;  /* 0x000000040c6c7224 */ /* 0x040fe200078e0209 */
[----:B------:R-:W-:Y:S01]  /*5020*/  ISETP.GE.AND P4, PT, R11, RZ, PT ;  /* 0x000000ff0b00720c */ /* 0x000fe20003f86270 */
[----:B------:R-:W-:Y:S01]  /*5030*/  @!P3 IMAD.MOV R104, RZ, RZ, -R104 ;  /* 0x000000ffff68b224 */ /* 0x000fe200078e0a68 */
[----:B------:R-:W-:Y:S01]  /*5040*/  ISETP.GT.U32.AND P3, PT, R12, R107, PT ;  /* 0x0000006b0c00720c */ /* 0x000fe20003f64070 */
[----:B------:R-:W-:Y:S01]  /*5050*/  @!P6 IMAD.IADD R106, R106, 0x1, -R12 ;  /* 0x000000016a6ae824 */ /* 0x000fe200078e0a0c */
[----:B------:R-:W-:Y:S01]  /*5060*/  ISETP.GT.U32.AND P6, PT, R12, R105, PT ;  /* 0x000000690c00720c */ /* 0x000fe20003fc4070 */
[----:B------:R-:W-:Y:S01]  /*5070*/  IMAD.HI.U32 R3, R2, R109, RZ ;  /* 0x0000006d02037227 */ /* 0x000fe200078e00ff */
[----:B------:R-:W-:-:S02]  /*5080*/  IABS R9, R14 ;  /* 0x0000000e00097213 */ /* 0x000fc40000000000 */
[----:B------:R-:W-:Y:S01]  /*5090*/  ISETP.GT.U32.AND P5, PT, R12, R106, PT ;  /* 0x0000006a0c00720c */ /* 0x000fe20003fa4070 */
[C---:B------:R-:W-:Y:S02]  /*50a0*/  VIADD R10, R0.reuse, 0x66 ;  /* 0x00000066000a7836 */ /* 0x040fe40000000000 */
[----:B------:R-:W-:Y:S02]  /*50b0*/  IMAD.MOV R3, RZ, RZ, -R3 ;  /* 0x000000ffff037224 */ /* 0x000fe400078e0a03 */
[----:B------:R-:W-:Y:S01]  /*50c0*/  VIADD R11, R0, 0x67 ;  /* 0x00000067000b7836 */ /* 0x000fe20000000000 */
[----:B------:R-:W-:Y:S01]  /*50d0*/  IABS R5, R10 ;  /* 0x0000000a00057213 */ /* 0x000fe20000000000 */
[C---:B------:R-:W-:Y:S02]  /*50e0*/  IMAD R109, R12.reuse, R3, R109 ;  /* 0x000000030c6d7224 */ /* 0x040fe400078e026d */
[----:B------:R-:W-:Y:S01]  /*50f0*/  @!P6 IADD3 R105, R105, -R12, RZ ;  /* 0x8000000c6969e210 */ /* 0x000fe20007ffe0ff */
[----:B------:R-:W-:Y:S01]  /*5100*/  @!P3 IMAD.IADD R107, R107, 0x1, -R12 ;  /* 0x000000016b6bb824 */ /* 0x000fe200078e0a0c */
[----:B------:R-:W-:Y:S01]  /*5110*/  ISETP.GT.U32.AND P6, PT, R12, R108, PT ;  /* 0x0000006c0c00720c */ /* 0x000fe20003fc4070 */
[----:B------:R-:W-:Y:S01]  /*5120*/  IMAD.HI.U32 R3, R2, R5, RZ ;  /* 0x0000000502037227 */ /* 0x000fe200078e00ff */
[----:B------:R-:W-:-:S02]  /*5130*/  IABS R111, R11 ;  /* 0x0000000b006f7213 */ /* 0x000fc40000000000 */
[----:B------:R-:W-:Y:S01]  /*5140*/  ISETP.GE.AND P3, PT, R13, RZ, PT ;  /* 0x000000ff0d00720c */ /* 0x000fe20003f66270 */
[----:B------:R-:W-:Y:S01]  /*5150*/  @!P5 IMAD.IADD R106, R106, 0x1, -R12 ;  /* 0x000000016a6ad824 */ /* 0x000fe200078e0a0c */
[----:B------:R-:W-:Y:S01]  /*5160*/  ISETP.GT.U32.AND P5, PT, R12, R109, PT ;  /* 0x0000006d0c00720c */ /* 0x000fe20003fa4070 */
[----:B------:R-:W-:Y:S01]  /*5170*/  IMAD.HI.U32 R4, R2, R111, RZ ;  /* 0x0000006f02047227 */ /* 0x000fe200078e00ff */
[----:B------:R-:W-:-:S03]  /*5180*/  IADD3 R3, -R3, RZ, RZ ;  /* 0x000000ff03037210 */ /* 0x000fc60007ffe1ff */
[----:B------:R-:W-:Y:S02]  /*5190*/  IMAD.MOV R4, RZ, RZ, -R4 ;  /* 0x000000ffff047224 */ /* 0x000fe400078e0a04 */
[----:B------:R-:W-:Y:S01]  /*51a0*/  @!P6 IMAD.IADD R108, R108, 0x1, -R12 ;  /* 0x000000016c6ce824 */ /* 0x000fe200078e0a0c */
[C---:B------:R-:W-:Y:S01]  /*51b0*/  ISETP.GT.U32.AND P6, PT, R12.reuse, R107, PT ;  /* 0x0000006b0c00720c */ /* 0x040fe20003fc4070 */
[C---:B------:R-:W-:Y:S02]  /*51c0*/  IMAD R110, R12.reuse, R3, R5 ;  /* 0x000000030c6e7224 */ /* 0x040fe400078e0205 */
[----:B------:R-:W-:Y:S02]  /*51d0*/  IMAD R111, R12, R4, R111 ;  /* 0x000000040c6f7224 */ /* 0x000fe400078e026f */
[----:B------:R-:W-:Y:S01]  /*51e0*/  @!P5 IADD3 R109, R109, -R12, RZ ;  /* 0x8000000c6d6dd210 */ /* 0x000fe20007ffe0ff */
[----:B------:R-:W-:Y:S01]  /*51f0*/  IMAD.HI.U32 R4, R2, R113, RZ ;  /* 0x0000007102047227 */ /* 0x000fe200078e00ff */
[----:B------:R-:W-:-:S03]  /*5200*/  ISETP.GT.U32.AND P5, PT, R12, R108, PT ;  /* 0x0000006c0c00720c */ /* 0x000fc60003fa4070 */
[----:B------:R-:W-:Y:S01]  /*5210*/  @!P1 IMAD.MOV R106, RZ, RZ, -R106 ;  /* 0x000000ffff6a9224 */ /* 0x000fe200078e0a6a */
[----:B------:R-:W-:Y:S01]  /*5220*/  IADD3 R4, -R4, RZ, RZ ;  /* 0x000000ff04047210 */ /* 0x000fe20007ffe1ff */
[----:B------:R-:W-:Y:S01]  /*5230*/  IMAD.HI.U32 R3, R2, R9, RZ ;  /* 0x0000000902037227 */ /* 0x000fe200078e00ff */
[----:B------:R-:W-:Y:S02]  /*5240*/  @!P6 IADD3 R107, R107, -R12, RZ ;  /* 0x8000000c6b6be210 */ /* 0x000fe40007ffe0ff */
[C---:B------:R-:W-:Y:S01]  /*5250*/  ISETP.GT.U32.AND P6, PT, R12.reuse, R110, PT ;  /* 0x0000006e0c00720c */ /* 0x040fe20003fc4070 */
[----:B------:R-:W-:Y:S01]  /*5260*/  IMAD R113, R12, R4, R113 ;  /* 0x000000040c717224 */ /* 0x000fe200078e0271 */
[----:B------:R-:W-:Y:S01]  /*5270*/  @!P0 IADD3 R107, -R107, RZ, RZ ;  /* 0x000000ff6b6b8210 */ /* 0x000fe20007ffe1ff */
[----:B------:R-:W-:Y:S01]  /*5280*/  IMAD.MOV R3, RZ, RZ, -R3 ;  /* 0x000000ffff037224 */ /* 0x000fe200078e0a03 */
[----:B------:R-:W-:Y:S01]  /*5290*/  ISETP.GE.AND P1, PT, R10, RZ, PT ;  /* 0x000000ff0a00720c */ /* 0x000fe20003f26270 */
[----:B------:R-:W-:Y:S01]  /*52a0*/  @!P5 IMAD.IADD R108, R108, 0x1, -R12 ;  /* 0x000000016c6cd824 */ /* 0x000fe200078e0a0c */
[----:B------:R-:W-:Y:S01]  /*52b0*/  ISETP.GT.U32.AND P5, PT, R12, R111, PT ;  /* 0x0000006f0c00720c */ /* 0x000fe20003fa4070 */
[C---:B------:R-:W-:Y:S01]  /*52c0*/  VIADD R10, R0.reuse, 0x6a ;  /* 0x0000006a000a7836 */ /* 0x040fe20000000000 */
[----:B------:R-:W-:Y:S01]  /*52d0*/  IADD3 R4, R0, 0x6b, RZ ;  /* 0x0000006b00047810 */ /* 0x000fe20007ffe0ff */
[----:B------:R-:W-:Y:S01]  /*52e0*/  @!P4 IMAD.MOV R108, RZ, RZ, -R108 ;  /* 0x000000ffff6cc224 */ /* 0x000fe200078e0a6c */
[C---:B------:R-:W-:Y:S01]  /*52f0*/  ISETP.GT.U32.AND P4, PT, R12.reuse, R113, PT ;  /* 0x000000710c00720c */ /* 0x040fe20003f84070 */
[----:B------:R-:W-:Y:S01]  /*5300*/  IMAD R112, R12, R3, R9 ;  /* 0x000000030c707224 */ /* 0x000fe200078e0209 */
[----:B------:R-:W-:Y:S01]  /*5310*/  IABS R5, R10 ;  /* 0x0000000a00057213 */ /* 0x000fe20000000000 */
[----:B------:R-:W-:Y:S01]  /*5320*/  @!P6 IMAD.IADD R110, R110, 0x1, -R12 ;  /* 0x000000016e6ee824 */ /* 0x000fe200078e0a0c */
[----:B------:R-:W-:Y:S01]  /*5330*/  IABS R115, R4 ;  /* 0x0000000400737213 */ /* 0x000fe20000000000 */
[----:B------:R-:W-:Y:S01]  /*5340*/  @!P2 IMAD.MOV R105, RZ, RZ, -R105 ;  /* 0x000000ffff69a224 */ /* 0x000fe200078e0a69 */
[----:B------:R-:W-:Y:S01]  /*5350*/  ISETP.GT.U32.AND P6, PT, R12, R112, PT ;  /* 0x000000700c00720c */ /* 0x000fe20003fc4070 */
[----:B------:R-:W-:Y:S01]  /*5360*/  IMAD.HI.U32 R3, R2, R5, RZ ;  /* 0x0000000502037227 */ /* 0x000fe200078e00ff */
[----:B------:R-:W-:-:S02]  /*5370*/  ISETP.GT.U32.AND P0, PT, R12, R110, PT ;  /* 0x0000006e0c00720c */ /* 0x000fc40003f04070 */
[----:B------:R-:W-:Y:S01]  /*5380*/  ISETP.GT.U32.AND P2, PT, R12, R109, PT ;  /* 0x0000006d0c00720c */ /* 0x000fe20003f44070 */
[--C-:B------:R-:W-:Y:S02]  /*5390*/  @!P5 IMAD.IADD R111, R111, 0x1, -R12.reuse ;  /* 0x000000016f6fd824 */ /* 0x100fe400078e0a0c */
[--C-:B------:R-:W-:Y:S01]  /*53a0*/  @!P4 IMAD.IADD R113, R113, 0x1, -R12.reuse ;  /* 0x000000017171c824 */ /* 0x100fe200078e0a0c */
[----:B------:R-:W-:Y:S01]  /*53b0*/  ISETP.GE.AND P4, PT, R10, RZ, PT ;  /* 0x000000ff0a00720c */ /* 0x000fe20003f86270 */
[----:B------:R-:W-:Y:S01]  /*53c0*/  IMAD.MOV R3, RZ, RZ, -R3 ;  /* 0x000000ffff037224 */ /* 0x000fe200078e0a03 */
[----:B------:R-:W-:Y:S01]  /*53d0*/  ISETP.GT.U32.AND P5, PT, R12, R111, PT ;  /* 0x0000006f0c00720c */ /* 0x000fe20003fa4070 */
[C---:B------:R-:W-:Y:S01]  /*53e0*/  VIADD R9, R0.reuse, 0x6e ;  /* 0x0000006e00097836 */ /* 0x040fe20000000000 */
[----:B------:R-:W-:Y:S01]  /*53f0*/  IADD3 R10, R0, 0x6f, RZ ;  /* 0x0000006f000a7810 */ /* 0x000fe20007ffe0ff */
[----:B------:R-:W-:Y:S01]  /*5400*/  IMAD R114, R12, R3, R5 ;  /* 0x000000030c727224 */ /* 0x000fe200078e0205 */
[----:B------:R-:W-:Y:S01]  /*5410*/  @!P6 IADD3 R112, R112, -R12, RZ ;  /* 0x8000000c7070e210 */ /* 0x000fe20007ffe0ff */
[----:B------:R-:W-:Y:S01]  /*5420*/  @!P0 IMAD.IADD R110, R110, 0x1, -R12 ;  /* 0x000000016e6e8824 */ /* 0x000fe200078e0a0c */
[----:B------:R-:W-:Y:S01]  /*5430*/  ISETP.GE.AND P0, PT, R15, RZ, PT ;  /* 0x000000ff0f00720c */ /* 0x000fe20003f06270 */
[----:B------:R-:W-:Y:S01]  /*5440*/  IMAD.HI.U32 R3, R2, R115, RZ ;  /* 0x0000007302037227 */ /* 0x000fe200078e00ff */
[----:B------:R-:W-:-:S02]  /*5450*/  ISETP.GT.U32.AND P6, PT, R12, R112, PT ;  /* 0x000000700c00720c */ /* 0x000fc40003fc4070 */
[----:B------:R-:W-:Y:S01]  /*5460*/  @!P1 IADD3 R110, -R110, RZ, RZ ;  /* 0x000000ff6e6e9210 */ /* 0x000fe20007ffe1ff */
[----:B------:R-:W-:Y:S01]  /*5470*/  IMAD.MOV R3, RZ, RZ, -R3 ;  /* 0x000000ffff037224 */ /* 0x000fe200078e0a03 */
[C---:B------:R-:W-:Y:S01]  /*5480*/  ISETP.GT.U32.AND P1, PT, R12.reuse, R113, PT ;  /* 0x000000710c00720c */ /* 0x040fe20003f24070 */
[--C-:B------:R-:W-:Y:S01]  /*5490*/  @!P2 IMAD.IADD R109, R109, 0x1, -R12.reuse ;  /* 0x000000016d6da824 */ /* 0x100fe200078e0a0c */
[----:B------:R-:W-:Y:S01]  /*54a0*/  @!P5 IADD3 R111, R111, -R12, RZ ;  /* 0x8000000c6f6fd210 */ /* 0x000fe20007ffe0ff */
[C---:B------:R-:W-:Y:S01]  /*54b0*/  IMAD R115, R12.reuse, R3, R115 ;  /* 0x000000030c737224 */ /* 0x040fe200078e0273 */
[----:B------:R-:W-:Y:S01]  /*54c0*/  ISETP.GT.U32.AND P5, PT, R12, R114, PT ;  /* 0x000000720c00720c */ /* 0x000fe20003fa4070 */
[----:B------:R-:W-:Y:S01]  /*54d0*/  @!P3 IMAD.MOV R109, RZ, RZ, -R109 ;  /* 0x000000ffff6db224 */ /* 0x000fe200078e0a6d */
[----:B------:R-:W-:Y:S01]  /*54e0*/  ISETP.GE.AND P2, PT, R11, RZ, PT ;  /* 0x000000ff0b00720c */ /* 0x000fe20003f46270 */
[----:B------:R-:W-:Y:S01]  /*54f0*/  VIADD R3, R0, 0x6c ;  /* 0x0000006c00037836 */ /* 0x000fe20000000000 */
[----:B------:R-:W-:Y:S01]  /*5500*/  ISETP.GE.AND P3, PT, R14, RZ, PT ;  /* 0x000000ff0e00720c */ /* 0x000fe20003f66270 */
[--C-:B------:R-:W-:Y:S01]  /*5510*/  @!P6 IMAD.IADD R112, R112, 0x1, -R12.reuse ;  /* 0x000000017070e824 */ /* 0x100fe200078e0a0c */
[----:B------:R-:W-:Y:S01]  /*5520*/  ISETP.GE.AND P6, PT, R4, RZ, PT ;  /* 0x000000ff0400720c */ /* 0x000fe20003fc6270 */
[----:B------:R-:W-:Y:S01]  /*5530*/  VIADD R11, R0, 0x71 ;  /* 0x00000071000b7836 */ /* 0x000fe20000000000 */
[----:B------:R-:W-:Y:S01]  /*5540*/  IABS R5, R3 ;  /* 0x0000000300057213 */ /* 0x000fe20000000000 */
[--C-:B------:R-:W-:Y:S01]  /*5550*/  @!P1 IMAD.IADD R113, R113, 0x1, -R12.reuse ;  /* 0x0000000171719824 */ /* 0x100fe200078e0a0c */
[----:B------:R-:W-:Y:S01]  /*5560*/  ISETP.GT.U32.AND P1, PT, R12, R115, PT ;  /* 0x000000730c00720c */ /* 0x000fe20003f24070 */
[C---:B------:R-:W-:Y:S01]  /*5570*/  VIADD R13, R0.reuse, 0x72 ;  /* 0x00000072000d7836 */ /* 0x040fe20000000000 */
[----:B------:R-:W-:Y:S01]  /*5580*/  IADD3 R4, R0, 0x6d, RZ ;  /* 0x0000006d00047810 */ /* 0x000fe20007ffe0ff */
[----:B------:R-:W-:Y:S01]  /*5590*/  @!P5 IMAD.IADD R114, R114, 0x1, -R12 ;  /* 0x000000017272d824 */ /* 0x000fe200078e0a0c */
[----:B------:R-:W-:Y:S01]  /*55a0*/  IABS R119, R10 ;  /* 0x0000000a00777213 */ /* 0x000fe20000000000 */
[----:B------:R-:W-:Y:S01]  /*55b0*/  @!P0 IMAD.MOV R113, RZ, RZ, -R113 ;  /* 0x000000ffff718224 */ /* 0x000fe200078e0a71 */
[----:B------:R-:W-:Y:S01]  /*55c0*/  ISETP.GE.AND P0, PT, R9, RZ, PT ;  /* 0x000000ff0900720c */ /* 0x000fe20003f06270 */
[----:B------:R-:W-:Y:S01]  /*55d0*/  @!P2 IMAD.MOV R111, RZ, RZ, -R111 ;  /* 0x000000ffff6fa224 */ /* 0x000fe200078e0a6f */
[----:B------:R-:W-:Y:S01]  /*55e0*/  ISETP.GT.U32.AND P5, PT, R12, R114, PT ;  /* 0x000000720c00720c */ /* 0x000fe20003fa4070 */
[----:B------:R-:W-:Y:S01]  /*55f0*/  VIADD R15, R0, 0x74 ;  /* 0x00000074000f7836 */ /* 0x000fe20000000000 */
[----:B------:R-:W-:-:S02]  /*5600*/  IABS R9, R9 ;  /* 0x0000000900097213 */ /* 0x000fc40000000000 */
[----:B------:R-:W-:Y:S01]  /*5610*/  ISETP.GE.AND P2, PT, R3, RZ, PT ;  /* 0x000000ff0300720c */ /* 0x000fe20003f46270 */
[----:B------:R-:W-:Y:S01]  /*5620*/  IMAD.HI.U32 R3, R2, R5, RZ ;  /* 0x0000000502037227 */ /* 0x000fe200078e00ff */
[----:B------:R-:W-:Y:S02]  /*5630*/  @!P1 IADD3 R115, R115, -R12, RZ ;  /* 0x8000000c73739210 */ /* 0x000fe40007ffe0ff */
[----:B------:R-:W-:Y:S01]  /*5640*/  @!P3 IADD3 R112, -R112, RZ, RZ ;  /* 0x000000ff7070b210 */ /* 0x000fe20007ffe1ff */
[----:B------:R-:W-:Y:S01]  /*5650*/  IMAD.MOV R116, RZ, RZ, -R3 ;  /* 0x000000ffff747224 */ /* 0x000fe200078e0a03 */
[----:B------:R-:W-:Y:S02]  /*5660*/  ISETP.GT.U32.AND P1, PT, R12, R115, PT ;  /* 0x000000730c00720c */ /* 0x000fe40003f24070 */
[----:B------:R-:W-:Y:S01]  /*5670*/  ISETP.GE.AND P3, PT, R4, RZ, PT ;  /* 0x000000ff0400720c */ /* 0x000fe20003f66270 */
[----:B------:R-:W-:Y:S01]  /*5680*/  @!P5 IMAD.IADD R114, R114, 0x1, -R12 ;  /* 0x000000017272d824 */ /* 0x000fe200078e0a0c */
[----:B------:R-:W-:Y:S01]  /*5690*/  IABS R117, R4 ;  /* 0x0000000400757213 */ /* 0x000fe20000000000 */
[----:B------:R-:W-:Y:S01]  /*56a0*/  IMAD.HI.U32 R4, R2, R9, RZ ;  /* 0x0000000902047227 */ /* 0x000fe200078e00ff */
[----:B------:R-:W-:-:S02]  /*56b0*/  ISETP.GE.AND P5, PT, R10, RZ, PT ;  /* 0x000000ff0a00720c */ /* 0x000fc40003fa6270 */
[----:B------:R-:W-:Y:S01]  /*56c0*/  IABS R121, R11 ;  /* 0x0000000b00797213 */ /* 0x000fe20000000000 */
[----:B------:R-:W-:Y:S01]  /*56d0*/  IMAD R116, R12, R116, R5 ;  /* 0x000000740c747224 */ /* 0x000fe200078e0205 */
[----:B------:R-:W-:Y:S01]  /*56e0*/  IADD3 R4, -R4, RZ, RZ ;  /* 0x000000ff04047210 */ /* 0x000fe20007ffe1ff */
[----:B------:R-:W-:Y:S01]  /*56f0*/  @!P4 IMAD.MOV R114, RZ, RZ, -R114 ;  /* 0x000000ffff72c224 */ /* 0x000fe200078e0a72 */
[----:B------:R-:W-:Y:S01]  /*5700*/  IADD3 R14, R0, 0x73, RZ ;  /* 0x00000073000e7810 */ /* 0x000fe20007ffe0ff */
[----:B------:R-:W-:Y:S01]  /*5710*/  IMAD.HI.U32 R3, R2, R117, RZ ;  /* 0x0000007502037227 */ /* 0x000fe200078e00ff */
[C---:B------:R-:W-:Y:S02]  /*5720*/  ISETP.GT.U32.AND P4, PT, R12.reuse, R116, PT ;  /* 0x000000740c00720c */ /* 0x040fe40003f84070 */
[----:B------:R-:W-:Y:S01]  /*5730*/  @!P1 IADD3 R115, R115, -R12, RZ ;  /* 0x8000000c73739210 */ /* 0x000fe20007ffe0ff */
[----:B------:R-:W-:Y:S01]  /*5740*/  IMAD R118, R12, R4, R9 ;  /* 0x000000040c767224 */ /* 0x000fe200078e0209 */
[----:B------:R-:W-:Y:S01]  /*5750*/  IABS R9, R13 ;  /* 0x0000000d00097213 */ /* 0x000fe20000000000 */
[----:B------:R-:W-:Y:S01]  /*5760*/  IMAD.MOV R5, RZ, RZ, -R3 ;  /* 0x000000ffff057224 */ /* 0x000fe200078e0a03 */
[----:B------:R-:W-:Y:S01]  /*5770*/  @!P6 IADD3 R115, -R115, RZ, RZ ;  /* 0x000000ff7373e210 */ /* 0x000fe20007ffe1ff */
[----:B------:R-:W-:Y:S01]  /*5780*/  VIADD R10, R0, 0x70 ;  /* 0x00000070000a7836 */ /* 0x000fe20000000000 */
[C---:B------:R-:W-:Y:S01]  /*5790*/  ISETP.GT.U32.AND P6, PT, R12.reuse, R118, PT ;  /* 0x000000760c00720c */ /* 0x040fe20003fc4070 */
[----:B------:R-:W-:Y:S01]  /*57a0*/  IMAD R117, R12, R5, R117 ;  /* 0x000000050c757224 */ /* 0x000fe200078e0275 */
[----:B------:R-:W-:Y:S01]  /*57b0*/  IABS R123, R14 ;  /* 0x0000000e007b7213 */ /* 0x000fe20000000000 */
[----:B------:R-:W-:Y:S01]  /*57c0*/  IMAD.HI.U32 R3, R2, R119, RZ ;  /* 0x0000007702037227 */ /* 0x000fe200078e00ff */
[----:B------:R-:W-:-:S02]  /*57d0*/  IABS R5, R10 ;  /* 0x0000000a00057213 */ /* 0x000fc40000000000 */
[----:B------:R-:W-:Y:S01]  /*57e0*/  ISETP.GT.U32.AND P1, PT, R12, R117, PT ;  /* 0x000000750c00720c */ /* 0x000fe20003f24070 */
[----:B------:R-:W-:Y:S02]  /*57f0*/  @!P4 IMAD.IADD R116, R116, 0x1, -R12 ;  /* 0x000000017474c824 */ /* 0x000fe400078e0a0c */
[----:B------:R-:W-:Y:S02]  /*5800*/  IMAD.MOV R3, RZ, RZ, -R3 ;  /* 0x000000ffff037224 */ /* 0x000fe400078e0a03 */
[----:B------:R-:W-:Y:S01]  /*5810*/  IMAD.HI.U32 R4, R2, R121, RZ ;  /* 0x0000007902047227 */ /* 0x000fe200078e00ff */
[----:B------:R-:W-:-:S03]  /*5820*/  ISETP.GT.U32.AND P4, PT, R12, R116, PT ;  /* 0x000000740c00720c */ /* 0x000fc60003f84070 */
[----:B------:R-:W-:Y:S02]  /*5830*/  @!P6 IMAD.IADD R118, R118, 0x1, -R12 ;  /* 0x000000017676e824 */ /* 0x000fe400078e0a0c */
[----:B------:R-:W-:Y:S02]  /*5840*/  IMAD R119, R12, R3, R119 ;  /* 0x000000030c777224 */ /* 0x000fe400078e0277 */
[----:B------:R-:W-:Y:S01]  /*5850*/  IMAD.HI.U32 R3, R2, R5, RZ ;  /* 0x0000000502037227 */ /* 0x000fe200078e00ff */
[----:B------:R-:W-:-:S03]  /*5860*/  ISETP.GT.U32.AND P6, PT, R12, R118, PT ;  /* 0x000000760c00720c */ /* 0x000fc60003fc4070 */
[----:B------:R-:W-:Y:S01]  /*5870*/  IMAD.MOV R4, RZ, RZ, -R4 ;  /* 0x000000ffff047224 */ /* 0x000fe200078e0a04 */
[----:B------:R-:W-:Y:S01]  /*5880*/  IADD3 R3, -R3, RZ, RZ ;  /* 0x000000ff03037210 */ /* 0x000fe20007ffe1ff */
[--C-:B------:R-:W-:Y:S02]  /*5890*/  @!P1 IMAD.IADD R117, R117, 0x1, -R12.reuse ;  /* 0x0000000175759824 */ /* 0x100fe400078e0a0c */
[----:B------:R-:W-:Y:S01]  /*58a0*/  @!P4 IMAD.IADD R116, R116, 0x1, -R12 ;  /* 0x000000017474c824 */ /* 0x000fe200078e0a0c */
[C---:B------:R-:W-:Y:S01]  /*58b0*/  ISETP.GT.U32.AND P4, PT, R12.reuse, R119, PT ;  /* 0x000000770c00720c */ /* 0x040fe20003f84070 */
[C---:B------:R-:W-:Y:S01]  /*58c0*/  IMAD R121, R12.reuse, R4, R121 ;  /* 0x000000040c797224 */ /* 0x040fe200078e0279 */
[C---:B------:R-:W-:Y:S01]  /*58d0*/  ISETP.GT.U32.AND P1, PT, R12.reuse, R117, PT ;  /* 0x000000750c00720c */ /* 0x040fe20003f24070 */
[----:B------:R-:W-:Y:S01]  /*58e0*/  IMAD R120, R12, R3, R5 ;  /* 0x000000030c787224 */ /* 0x000fe200078e0205 */
[----:B------:R-:W-:Y:S01]  /*58f0*/  MOV R5, R9 ;  /* 0x0000000900057202 */ /* 0x000fe20000000f00 */
[----:B------:R-:W-:Y:S01]  /*5900*/  IMAD.HI.U32 R4, R2, R123, RZ ;  /* 0x0000007b02047227 */ /* 0x000fe200078e00ff */
[----:B------:R-:W-:-:S02]  /*5910*/  @!P6 IADD3 R118, R118, -R12, RZ ;  /* 0x8000000c7676e210 */ /* 0x000fc40007ffe0ff */
[----:B------:R-:W-:Y:S01]  /*5920*/  ISETP.GT.U32.AND P6, PT, R12, R121, PT ;  /* 0x000000790c00720c */ /* 0x000fe20003fc4070 */
[----:B------:R-:W-:Y:S01]  /*5930*/  IMAD.HI.U32 R3, R2, R5, RZ ;  /* 0x0000000502037227 */ /* 0x000fe200078e00ff */
[----:B------:R-:W-:-:S03]  /*5940*/  IABS R9, R15 ;  /* 0x0000000f00097213 */ /* 0x000fc60000000000 */
[--C-:B------:R-:W-:Y:S01]  /*5950*/  @!P4 IMAD.IADD R119, R119, 0x1, -R12.reuse ;  /* 0x000000017777c824 */ /* 0x100fe200078e0a0c */
[----:B------:R-:W-:Y:S01]  /*5960*/  IADD3 R3, -R3, RZ, RZ ;  /* 0x000000ff03037210 */ /* 0x000fe20007ffe1ff */
[----:B------:R-:W-:Y:S01]  /*5970*/  @!P1 IMAD.IADD R117, R117, 0x1, -R12 ;  /* 0x0000000175759824 */ /* 0x000fe200078e0a0c */
[C---:B------:R-:W-:Y:S01]  /*5980*/  ISETP.GT.U32.AND P1, PT, R12.reuse, R120, PT ;  /* 0x000000780c00720c */ /* 0x040fe20003f24070 */
[----:B------:R-:W-:Y:S01]  /*5990*/  IMAD.MOV R4, RZ, RZ, -R4 ;  /* 0x000000ffff047224 */ /* 0x000fe200078e0a04 */
[C---:B------:R-:W-:Y:S01]  /*59a0*/  ISETP.GT.U32.AND P4, PT, R12.reuse, R119, PT ;  /* 0x000000770c00720c */ /* 0x040fe20003f84070 */
[----:B------:R-:W-:Y:S02]  /*59b0*/  IMAD R122, R12, R3, R5 ;  /* 0x000000030c7a7224 */ /* 0x000fe400078e0205 */
[----:B------:R-:W-:Y:S01]  /*59c0*/  @!P6 IADD3 R121, R121, -R12, RZ ;  /* 0x8000000c7979e210 */ /* 0x000fe20007ffe0ff */
[----:B------:R-:W-:-:S04]  /*59d0*/  IMAD.HI.U32 R3, R2, R9, RZ ;  /* 0x0000000902037227 */ /* 0x000fc800078e00ff */
[----:B------:R-:W-:Y:S01]  /*59e0*/  @!P3 IMAD.MOV R117, RZ, RZ, -R117 ;  /* 0x000000ffff75b224 */ /* 0x000fe200078e0a75 */
[C---:B------:R-:W-:Y:S01]  /*59f0*/  ISETP.GT.U32.AND P3, PT, R12.reuse, R121, PT ;  /* 0x000000790c00720c */ /* 0x040fe20003f64070 */
[----:B------:R-:W-:Y:S01]  /*5a00*/  IMAD R123, R12, R4, R123 ;  /* 0x000000040c7b7224 */ /* 0x000fe200078e027b */
[----:B------:R-:W-:Y:S01]  /*5a10*/  IADD3 R3, -R3, RZ, RZ ;  /* 0x000000ff03037210 */ /* 0x000fe20007ffe1ff */
[----:B------:R-:W-:Y:S01]  /*5a20*/  @!P2 IMAD.MOV R116, RZ, RZ, -R116 ;  /* 0x000000ffff74a224 */ /* 0x000fe200078e0a74 */
[----:B------:R-:W-:Y:S01]  /*5a30*/  ISETP.GE.AND P2, PT, R10, RZ, PT ;  /* 0x000000ff0a00720c */ /* 0x000fe20003f46270 */
[--C-:B------:R-:W-:Y:S01]  /*5a40*/  @!P4 IMAD.IADD R119, R119, 0x1, -R12.reuse ;  /* 0x000000017777c824 */ /* 0x100fe200078e0a0c */
[C---:B------:R-:W-:Y:S01]  /*5a50*/  ISETP.GT.U32.AND P4, PT, R12.reuse, R122, PT ;  /* 0x0000007a0c00720c */ /* 0x040fe20003f84070 */
[----:B------:R-:W-:Y:S02]  /*5a60*/  IMAD R124, R12, R3, R9 ;  /* 0x000000030c7c7224 */ /* 0x000fe400078e0209 */
[--C-:B------:R-:W-:Y:S01]  /*5a70*/  @!P1 IMAD.IADD R120, R120, 0x1, -R12.reuse ;  /* 0x0000000178789824 */ /* 0x100fe200078e0a0c */
[----:B------:R-:W-:Y:S01]  /*5a80*/  @!P5 IADD3 R119, -R119, RZ, RZ ;  /* 0x000000ff7777d210 */ /* 0x000fe20007ffe1ff */
[----:B------:R-:W-:Y:S01]  /*5a90*/  VIADD R10, R0, 0x75 ;  /* 0x00000075000a7836 */ /* 0x000fe20000000000 */
[C---:B------:R-:W-:Y:S01]  /*5aa0*/  ISETP.GT.U32.AND P5, PT, R12.reuse, R123, PT ;  /* 0x0000007b0c00720c */ /* 0x040fe20003fa4070 */
[----:B------:R-:W-:Y:S01]  /*5ab0*/  @!P3 IMAD.IADD R121, R121, 0x1, -R12 ;  /* 0x000000017979b824 */ /* 0x000fe200078e0a0c */
[----:B------:R-:W-:Y:S01]  /*5ac0*/  ISETP.GT.U32.AND P3, PT, R12, R124, PT ;  /* 0x0000007c0c00720c */ /* 0x000fe20003f64070 */
[----:B------:R-:W-:Y:S01]  /*5ad0*/  @!P0 IMAD.MOV R118, RZ, RZ, -R118 ;  /* 0x000000ffff768224 */ /* 0x000fe200078e0a76 */
[----:B------:R-:W-:-:S02]  /*5ae0*/  ISETP.GE.AND P1, PT, R11, RZ, PT ;  /* 0x000000ff0b00720c */ /* 0x000fc40003f26270 */
[----:B------:R-:W-:Y:S01]  /*5af0*/  ISETP.GT.U32.AND P6, PT, R12, R120, PT ;  /* 0x000000780c00720c */ /* 0x000fe20003fc4070 */
[--C-:B------:R-:W-:Y:S01]  /*5b00*/  @!P4 IMAD.IADD R122, R122, 0x1, -R12.reuse ;  /* 0x000000017a7ac824 */ /* 0x100fe200078e0a0c */
[----:B------:R-:W-:Y:S02]  /*5b10*/  IABS R125, R10 ;  /* 0x0000000a007d7213 */ /* 0x000fe40000000000 */
[----:B------:R-:W-:Y:S02]  /*5b20*/  IADD3 R11, R0, 0x76, RZ ;  /* 0x00000076000b7810 */ /* 0x000fe40007ffe0ff */
[----:B------:R-:W-:Y:S01]  /*5b30*/  ISETP.GE.AND P0, PT, R13, RZ, PT ;  /* 0x000000ff0d00720c */ /* 0x000fe20003f06270 */
[----:B------:R-:W-:Y:S01]  /*5b40*/  IMAD.HI.U32 R3, R2, R125, RZ ;  /* 0x0000007d02037227 */ /* 0x000fe200078e00ff */
[----:B------:R-:W-:Y:S02]  /*5b50*/  IABS R5, R11 ;  /* 0x0000000b00057213 */ /* 0x000fe40000000000 */
[----:B------:R-:W-:Y:S01]  /*5b60*/  @!P5 IADD3 R123, R123, -R12, RZ ;  /* 0x8000000c7b7bd210 */ /* 0x000fe20007ffe0ff */
[----:B------:R-:W-:Y:S01]  /*5b70*/  @!P3 IMAD.IADD R124, R124, 0x1, -R12 ;  /* 0x000000017c7cb824 */ /* 0x000fe200078e0a0c */
[----:B------:R-:W-:Y:S01]  /*5b80*/  ISETP.GT.U32.AND P5, PT, R12, R122, PT ;  /* 0x0000007a0c00720c */ /* 0x000fe20003fa4070 */
[----:B------:R-:W-:Y:S01]  /*5b90*/  IMAD.MOV R4, RZ, RZ, -R3 ;  /* 0x000000ffff047224 */ /* 0x000fe200078e0a03 */
[----:B------:R-:W-:Y:S01]  /*5ba0*/  @!P1 IADD3 R121, -R121, RZ, RZ ;  /* 0x000000ff79799210 */ /* 0x000fe20007ffe1ff */
[----:B------:R-:W-:Y:S01]  /*5bb0*/  IMAD.HI.U32 R3, R2, R5, RZ ;  /* 0x0000000502037227 */ /* 0x000fe200078e00ff */
[----:B------:R-:W-:-:S02]  /*5bc0*/  ISETP.GT.U32.AND P3, PT, R12, R124, PT ;  /* 0x0000007c0c00720c */ /* 0x000fc40003f64070 */
[----:B------:R-:W-:Y:S01]  /*5bd0*/  ISETP.GE.AND P4, PT, R15, RZ, PT ;  /* 0x000000ff0f00720c */ /* 0x000fe20003f86270 */
[--C-:B------:R-:W-:Y:S01]  /*5be0*/  @!P6 IMAD.IADD R120, R120, 0x1, -R12.reuse ;  /* 0x000000017878e824 */ /* 0x100fe200078e0a0c */
[----:B------:R-:W-:Y:S01]  /*5bf0*/  ISETP.GE.AND P6, PT, R14, RZ, PT ;  /* 0x000000ff0e00720c */ /* 0x000fe20003fc6270 */
[----:B------:R-:W-:Y:S02]  /*5c00*/  IMAD.MOV R3, RZ, RZ, -R3 ;  /* 0x000000ffff037224 */ /* 0x000fe400078e0a03 */
[----:B------:R-:W-:Y:S01]  /*5c10*/  IMAD R125, R12, R4, R125 ;  /* 0x000000040c7d7224 */ /* 0x000fe200078e027d */
[----:B------:R-:W-:Y:S01]  /*5c20*/  @!P2 IADD3 R120, -R120, RZ, RZ ;  /* 0x000000ff7878a210 */ /* 0x000fe20007ffe1ff */
[C---:B------:R-:W-:Y:S01]  /*5c30*/  IMAD R126, R12.reuse, R3, R5 ;  /* 0x000000030c7e7224 */ /* 0x040fe200078e0205 */
[----:B------:R-:W-:Y:S01]  /*5c40*/  ISETP.GT.U32.AND P2, PT, R12, R123, PT ;  /* 0x0000007b0c00720c */ /* 0x000fe20003f44070 */
[----:B------:R-:W-:Y:S01]  /*5c50*/  VIADD R13, R0, 0x77 ;  /* 0x00000077000d7836 */ /* 0x000fe20000000000 */
[----:B------:R-:W-:Y:S01]  /*5c60*/  @!P5 IADD3 R122, R122, -R12, RZ ;  /* 0x8000000c7a7ad210 */ /* 0x000fe20007ffe0ff */
[----:B------:R-:W-:Y:S01]  /*5c70*/  @!P3 IMAD.IADD R124, R124, 0x1, -R12 ;  /* 0x000000017c7cb824 */ /* 0x000fe200078e0a0c */
[----:B------:R-:W-:Y:S01]  /*5c80*/  ISETP.GT.U32.AND P5, PT, R12, R125, PT ;  /* 0x0000007d0c00720c */ /* 0x000fe20003fa4070 */
[----:B------:R-:W-:Y:S01]  /*5c90*/  VIADD R14, R0, 0x78 ;  /* 0x00000078000e7836 */ /* 0x000fe20000000000 */
[----:B------:R-:W-:Y:S01]  /*5ca0*/  ISETP.GT.U32.AND P3, PT, R12, R126, PT ;  /* 0x0000007e0c00720c */ /* 0x000fe20003f64070 */
[----:B------:R-:W-:Y:S01]  /*5cb0*/  @!P0 IMAD.MOV R122, RZ, RZ, -R122 ;  /* 0x000000ffff7a8224 */ /* 0x000fe200078e0a7a */
[----:B------:R-:W-:Y:S01]  /*5cc0*/  IABS R127, R13 ;  /* 0x0000000d007f7213 */ /* 0x000fe20000000000 */
[----:B------:R-:W-:Y:S01]  /*5cd0*/  VIADD R15, R0, 0x81 ;  /* 0x00000081000f7836 */ /* 0x000fe20000000000 */
[----:B------:R-:W-:-:S02]  /*5ce0*/  IABS R9, R14 ;  /* 0x0000000e00097213 */ /* 0x000fc40000000000 */
[----:B------:R-:W-:Y:S01]  /*5cf0*/  @!P4 IADD3 R124, -R124, RZ, RZ ;  /* 0x000000ff7c7cc210 */ /* 0x000fe20007ffe1ff */
[--C-:B------:R-:W-:Y:S01]  /*5d00*/  @!P2 IMAD.IADD R123, R123, 0x1, -R12.reuse ;  /* 0x000000017b7ba824 */ /* 0x100fe200078e0a0c */
[----:B------:R-:W-:Y:S01]  /*5d10*/  ISETP.GE.AND P2, PT, R10, RZ, PT ;  /* 0x000000ff0a00720c */ /* 0x000fe20003f46270 */
[----:B------:R-:W-:Y:S01]  /*5d20*/  IMAD.HI.U32 R3, R2, R127, RZ ;  /* 0x0000007f02037227 */ /* 0x000fe200078e00ff */
[----:B------:R-:W-:Y:S02]  /*5d30*/  IADD3 R10, R0, 0x79, RZ ;  /* 0x00000079000a7810 */ /* 0x000fe40007ffe0ff */
[----:B------:R-:W-:Y:S01]  /*5d40*/  @!P5 IADD3 R125, R125, -R12, RZ ;  /* 0x8000000c7d7dd210 */ /* 0x000fe20007ffe0ff */
[----:B------:R-:W-:Y:S01]  /*5d50*/  @!P3 IMAD.IADD R126, R126, 0x1, -R12 ;  /* 0x000000017e7eb824 */ /* 0x000fe200078e0a0c */
[----:B------:R-:W-:Y:S01]  /*5d60*/  IABS R129, R10 ;  /* 0x0000000a00817213 */ /* 0x000fe20000000000 */
[----:B------:R-:W-:Y:S01]  /*5d70*/  IMAD.MOV R3, RZ, RZ, -R3 ;  /* 0x000000ffff037224 */ /* 0x000fe200078e0a03 */
[----:B------:R-:W-:Y:S01]  /*5d80*/  ISETP.GT.U32.AND P3, PT, R12, R125, PT ;  /* 0x0000007d0c00720c */ /* 0x000fe20003f64070 */
[----:B------:R-:W-:Y:S01]  /*5d90*/  IMAD.HI.U32 R4, R2, R9, RZ ;  /* 0x0000000902047227 */ /* 0x000fe200078e00ff */
[----:B------:R-:W-:-:S02]  /*5da0*/  ISETP.GE.AND P5, PT, R11, RZ, PT ;  /* 0x000000ff0b00720c */ /* 0x000fc40003fa6270 */
[C---:B------:R-:W-:Y:S01]  /*5db0*/  ISETP.GT.U32.AND P0, PT, R12.reuse, R126, PT ;  /* 0x0000007e0c00720c */ /* 0x040fe20003f04070 */
[----:B------:R-:W-:Y:S01]  /*5dc0*/  IMAD R127, R12, R3, R127 ;  /* 0x000000030c7f7224 */ /* 0x000fe200078e027f */
[----:B------:R-:W-:Y:S01]  /*5dd0*/  ISETP.GE.AND P4, PT, R13, RZ, PT ;  /* 0x000000ff0d00720c */ /* 0x000fe20003f86270 */
[----:B------:R-:W-:Y:S01]  /*5de0*/  VIADD R11, R0, 0x7a ;  /* 0x0000007a000b7836 */ /* 0x000fe20000000000 */
[----:B------:R-:W-:Y:S01]  /*5df0*/  IABS R137, R15 ;  /* 0x0000000f00897213 */ /* 0x000fe20000000000 */
[----:B------:R-:W-:Y:S01]  /*5e00*/  IMAD.HI.U32 R3, R2, R129, RZ ;  /* 0x0000008102037227 */ /* 0x000fe200078e00ff */
[----:B------:R-:W-:Y:S02]  /*5e10*/  ISETP.GT.U32.AND P1, PT, R12, R127, PT ;  /* 0x0000007f0c00720c */ /* 0x000fe40003f24070 */
[----:B------:R-:W-:Y:S01]  /*5e20*/  IABS R5, R11 ;  /* 0x0000000b00057213 */ /* 0x000fe20000000000 */
[----:B------:R-:W-:Y:S02]  /*5e30*/  IMAD.MOV R3, RZ, RZ, -R3 ;  /* 0x000000ffff037224 */ /* 0x000fe400078e0a03 */
[----:B------:R-:W-:-:S02]  /*5e40*/  IMAD.MOV R4, RZ, RZ, -R4 ;  /* 0x000000ffff047224 */ /* 0x000fc400078e0a04 */
[----:B------:R-:W-:Y:S01]  /*5e50*/  @!P3 IMAD.IADD R125, R125, 0x1, -R12 ;  /* 0x000000017d7db824 */ /* 0x000fe200078e0a0c */
[----:B------:R-:W-:Y:S01]  /*5e60*/  ISETP.GE.AND P3, PT, R14, RZ, PT ;  /* 0x000000ff0e00720c */ /* 0x000fe20003f66270 */
[----:B------:R-:W-:Y:S01]  /*5e70*/  IMAD R129, R12, R3, R129 ;  /* 0x000000030c817224 */ /* 0x000fe200078e0281 */
[----:B------:R-:W-:Y:S01]  /*5e80*/  IADD3 R14, R0, 0x80, RZ ;  /* 0x00000080000e7810 */ /* 0x000fe20007ffe0ff */
[----:B------:R-:W-:Y:S01]  /*5e90*/  IMAD R128, R12, R4, R9 ;  /* 0x000000040c807224 */ /* 0x000fe200078e0209 */
[----:B------:R-:W-:Y:S01]  /*5ea0*/  @!P2 IADD3 R125, -R125, RZ, RZ ;  /* 0x000000ff7d7da210 */ /* 0x000fe20007ffe1ff */
[----:B------:R-:W-:Y:S01]  /*5eb0*/  IMAD.HI.U32 R4, R2, R5, RZ ;  /* 0x0000000502047227 */ /* 0x000fe200078e00ff */
[----:B------:R-:W-:-:S03]  /*5ec0*/  ISETP.GT.U32.AND P2, PT, R12, R129, PT ;  /* 0x000000810c00720c */ /* 0x000fc60003f44070 */
[----:B------:R-:W-:Y:S01]  /*5ed0*/  @!P6 IMAD.MOV R123, RZ, RZ, -R123 ;  /* 0x000000ffff7be224 */ /* 0x000fe200078e0a7b */
[----:B------:R-:W-:Y:S01]  /*5ee0*/  ISETP.GT.U32.AND P6, PT, R12, R128, PT ;  /* 0x000000800c00720c */ /* 0x000fe20003fc4070 */
[--C-:B------:R-:W-:Y:S01]  /*5ef0*/  @!P1 IMAD.IADD R127, R127, 0x1, -R12.reuse ;  /* 0x000000017f7f9824 */ /* 0x100fe200078e0a0c */
[----:B------:R-:W-:Y:S01]  /*5f00*/  IADD3 R4, -R4, RZ, RZ ;  /* 0x000000ff04047210 */ /* 0x000fe20007ffe1ff */
[----:B------:R-:W-:Y:S02]  /*5f10*/  VIADD R9, R0, 0x7c ;  /* 0x0000007c00097836 */ /* 0x000fe40000000000 */
[--C-:B------:R-:W-:Y:S01]  /*5f20*/  @!P0 IMAD.IADD R126, R126, 0x1, -R12.reuse ;  /* 0x000000017e7e8824 */ /* 0x100fe200078e0a0c */
[C---:B------:R-:W-:Y:S01]  /*5f30*/  ISETP.GT.U32.AND P1, PT, R12.reuse, R127, PT ;  /* 0x0000007f0c00720c */ /* 0x040fe20003f24070 */
[----:B------:R-:W-:Y:S01]  /*5f40*/  IMAD R130, R12, R4, R5 ;  /* 0x000000040c827224 */ /* 0x000fe200078e0205 */
[----:B------:R-:W-:Y:S01]  /*5f50*/  IADD3 R4, R0, 0x7b, RZ ;  /* 0x0000007b00047810 */ /* 0x000fe20007ffe0ff */
[----:B------:R-:W-:Y:S01]  /*5f60*/  @!P2 IMAD.IADD R129, R129, 0x1, -R12 ;  /* 0x000000018181a824 */ /* 0x000fe200078e0a0c */
[----:B------:R-:W-:Y:S01]  /*5f70*/  ISETP.GE.AND P0, PT, R10, RZ, PT ;  /* 0x000000ff0a00720c */ /* 0x000fe20003f06270 */
[----:B------:R-:W-:Y:S01]  /*5f80*/  @!P5 IMAD.MOV R126, RZ, RZ, -R126 ;  /* 0x000000ffff7ed224 */ /* 0x000fe200078e0a7e */
[----:B------:R-:W-:Y:S01]  /*5f90*/  IABS R131, R4 ;  /* 0x0000000400837213 */ /* 0x000fe20000000000 */
[----:B------:R-:W-:Y:S01]  /*5fa0*/  @!P6 IMAD.IADD R128, R128, 0x1, -R12 ;  /* 0x000000018080e824 */ /* 0x000fe200078e0a0c */
[----:B------:R-:W-:Y:S01]  /*5fb0*/  ISETP.GT.U32.AND P2, PT, R12, R129, PT ;  /* 0x000000810c00720c */ /* 0x000fe20003f44070 */
[----:B------:R-:W-:Y:S01]  /*5fc0*/  VIADD R13, R0, 0x7f ;  /* 0x0000007f000d7836 */ /* 0x000fe20000000000 */
[----:B------:R-:W-:Y:S01]  /*5fd0*/  IABS R5, R9 ;  /* 0x0000000900057213 */ /* 0x000fe20000000000 */
[----:B------:R-:W-:Y:S01]  /*5fe0*/  IMAD.HI.U32 R3, R2, R131, RZ ;  /* 0x0000008302037227 */ /* 0x000fe200078e00ff */
[----:B------:R-:W-:-:S02]  /*5ff0*/  ISETP.GT.U32.AND P6, PT, R12, R128, PT ;  /* 0x000000800c00720c */ /* 0x000fc40003fc4070 */
[----:B------:R-:W-:Y:S01]  /*6000*/  IADD3 R10, R0, 0x7d, RZ ;  /* 0x0000007d000a7810 */ /* 0x000fe20007ffe0ff */
[--C-:B------:R-:W-:Y:S01]  /*6010*/  @!P1 IMAD.IADD R127, R127, 0x1, -R12.reuse ;  /* 0x000000017f7f9824 */ /* 0x100fe200078e0a0c */
[----:B------:R-:W-:Y:S02]  /*6020*/  IADD3 R3, -R3, RZ, RZ ;  /* 0x000000ff03037210 */ /* 0x000fe40007ffe1ff */
[----:B------:R-:W-:Y:S02]  /*6030*/  IABS R133, R10 ;  /* 0x0000000a00857213 */ /* 0x000fe40000000000 */
[----:B------:R-:W-:Y:S01]  /*6040*/  ISETP.GE.AND P1, PT, R11, RZ, PT ;  /* 0x000000ff0b00720c */ /* 0x000fe20003f26270 */
[C---:B------:R-:W-:Y:S01]  /*6050*/  IMAD R131, R12.reuse, R3, R131 ;  /* 0x000000030c837224 */ /* 0x040fe200078e0283 */
[----:B------:R-:W-:Y:S01]  /*6060*/  ISETP.GT.U32.AND P5, PT, R12, R130, PT ;  /* 0x000000820c00720c */ /* 0x000fe20003fa4070 */
[--C-:B------:R-:W-:Y:S01]  /*6070*/  @!P2 IMAD.IADD R129, R129, 0x1, -R12.reuse ;  /* 0x000000018181a824 */ /* 0x100fe200078e0a0c */
[----:B------:R-:W-:Y:S01]  /*6080*/  @!P4 IADD3 R127, -R127, RZ, RZ ;  /* 0x000000ff7f7fc210 */ /* 0x000fe20007ffe1ff */
[----:B------:R-:W-:Y:S01]  /*6090*/  @!P6 IMAD.IADD R128, R128, 0x1, -R12 ;  /* 0x000000018080e824 */ /* 0x000fe200078e0a0c */
[----:B------:R-:W-:Y:S01]  /*60a0*/  ISETP.GT.U32.AND P2, PT, R12, R131, PT ;  /* 0x000000830c00720c */ /* 0x000fe20003f44070 */
[----:B------:R-:W-:Y:S01]  /*60b0*/  VIADD R11, R0, 0x7e ;  /* 0x0000007e000b7836 */ /* 0x000fe20000000000 */
[----:B------:R-:W-:Y:S01]  /*60c0*/  ISETP.GE.AND P6, PT, R4, RZ, PT ;  /* 0x000000ff0400720c */ /* 0x000fe20003fc6270 */
[----:B------:R-:W-:Y:S01]  /*60d0*/  IMAD.HI.U32 R4, R2, R5, RZ ;  /* 0x0000000502047227 */ /* 0x000fe200078e00ff */
[----:B------:R-:W-:-:S02]  /*60e0*/  @!P3 IADD3 R128, -R128, RZ, RZ ;  /* 0x000000ff8080b210 */ /* 0x000fc40007ffe1ff */
[----:B------:R-:W-:Y:S01]  /*60f0*/  IABS R135, R13 ;  /* 0x0000000d00877213 */ /* 0x000fe20000000000 */
[----:B------:R-:W-:Y:S01]  /*6100*/  IMAD.MOV R4, RZ, RZ, -R4 ;  /* 0x000000ffff047224 */ /* 0x000fe200078e0a04 */
[----:B------:R-:W-:Y:S01]  /*6110*/  @!P0 IADD3 R129, -R129, RZ, RZ ;  /* 0x000000ff81818210 */ /* 0x000fe20007ffe1ff */
[----:B------:R-:W-:-:S04]  /*6120*/  IMAD.HI.U32 R3, R2, R133, RZ ;  /* 0x0000008502037227 */ /* 0x000fc800078e00ff */
[C---:B------:R-:W-:Y:S01]  /*6130*/  IMAD R132, R12.reuse, R4, R5 ;  /* 0x000000040c847224 */ /* 0x040fe200078e0205 */
[----:B------:R-:W-:Y:S01]  /*6140*/  IABS R5, R11 ;  /* 0x0000000b00057213 */ /* 0x000fe20000000000 */
[----:B------:R-:W-:Y:S02]  /*6150*/  IMAD.MOV R3, RZ, RZ, -R3 ;  /* 0x000000ffff037224 */ /* 0x000fe400078e0a03 */
[--C-:B------:R-:W-:Y:S02]  /*6160*/  @!P2 IMAD.IADD R131, R131, 0x1, -R12.reuse ;  /* 0x000000018383a824 */ /* 0x100fe400078e0a0c */
[----:B------:R-:W-:Y:S02]  /*6170*/  IMAD R133, R12, R3, R133 ;  /* 0x000000030c857224 */ /* 0x000fe400078e0285 */
[----:B------:R-:W-:Y:S01]  /*6180*/  IMAD.HI.U32 R3, R2, R5, RZ ;  /* 0x0000000502037227 */ /* 0x000fe200078e00ff */
[C---:B------:R-:W-:Y:S02]  /*6190*/  ISETP.GT.U32.AND P3, PT, R12.reuse, R131, PT ;  /* 0x000000830c00720c */ /* 0x040fe40003f64070 */
[----:B------:R-:W-:Y:S01]  /*61a0*/  ISETP.GT.U32.AND P2, PT, R12, R133, PT ;  /* 0x000000850c00720c */ /* 0x000fe20003f44070 */
[----:B------:R-:W-:Y:S01]  /*61b0*/  @!P5 IMAD.IADD R130, R130, 0x1, -R12 ;  /* 0x000000018282d824 */ /* 0x000fe200078e0a0c */
[----:B------:R-:W-:Y:S01]  /*61c0*/  ISETP.GE.AND P5, PT, R9, RZ, PT ;  /* 0x000000ff0900720c */ /* 0x000fe20003fa6270 */
[----:B------:R-:W-:Y:S01]  /*61d0*/  IMAD.HI.U32 R4, R2, R135, RZ ;  /* 0x0000008702047227 */ /* 0x000fe200078e00ff */
[----:B------:R-:W-:-:S02]  /*61e0*/  IADD3 R3, -R3, RZ, RZ ;  /* 0x000000ff03037210 */ /* 0x000fc40007ffe1ff */
[----:B------:R-:W-:Y:S01]  /*61f0*/  IABS R9, R14 ;  /* 0x0000000e00097213 */ /* 0x000fe20000000000 */
[----:B------:R-:W-:Y:S01]  /*6200*/  IMAD.MOV R4, RZ, RZ, -R4 ;  /* 0x000000ffff047224 */ /* 0x000fe200078e0a04 */
[C---:B------:R-:W-:Y:S01]  /*6210*/  ISETP.GT.U32.AND P4, PT, R12.reuse, R130, PT ;  /* 0x000000820c00720c */ /* 0x040fe20003f84070 */
[C---:B------:R-:W-:Y:S02]  /*6220*/  IMAD R134, R12.reuse, R3, R5 ;  /* 0x000000030c867224 */ /* 0x040fe400078e0205 */
[----:B------:R-:W-:Y:S02]  /*6230*/  IMAD.MOV.U32 R5, RZ, RZ, R9 ;  /* 0x000000ffff057224 */ /* 0x000fe400078e0009 */
[----:B------:R-:W-:Y:S01]  /*6240*/  @!P3 IMAD.IADD R131, R131, 0x1, -R12 ;  /* 0x000000018383b824 */ /* 0x000fe200078e0a0c */
[----:B------:R-:W-:Y:S01]  /*6250*/  ISETP.GT.U32.AND P3, PT, R12, R134, PT ;  /* 0x000000860c00720c */ /* 0x000fe20003f64070 */
[----:B------:R-:W-:-:S04]  /*6260*/  IMAD.HI.U32 R3, R2, R5, RZ ;  /* 0x0000000502037227 */ /* 0x000fc800078e00ff */
[----:B------:R-:W-:Y:S01]  /*6270*/  IMAD R135, R12, R4, R135 ;  /* 0x000000040c877224 */ /* 0x000fe200078e0287 */
[----:B------:R-:W-:Y:S01]  /*6280*/  IADD3 R3, -R3, RZ, RZ ;  /* 0x000000ff03037210 */ /* 0x000fe20007ffe1ff */
[----:B------:R-:W-:Y:S01]  /*6290*/  @!P6 IMAD.MOV R131, RZ, RZ, -R131 ;  /* 0x000000ffff83e224 */ /* 0x000fe200078e0a83 */
[----:B------:R-:W-:Y:S01]  /*62a0*/  @!P4 IADD3 R130, R130, -R12, RZ ;  /* 0x8000000c8282c210 */ /* 0x000fe20007ffe0ff */
[----:B------:R-:W-:Y:S01]  /*62b0*/  IMAD.HI.U32 R4, R2, R137, RZ ;  /* 0x0000008902047227 */ /* 0x000fe200078e00ff */
[C---:B------:R-:W-:Y:S02]  /*62c0*/  ISETP.GT.U32.AND P4, PT, R12.reuse, R132, PT ;  /* 0x000000840c00720c */ /* 0x040fe40003f84070 */
[C---:B------:R-:W-:Y:S01]  /*62d0*/  ISETP.GT.U32.AND P6, PT, R12.reuse, R135, PT ;  /* 0x000000870c00720c */ /* 0x040fe20003fc4070 */
[----:B------:R-:W-:Y:S02]  /*62e0*/  IMAD R136, R12, R3, R5 ;  /* 0x000000030c887224 */ /* 0x000fe400078e0205 */
[----:B------:R-:W-:-:S02]  /*62f0*/  @!P3 IMAD.IADD R134, R134, 0x1, -R12 ;  /* 0x000000018686b824 */ /* 0x000fc400078e0a0c */
[----:B------:R-:W-:Y:S01]  /*6300*/  @!P2 IMAD.IADD R133, R133, 0x1, -R12 ;  /* 0x000000018585a824 */ /* 0x000fe200078e0a0c */
[C---:B------:R-:W-:Y:S01]  /*6310*/  ISETP.GT.U32.AND P3, PT, R12.reuse, R136, PT ;  /* 0x000000880c00720c */ /* 0x040fe20003f64070 */
[----:B------:R-:W-:Y:S02]  /*6320*/  IMAD.MOV R4, RZ, RZ, -R4 ;  /* 0x000000ffff047224 */ /* 0x000fe400078e0a04 */
[----:B------:R-:W-:Y:S01]  /*6330*/  @!P1 IMAD.MOV R130, RZ, RZ, -R130 ;  /* 0x000000ffff829224 */ /* 0x000fe200078e0a82 */
[----:B------:R-:W-:Y:S01]  /*6340*/  ISETP.GT.U32.AND P2, PT, R12, R133, PT ;  /* 0x000000850c00720c */ /* 0x000fe20003f44070 */
[----:B------:R-:W-:Y:S01]  /*6350*/  @!P4 IMAD.IADD R132, R132, 0x1, -R12 ;  /* 0x000000018484c824 */ /* 0x000fe200078e0a0c */
[----:B------:R-:W-:Y:S01]  /*6360*/  ISETP.GE.AND P4, PT, R10, RZ, PT ;  /* 0x000000ff0a00720c */ /* 0x000fe20003f86270 */
[----:B------:R-:W-:Y:S01]  /*6370*/  IMAD R137, R12, R4, R137 ;  /* 0x000000040c897224 */ /* 0x000fe200078e0289 */
[----:B------:R-:W-:Y:S02]  /*6380*/  IADD3 R10, R0, 0x82, RZ ;  /* 0x00000082000a7810 */ /* 0x000fe40007ffe0ff */
[----:B------:R-:W-:-:S02]  /*6390*/  @!P6 IADD3 R135, R135, -R12, RZ ;  /* 0x8000000c8787e210 */ /* 0x000fc40007ffe0ff */
[----:B------:R-:W-:Y:S02]  /*63a0*/  IABS R5, R10 ;  /* 0x0000000a00057213 */ /* 0x000fe40000000000 */
[----:B------:R-:W-:Y:S02]  /*63b0*/  ISETP.GT.U32.AND P6, PT, R12, R134, PT ;  /* 0x000000860c00720c */ /* 0x000fe40003fc4070 */
[----:B------:R-:W-:Y:S01]  /*63c0*/  @!P3 IADD3 R136, R136, -R12, RZ ;  /* 0x8000000c8888b210 */ /* 0x000fe20007ffe0ff */
[----:B------:R-:W-:Y:S01]  /*63d0*/  IMAD.HI.U32 R3, R2, R5, RZ ;  /* 0x0000000502037227 */ /* 0x000fe200078e00ff */
[C---:B------:R-:W-:Y:S02]  /*63e0*/  ISETP.GT.U32.AND P0, PT, R12.reuse, R132, PT ;  /* 0x000000840c00720c */ /* 0x040fe40003f04070 */
[----:B------:R-:W-:Y:S01]  /*63f0*/  ISETP.GT.U32.AND P3, PT, R12, R136, PT ;  /* 0x000000880c00720c */ /* 0x000fe20003f64070 */
[----:B------:R-:W-:Y:S01]  /*6400*/  IMAD.MOV R3, RZ, RZ, -R3 ;  /* 0x000000ffff037224 */ /* 0x000fe200078e0a03 */
[----:B------:R-:W-:Y:S01]  /*6410*/  ISETP.GE.AND P1, PT, R11, RZ, PT ;  /* 0x000000ff0b00720c */ /* 0x000fe20003f26270 */
[----:B------:R-:W-:-:S02]  /*6420*/  VIADD R11, R0, 0x83 ;  /* 0x00000083000b7836 */ /* 0x000fc40000000000 */
[----:B------:R-:W-:Y:S02]  /*6430*/  IMAD R138, R12, R3, R5 ;  /* 0x000000030c8a7224 */ /* 0x000fe400078e0205 */
[--C-:B------:R-:W-:Y:S01]  /*6440*/  @!P6 IMAD.IADD R134, R134, 0x1, -R12.reuse ;  /* 0x000000018686e824 */ /* 0x100fe200078e0a0c */
[----:B------:R-:W-:Y:S01]  /*6450*/  ISETP.GT.U32.AND P6, PT, R12, R137, PT ;  /* 0x000000890c00720c */ /* 0x000fe20003fc4070 */
[--C-:B------:R-:W-:Y:S01]  /*6460*/  @!P2 IMAD.IADD R133, R133, 0x1, -R12.reuse ;  /* 0x000000018585a824 */ /* 0x100fe200078e0a0c */
[----:B------:R-:W-:Y:S01]  /*6470*/  ISETP.GE.AND P2, PT, R14, RZ, PT ;  /* 0x000000ff0e00720c */ /* 0x000fe20003f46270 */
[----:B------:R-:W-:Y:S01]  /*6480*/  VIADD R14, R0, 0x85 ;  /* 0x00000085000e7836 */ /* 0x000fe20000000000 */
[----:B------:R-:W-:Y:S01]  /*6490*/  @!P0 IADD3 R132, R132, -R12, RZ ;  /* 0x8000000c84848210 */ /* 0x000fe20007ffe0ff */
[----:B------:R-:W-:Y:S01]  /*64a0*/  @!P3 IMAD.IADD R136, R136, 0x1, -R12 ;  /* 0x000000018888b824 */ /* 0x000fe200078e0a0c */
[----:B------:R-:W-:Y:S01]  /*64b0*/  ISETP.GE.AND P0, PT, R13, RZ, PT ;  /* 0x000000ff0d00720c */ /* 0x000fe20003f06270 */
[----:B------:R-:W-:Y:S01]  /*64c0*/  VIADD R13, R0, 0x84 ;  /* 0x00000084000d7836 */ /* 0x000fe20000000000 */
[C---:B------:R-:W-:Y:S01]  /*64d0*/  ISETP.GT.U32.AND P3, PT, R12.reuse, R138, PT ;  /* 0x0000008a0c00720c */ /* 0x040fe20003f64070 */
[----:B------:R-:W-:Y:S01]  /*64e0*/  @!P5 IMAD.MOV R132, RZ, RZ, -R132 ;  /* 0x000000ffff84d224 */ /* 0x000fe200078e0a84 */
[----:B------:R-:W-:Y:S01]  /*64f0*/  IABS R139, R11 ;  /* 0x0000000b008b7213 */ /* 0x000fe20000000000 */
[----:B------:R-:W-:Y:S01]  /*6500*/  @!P1 IMAD.MOV R134, RZ, RZ, -R134 ;  /* 0x000000ffff869224 */ /* 0x000fe200078e0a86 */
[----:B------:R-:W-:Y:S01]  /*6510*/  IABS R9, R13 ;  /* 0x0000000d00097213 */ /* 0x000fe20000000000 */
[----:B------:R-:W-:Y:S01]  /*6520*/  @!P6 IMAD.IADD R137, R137, 0x1, -R12 ;  /* 0x000000018989e824 */ /* 0x000fe200078e0a0c */
[----:B------:R-:W-:Y:S01]  /*6530*/  ISETP.GT.U32.AND P5, PT, R12, R135, PT ;  /* 0x000000870c00720c */ /* 0x000fe20003fa4070 */
[----:B------:R-:W-:Y:S01]  /*6540*/  IMAD.HI.U32 R3, R2, R139, RZ ;  /* 0x0000008b02037227 */ /* 0x000fe200078e00ff */
[----:B------:R-:W-:-:S02]  /*6550*/  IABS R141, R14 ;  /* 0x0000000e008d7213 */ /* 0x000fc40000000000 */
[----:B------:R-:W-:Y:S01]  /*6560*/  @!P4 IADD3 R133, -R133, RZ, RZ ;  /* 0x000000ff8585c210 */ /* 0x000fe20007ffe1ff */
[----:B------:R-:W-:Y:S01]  /*6570*/  IMAD.HI.U32 R4, R2, R9, RZ ;  /* 0x0000000902047227 */ /* 0x000fe200078e00ff */
[----:B------:R-:W-:Y:S02]  /*6580*/  ISETP.GE.AND P6, PT, R10, RZ, PT ;  /* 0x000000ff0a00720c */ /* 0x000fe40003fc6270 */
[----:B------:R-:W-:Y:S01]  /*6590*/  @!P2 IADD3 R136, -R136, RZ, RZ ;  /* 0x000000ff8888a210 */ /* 0x000fe20007ffe1ff */
[----:B------:R-:W-:Y:S01]  /*65a0*/  @!P3 IMAD.IADD R138, R138, 0x1, -R12 ;  /* 0x000000018a8ab824 */ /* 0x000fe200078e0a0c */
[----:B------:R-:W-:Y:S01]  /*65b0*/  IADD3 R4, -R4, RZ, RZ ;  /* 0x000000ff04047210 */ /* 0x000fe20007ffe1ff */
[----:B------:R-:W-:Y:S01]  /*65c0*/  IMAD.MOV R3, RZ, RZ, -R3 ;  /* 0x000000ffff037224 */ /* 0x000fe200078e0a03 */
[----:B------:R-:W-:Y:S01]  /*65d0*/  ISETP.GT.U32.AND P3, PT, R12, R137, PT ;  /* 0x000000890c00720c */ /* 0x000fe20003f64070 */
[----:B------:R-:W-:Y:S01]  /*65e0*/  IMAD.HI.U32 R5, R2, R141, RZ ;  /* 0x0000008d02057227 */ /* 0x000fe200078e00ff */
[----:B------:R-:W-:-:S02]  /*65f0*/  @!P5 IADD3 R135, R135, -R12, RZ ;  /* 0x8000000c8787d210 */ /* 0x000fc40007ffe0ff */
[C---:B------:R-:W-:Y:S01]  /*6600*/  ISETP.GT.U32.AND P4, PT, R12.reuse, R138, PT ;  /* 0x0000008a0c00720c */ /* 0x040fe20003f84070 */
[C---:B------:R-:W-:Y:S01]  /*6610*/  IMAD R139, R12.reuse, R3, R139 ;  /* 0x000000030c8b7224 */ /* 0x040fe200078e028b */
[----:B------:R-:W-:Y:S01]  /*6620*/  ISETP.GE.AND P5, PT, R15, RZ, PT ;  /* 0x000000ff0f00720c */ /* 0x000fe20003fa6270 */
[----:B------:R-:W-:Y:S01]  /*6630*/  IMAD.MOV R5, RZ, RZ, -R5 ;  /* 0x000000ffff057224 */ /* 0x000fe200078e0a05 */
[----:B------:R-:W-:Y:S01]  /*6640*/  ISETP.GE.AND P2, PT, R11, RZ, PT ;  /* 0x000000ff0b00720c */ /* 0x000fe20003f46270 */
[----:B------:R-:W-:Y:S01]  /*6650*/  IMAD R140, R12, R4, R9 ;  /* 0x000000040c8c7224 */ /* 0x000fe200078e0209 */
[----:B------:R-:W-:Y:S01]  /*6660*/  IADD3 R4, R0, 0x86, RZ ;  /* 0x0000008600047810 */ /* 0x000fe20007ffe0ff */
[C---:B------:R-:W-:Y:S01]  /*6670*/  IMAD R141, R12.reuse, R5, R141 ;  /* 0x000000050c8d7224 */ /* 0x040fe200078e028d */
[C---:B------:R-:W-:Y:S01]  /*6680*/  ISETP.GT.U32.AND P1, PT, R12.reuse, R139, PT ;  /* 0x0000008b0c00720c */ /* 0x040fe20003f24070 */
[----:B------:R-:W-:Y:S01]  /*6690*/  @!P0 IMAD.MOV R135, RZ, RZ, -R135 ;  /* 0x000000ffff878224 */ /* 0x000fe200078e0a87 */
[----:B------:R-:W-:Y:S01]  /*66a0*/  IABS R5, R4 ;  /* 0x0000000400057213 */ /* 0x000fe20000000000 */
[----:B------:R-:W-:Y:S01]  /*66b0*/  @!P3 IMAD.IADD R137, R137, 0x1, -R12 ;  /* 0x000000018989b824 */ /* 0x000fe200078e0a0c */
[----:B------:R-:W-:Y:S01]  /*66c0*/  ISETP.GT.U32.AND P0, PT, R12, R140, PT ;  /* 0x0000008c0c00720c */ /* 0x000fe20003f04070 */
[----:B------:R-:W-:Y:S01]  /*66d0*/  VIADD R9, R0, 0x87 ;  /* 0x0000008700097836 */ /* 0x000fe20000000000 */
[----:B------:R-:W-:Y:S01]  /*66e0*/  ISETP.GT.U32.AND P3, PT, R12, R141, PT ;  /* 0x0000008d0c00720c */ /* 0x000fe20003f64070 */
[----:B------:R-:W-:Y:S01]  /*66f0*/  IMAD.HI.U32 R3, R2, R5, RZ ;  /* 0x0000000502037227 */ /* 0x000fe200078e00ff */
[----:B------:R-:W-:-:S02]  /*6700*/  @!P4 IADD3 R138, R138, -R12, RZ ;  /* 0x8000000c8a8ac210 */ /* 0x000fc40007ffe0ff */
[----:B------:R-:W-:Y:S01]  /*6710*/  IABS R143, R9 ;  /* 0x00000009008f7213 */ /* 0x000fe20000000000 */
[----:B------:R-:W-:Y:S01]  /*6720*/  IMAD.MOV R142, RZ, RZ, -R3 ;  /* 0x000000ffff8e7224 */ /* 0x000fe200078e0a03 */
[----:B------:R-:W-:Y:S01]  /*6730*/  IADD3 R10, R0, 0x88, RZ ;  /* 0x00000088000a7810 */ /* 0x000fe20007ffe0ff */
[--C-:B------:R-:W-:Y:S01]  /*6740*/  @!P1 IMAD.IADD R139, R139, 0x1, -R12.reuse ;  /* 0x000000018b8b9824 */ /* 0x100fe200078e0a0c */
[----:B------:R-:W-:Y:S01]  /*6750*/  ISETP.GE.AND P4, PT, R13, RZ, PT ;  /* 0x000000ff0d00720c */ /* 0x000fe20003f86270 */
[----:B------:R-:W-:Y:S01]  /*6760*/  IMAD R142, R12, R142, R5 ;  /* 0x0000008e0c8e7224 */ /* 0x000fe200078e0205 */
[----:B------:R-:W-:Y:S01]  /*6770*/  IABS R5, R10 ;  /* 0x0000000a00057213 */ /* 0x000fe20000000000 */
[--C-:B------:R-:W-:Y:S01]  /*6780*/  @!P0 IMAD.IADD R140, R140, 0x1, -R12.reuse ;  /* 0x000000018c8c8824 */ /* 0x100fe200078e0a0c */
[----:B------:R-:W-:Y:S01]  /*6790*/  ISETP.GT.U32.AND P0, PT, R12, R139, PT ;  /* 0x0000008b0c00720c */ /* 0x000fe20003f04070 */
[----:B------:R-:W-:Y:S01]  /*67a0*/  @!P3 IMAD.IADD R141, R141, 0x1, -R12 ;  /* 0x000000018d8db824 */ /* 0x000fe200078e0a0c */
[----:B------:R-:W-:Y:S01]  /*67b0*/  IADD3 R13, R0, 0x8a, RZ ;  /* 0x0000008a000d7810 */ /* 0x000fe20007ffe0ff */
[----:B------:R-:W-:Y:S01]  /*67c0*/  @!P6 IMAD.MOV R138, RZ, RZ, -R138 ;  /* 0x000000ffff8ae224 */ /* 0x000fe200078e0a8a */
[C---:B------:R-:W-:Y:S01]  /*67d0*/  ISETP.GT.U32.AND P6, PT, R12.reuse, R142, PT ;  /* 0x0000008e0c00720c */ /* 0x040fe20003fc4070 */
[----:B------:R-:W-:Y:S01]  /*67e0*/  @!P5 IMAD.MOV R137, RZ, RZ, -R137 ;  /* 0x000000ffff89d224 */ /* 0x000fe200078e0a89 */
[----:B------:R-:W-:Y:S01]  /*67f0*/  ISETP.GT.U32.AND P5, PT, R12, R141, PT ;  /* 0x0000008d0c00720c */ /* 0x000fe20003fa4070 */
[----:B------:R-:W-:Y:S01]  /*6800*/  IMAD.HI.U32 R3, R2, R143, RZ ;  /* 0x0000008f02037227 */ /* 0x000fe200078e00ff */
[----:B------:R-:W-:-:S02]  /*6810*/  ISETP.GT.U32.AND P3, PT, R12, R140, PT ;  /* 0x0000008c0c00720c */ /* 0x000fc40003f64070 */
[----:B------:R-:W-:Y:S01]  /*6820*/  ISETP.GE.AND P1, PT, R14, RZ, PT ;  /* 0x000000ff0e00720c */ /* 0x000fe20003f26270 */
[C---:B------:R-:W-:Y:S01]  /*6830*/  VIADD R11, R0.reuse, 0x89 ;  /* 0x00000089000b7836 */ /* 0x040fe20000000000 */
[----:B------:R-:W-:Y:S01]  /*6840*/  IADD3 R3, -R3, RZ, RZ ;  /* 0x000000ff03037210 */ /* 0x000fe20007ffe1ff */
[----:B------:R-:W-:Y:S01]  /*6850*/  VIADD R15, R0, 0x91 ;  /* 0x00000091000f7836 */ /* 0x000fe20000000000 */
[----:B------:R-:W-:Y:S02]  /*6860*/  @!P0 IADD3 R139, R139, -R12, RZ ;  /* 0x8000000c8b8b8210 */ /* 0x000fe40007ffe0ff */
[----:B------:R-:W-:Y:S01]  /*6870*/  ISETP.GE.AND P0, PT, R4, RZ, PT ;  /* 0x000000ff0400720c */ /* 0x000fe20003f06270 */
[----:B------:R-:W-:Y:S01]  /*6880*/  @!P6 IMAD.IADD R142, R142, 0x1, -R12 ;  /* 0x000000018e8ee824 */ /* 0x000fe200078e0a0c */
[----:B------:R-:W-:Y:S01]  /*6890*/  IABS R145, R11 ;  /* 0x0000000b00917213 */ /* 0x000fe20000000000 */
[----:B------:R-:W-:Y:S01]  /*68a0*/  IMAD R143, R12, R3, R143 ;  /* 0x000000030c8f7224 */ /* 0x000fe200078e028f */
[----:B------:R-:W-:Y:S01]  /*68b0*/  ISETP.GE.AND P6, PT, R10, RZ, PT ;  /* 0x000000ff0a00720c */ /* 0x000fe20003fc6270 */
[----:B------:R-:W-:Y:S01]  /*68c0*/  IMAD.HI.U32 R3, R2, R5, RZ ;  /* 0x0000000502037227 */ /* 0x000fe200078e00ff */
[----:B------:R-:W-:-:S02]  /*68d0*/  IADD3 R10, R0, 0x8c, RZ ;  /* 0x0000008c000a7810 */ /* 0x000fc40007ffe0ff */
[----:B------:R-:W-:Y:S01]  /*68e0*/  IADD3 R14, R0, 0x90, RZ ;  /* 0x00000090000e7810 */ /* 0x000fe20007ffe0ff */
[--C-:B------:R-:W-:Y:S01]  /*68f0*/  @!P5 IMAD.IADD R141, R141, 0x1, -R12.reuse ;  /* 0x000000018d8dd824 */ /* 0x100fe200078e0a0c */
[----:B------:R-:W-:Y:S01]  /*6900*/  ISETP.GE.AND P5, PT, R9, RZ, PT ;  /* 0x000000ff0900720c */ /* 0x000fe20003fa6270 */
[----:B------:R-:W-:Y:S01]  /*6910*/  @!P2 IMAD.MOV R139, RZ, RZ, -R139 ;  /* 0x000000ffff8ba224 */ /* 0x000fe200078e0a8b */
[----:B------:R-:W-:Y:S01]  /*6920*/  ISETP.GT.U32.AND P2, PT, R12, R142, PT ;  /* 0x0000008e0c00720c */ /* 0x000fe20003f44070 */
[----:B------:R-:W-:Y:S01]  /*6930*/  @!P3 IMAD.IADD R140, R140, 0x1, -R12 ;  /* 0x000000018c8cb824 */ /* 0x000fe200078e0a0c */
[----:B------:R-:W-:Y:S01]  /*6940*/  ISETP.GT.U32.AND P3, PT, R12, R143, PT ;  /* 0x0000008f0c00720c */ /* 0x000fe20003f64070 */
[----:B------:R-:W-:Y:S01]  /*6950*/  IMAD.MOV R3, RZ, RZ, -R3 ;  /* 0x000000ffff037224 */ /* 0x000fe200078e0a03 */
[----:B------:R-:W-:Y:S01]  /*6960*/  IABS R9, R13 ;  /* 0x0000000d00097213 */ /* 0x000fe20000000000 */
[----:B------:R-:W-:Y:S01]  /*6970*/  IMAD.HI.U32 R4, R2, R145, RZ ;  /* 0x0000009102047227 */ /* 0x000fe200078e00ff */
[----:B------:R-:W-:-:S02]  /*6980*/  @!P4 IADD3 R140, -R140, RZ, RZ ;  /* 0x000000ff8c8cc210 */ /* 0x000fc40007ffe1ff */
[----:B------:R-:W-:Y:S01]  /*6990*/  IABS R153, R15 ;  /* 0x0000000f00997213 */ /* 0x000fe20000000000 */
[----:B------:R-:W-:Y:S01]  /*69a0*/  IMAD R144, R12, R3, R5 ;  /* 0x000000030c907224 */ /* 0x000fe200078e0205 */
[----:B------:R-:W-:Y:S01]  /*69b0*/  IADD3 R4, -R4, RZ, RZ ;  /* 0x000000ff04047210 */ /* 0x000fe20007ffe1ff */
[----:B------:R-:W-:Y:S02]  /*69c0*/  IMAD.HI.U32 R3, R2, R9, RZ ;  /* 0x0000000902037227 */ /* 0x000fe400078e00ff */
[----:B------:R-:W-:Y:S02]  /*69d0*/  @!P2 IADD3 R142, R142, -R12, RZ ;  /* 0x8000000c8e8ea210 */ /* 0x000fe40007ffe0ff */
[----:B------:R-:W-:Y:S01]  /*69e0*/  IMAD.MOV R3, RZ, RZ, -R3 ;  /* 0x000000ffff037224 */ /* 0x000fe200078e0a03 */
[C---:B------:R-:W-:Y:S01]  /*69f0*/  ISETP.GT.U32.AND P4, PT, R12.reuse, R144, PT ;  /* 0x000000900c00720c */ /* 0x040fe20003f84070 */
[----:B------:R-:W-:Y:S02]  /*6a00*/  @!P3 IMAD.IADD R143, R143, 0x1, -R12 ;  /* 0x000000018f8fb824 */ /* 0x000fe400078e0a0c */
[C---:B------:R-:W-:Y:S01]  /*6a10*/  IMAD R146, R12.reuse, R3, R9 ;  /* 0x000000030c927224 */ /* 0x040fe200078e0209 */
[----:B------:R-:W-:Y:S01]  /*6a20*/  IABS R9, R10 ;  /* 0x0000000a00097213 */ /* 0x000fe20000000000 */
[----:B------:R-:W-:Y:S01]  /*6a30*/  @!P0 IMAD.MOV R142, RZ, RZ, -R142 ;  /* 0x000000ffff8e8224 */ /* 0x000fe200078e0a8e */
[C---:B------:R-:W-:Y:S01]  /*6a40*/  ISETP.GT.U32.AND P3, PT, R12.reuse, R143, PT ;  /* 0x0000008f0c00720c */ /* 0x040fe20003f64070 */
[C---:B------:R-:W-:Y:S01]  /*6a50*/  IMAD R145, R12.reuse, R4, R145 ;  /* 0x000000040c917224 */ /* 0x040fe200078e0291 */
[----:B------:R-:W-:Y:S01]  /*6a60*/  ISETP.GT.U32.AND P0, PT, R12, R146, PT ;  /* 0x000000920c00720c */ /* 0x000fe20003f04070 */
[----:B------:R-:W-:-:S02]  /*6a70*/  VIADD R4, R0, 0x8b ;  /* 0x0000008b00047836 */ /* 0x000fc40000000000 */
[----:B------:R-:W-:Y:S01]  /*6a80*/  @!P1 IMAD.MOV R141, RZ, RZ, -R141 ;  /* 0x000000ffff8d9224 */ /* 0x000fe200078e0a8d */
[----:B------:R-:W-:Y:S01]  /*6a90*/  ISETP.GT.U32.AND P2, PT, R12, R145, PT ;  /* 0x000000910c00720c */ /* 0x000fe20003f44070 */
[--C-:B------:R-:W-:Y:S01]  /*6aa0*/  @!P4 IMAD.IADD R144, R144, 0x1, -R12.reuse ;  /* 0x000000019090c824 */ /* 0x100fe200078e0a0c */
[----:B------:R-:W-:Y:S02]  /*6ab0*/  IABS R147, R4 ;  /* 0x0000000400937213 */ /* 0x000fe40000000000 */
[----:B------:R-:W-:Y:S01]  /*6ac0*/  ISETP.GE.AND P1, PT, R11, RZ, PT ;  /* 0x000000ff0b00720c */ /* 0x000fe20003f26270 */
[----:B------:R-:W-:Y:S01]  /*6ad0*/  VIADD R11, R0, 0x8d ;  /* 0x0000008d000b7836 */ /* 0x000fe20000000000 */
[----:B------:R-:W-:Y:S01]  /*6ae0*/  ISETP.GT.U32.AND P4, PT, R12, R144, PT ;  /* 0x000000900c00720c */ /* 0x000fe20003f84070 */
[--C-:B------:R-:W-:Y:S01]  /*6af0*/  @!P3 IMAD.IADD R143, R143, 0x1, -R12.reuse ;  /* 0x000000018f8fb824 */ /* 0x100fe200078e0a0c */
[----:B------:R-:W-:Y:S01]  /*6b00*/  ISETP.GE.AND P3, PT, R13, RZ, PT ;  /* 0x000000ff0d00720c */ /* 0x000fe20003f66270 */
[----:B------:R-:W-:Y:S01]  /*6b10*/  @!P0 IMAD.IADD R146, R146, 0x1, -R12 ;  /* 0x0000000192928824 */ /* 0x000fe200078e0a0c */
[----:B------:R-:W-:Y:S01]  /*6b20*/  IABS R149, R11 ;  /* 0x0000000b00957213 */ /* 0x000fe20000000000 */
[----:B------:R-:W-:Y:S01]  /*6b30*/  @!P5 IMAD.MOV R143, RZ, RZ, -R143 ;  /* 0x000000ffff8fd224 */ /* 0x000fe200078e0a8f */
[----:B------:R-:W-:Y:S01]  /*6b40*/  ISETP.GE.AND P5, PT, R4, RZ, PT ;  /* 0x000000ff0400720c */ /* 0x000fe20003fa6270 */
[----:B------:R-:W-:Y:S01]  /*6b50*/  IMAD.HI.U32 R4, R2, R9, RZ ;  /* 0x0000000902047227 */ /* 0x000fe200078e00ff */
[----:B------:R-:W-:-:S02]  /*6b60*/  ISETP.GT.U32.AND P0, PT, R12, R146, PT ;  /* 0x000000920c00720c */ /* 0x000fc40003f04070 */
[----:B------:R-:W-:Y:S01]  /*6b70*/  @!P2 IADD3 R145, R145, -R12, RZ ;  /* 0x8000000c9191a210 */ /* 0x000fe20007ffe0ff */
[----:B------:R-:W-:Y:S01]  /*6b80*/  IMAD.MOV R4, RZ, RZ, -R4 ;  /* 0x000000ffff047224 */ /* 0x000fe200078e0a04 */
[----:B------:R-:W-:Y:S01]  /*6b90*/  IABS R13, R14 ;  /* 0x0000000e000d7213 */ /* 0x000fe20000000000 */
[----:B------:R-:W-:Y:S01]  /*6ba0*/  IMAD.HI.U32 R3, R2, R147, RZ ;  /* 0x0000009302037227 */ /* 0x000fe200078e00ff */
[----:B------:R-:W-:Y:S02]  /*6bb0*/  ISETP.GT.U32.AND P2, PT, R12, R145, PT ;  /* 0x000000910c00720c */ /* 0x000fe40003f44070 */
[----:B------:R-:W-:Y:S01]  /*6bc0*/  @!P4 IADD3 R144, R144, -R12, RZ ;  /* 0x8000000c9090c210 */ /* 0x000fe20007ffe0ff */
[----:B------:R-:W-:Y:S01]  /*6bd0*/  IMAD R148, R12, R4, R9 ;  /* 0x000000040c947224 */ /* 0x000fe200078e0209 */
[----:B------:R-:W-:Y:S01]  /*6be0*/  ISETP.GE.AND P4, PT, R10, RZ, PT ;  /* 0x000000ff0a00720c */ /* 0x000fe20003f86270 */
[----:B------:R-:W-:Y:S02]  /*6bf0*/  IMAD.MOV R3, RZ, RZ, -R3 ;  /* 0x000000ffff037224 */ /* 0x000fe400078e0a03 */
[----:B------:R-:W-:Y:S01]  /*6c00*/  @!P0 IADD3 R146, R146, -R12, RZ ;  /* 0x8000000c92928210 */ /* 0x000fe20007ffe0ff */
[----:B------:R-:W-:Y:S01]  /*6c10*/  IMAD.HI.U32 R5, R2, R149, RZ ;  /* 0x0000009502057227 */ /* 0x000fe200078e00ff */
[----:B------:R-:W-:-:S03]  /*6c20*/  ISETP.GT.U32.AND P0, PT, R12, R148, PT ;  /* 0x000000940c00720c */ /* 0x000fc60003f04070 */
[----:B------:R-:W-:Y:S01]  /*6c30*/  IMAD R147, R12, R3, R147 ;  /* 0x000000030c937224 */ /* 0x000fe200078e0293 */
[----:B------:R-:W-:Y:S01]  /*6c40*/  IADD3 R3, R0, 0x8e, RZ ;  /* 0x0000008e00037810 */ /* 0x000fe20007ffe0ff */
[----:B------:R-:W-:Y:S01]  /*6c50*/  @!P6 IMAD.MOV R144, RZ, RZ, -R144 ;  /* 0x000000ffff90e224 */ /* 0x000fe200078e0a90 */
[----:B------:R-:W-:Y:S01]  /*6c60*/  IADD3 R5, -R5, RZ, RZ ;  /* 0x000000ff05057210 */ /* 0x000fe20007ffe1ff */
[--C-:B------:R-:W-:Y:S01]  /*6c70*/  @!P2 IMAD.IADD R145, R145, 0x1, -R12.reuse ;  /* 0x000000019191a824 */ /* 0x100fe200078e0a0c */
[----:B------:R-:W-:Y:S01]  /*6c80*/  ISETP.GT.U32.AND P6, PT, R12, R147, PT ;  /* 0x000000930c00720c */ /* 0x000fe20003fc4070 */
[----:B------:R-:W-:Y:S01]  /*6c90*/  VIADD R10, R0, 0x8f ;  /* 0x0000008f000a7836 */ /* 0x000fe20000000000 */
[----:B------:R-:W-:Y:S01]  /*6ca0*/  ISETP.GE.AND P2, PT, R11, RZ, PT ;  /* 0x000000ff0b00720c */ /* 0x000fe20003f46270 */
[----:B------:R-:W-:Y:S01]  /*6cb0*/  IMAD R149, R12, R5, R149 ;  /* 0x000000050c957224 */ /* 0x000fe200078e0295 */
[----:B------:R-:W-:Y:S01]  /*6cc0*/  IABS R11, R3 ;  /* 0x00000003000b7213 */ /* 0x000fe20000000000 */
[----:B------:R-:W-:Y:S01]  /*6cd0*/  @!P0 IMAD.IADD R148, R148, 0x1, -R12 ;  /* 0x0000000194948824 */ /* 0x000fe200078e0a0c */
[----:B------:R-:W-:Y:S01]  /*6ce0*/  IABS R151, R10 ;  /* 0x0000000a00977213 */ /* 0x000fe20000000000 */
[----:B------:R-:W-:Y:S01]  /*6cf0*/  @!P1 IMAD.MOV R145, RZ, RZ, -R145 ;  /* 0x000000ffff919224 */ /* 0x000fe200078e0a91 */
[----:B------:R-:W-:Y:S01]  /*6d00*/  ISETP.GE.AND P1, PT, R3, RZ, PT ;  /* 0x000000ff0300720c */ /* 0x000fe20003f26270 */
[----:B------:R-:W-:Y:S01]  /*6d10*/  IMAD.HI.U32 R3, R2, R11, RZ ;  /* 0x0000000b02037227 */ /* 0x000fe200078e00ff */
[----:B------:R-:W-:-:S03]  /*6d20*/  ISETP.GT.U32.AND P0, PT, R12, R148, PT ;  /* 0x000000940c00720c */ /* 0x000fc60003f04070 */
[----:B------:R-:W-:Y:S01]  /*6d30*/  @!P6 IMAD.IADD R147, R147, 0x1, -R12 ;  /* 0x000000019393e824 */ /* 0x000fe200078e0a0c */
[----:B------:R-:W-:Y:S01]  /*6d40*/  IADD3 R3, -R3, RZ, RZ ;  /* 0x000000ff03037210 */ /* 0x000fe20007ffe1ff */
[----:B------:R-:W-:Y:S01]  /*6d50*/  @!P3 IMAD.MOV R146, RZ, RZ, -R146 ;  /* 0x000000ffff92b224 */ /* 0x000fe200078e0a92 */
[----:B------:R-:W-:Y:S01]  /*6d60*/  ISETP.GT.U32.AND P3, PT, R12, R149, PT ;  /* 0x000000950c00720c */ /* 0x000fe20003f64070 */
[----:B------:R-:W-:Y:S01]  /*6d70*/  IMAD.HI.U32 R4, R2, R151, RZ ;  /* 0x0000009702047227 */ /* 0x000fe200078e00ff */
[----:B------:R-:W-:-:S03]  /*6d80*/  ISETP.GT.U32.AND P6, PT, R12, R147, PT ;  /* 0x000000930c00720c */ /* 0x000fc60003fc4070 */
[----:B------:R-:W-:Y:S02]  /*6d90*/  IMAD.MOV R4, RZ, RZ, -R4 ;  /* 0x000000ffff047224 */ /* 0x000fe400078e0a04 */
[C---:B------:R-:W-:Y:S01]  /*6da0*/  IMAD R150, R12.reuse, R3, R11 ;  /* 0x000000030c967224 */ /* 0x040fe200078e020b */
[----:B------:R-:W-:Y:S01]  /*6db0*/  IABS R11, R16 ;  /* 0x00000010000b7213 */ /* 0x000fe20000000000 */
[----:B------:R-:W-:Y:S02]  /*6dc0*/  IMAD R151, R12, R4, R151 ;  /* 0x000000040c977224 */ /* 0x000fe400078e0297 */
[--C-:B------:R-:W-:Y:S01]  /*6dd0*/  @!P0 IMAD.IADD R148, R148, 0x1, -R12.reuse ;  /* 0x0000000194948824 */ /* 0x100fe200078e0a0c */
[C---:B------:R-:W-:Y:S01]  /*6de0*/  ISETP.GT.U32.AND P0, PT, R12.reuse, R150, PT ;  /* 0x000000960c00720c */ /* 0x040fe20003f04070 */
[----:B------:R-:W-:Y:S01]  /*6df0*/  @!P3 IMAD.IADD R149, R149, 0x1, -R12 ;  /* 0x000000019595b824 */ /* 0x000fe200078e0a0c */
[----:B------:R-:W-:Y:S01]  /*6e00*/  ISETP.GT.U32.AND P3, PT, R12, R151, PT ;  /* 0x000000970c00720c */ /* 0x000fe20003f64070 */
[----:B------:R-:W-:-:S04]  /*6e10*/  IMAD.HI.U32 R5, R2, R13, RZ ;  /* 0x0000000d02057227 */ /* 0x000fc800078e00ff */
[--C-:B------:R-:W-:Y:S01]  /*6e20*/  @!P6 IMAD.IADD R147, R147, 0x1, -R12.reuse ;  /* 0x000000019393e824 */ /* 0x100fe200078e0a0c */
[----:B------:R-:W-:Y:S01]  /*6e30*/  ISETP.GE.AND P6, PT, R10, RZ, PT ;  /* 0x000000ff0a00720c */ /* 0x000fe20003fc6270 */
[----:B------:R-:W-:Y:S01]  /*6e40*/  IMAD.MOV R5, RZ, RZ, -R5 ;  /* 0x000000ffff057224 */ /* 0x000fe200078e0a05 */
[----:B------:R-:W-:Y:S01]  /*6e50*/  IADD3 R10, R0, 0x92, RZ ;  /* 0x00000092000a7810 */ /* 0x000fe20007ffe0ff */
[----:B------:R-:W-:Y:S02]  /*6e60*/  IMAD.HI.U32 R9, R2, R153, RZ ;  /* 0x0000009902097227 */ /* 0x000fe400078e00ff */
[----:B------:R-:W-:Y:S02]  /*6e70*/  @!P0 IADD3 R150, R150, -R12, RZ ;  /* 0x8000000c96968210 */ /* 0x000fe40007ffe0ff */
[----:B------:R-:W-:Y:S01]  /*6e80*/  IMAD R152, R12, R5, R13 ;  /* 0x000000050c987224 */ /* 0x000fe200078e020d */
[----:B------:R-:W-:Y:S01]  /*6e90*/  IABS R5, R10 ;  /* 0x0000000a00057213 */ /* 0x000fe20000000000 */
[----:B------:R-:W-:Y:S01]  /*6ea0*/  VIADD R13, R0, 0x93 ;  /* 0x00000093000d7836 */ /* 0x000fe20000000000 */
[----:B------:R-:W-:Y:S01]  /*6eb0*/  IADD3 R9, -R9, RZ, RZ ;  /* 0x000000ff09097210 */ /* 0x000fe20007ffe1ff */
[----:B------:R-:W-:Y:S01]  /*6ec0*/  @!P3 IMAD.IADD R151, R151, 0x1, -R12 ;  /* 0x000000019797b824 */ /* 0x000fe200078e0a0c */
[----:B------:R-:W-:Y:S01]  /*6ed0*/  ISETP.GT.U32.AND P0, PT, R12, R149, PT ;  /* 0x000000950c00720c */ /* 0x000fe20003f04070 */
[----:B------:R-:W-:Y:S01]  /*6ee0*/  IMAD.HI.U32 R3, R2, R5, RZ ;  /* 0x0000000502037227 */ /* 0x000fe200078e00ff */
[----:B------:R-:W-:-:S02]  /*6ef0*/  IABS R155, R13 ;  /* 0x0000000d009b7213 */ /* 0x000fc40000000000 */
[C---:B------:R-:W-:Y:S01]  /*6f00*/  ISETP.GT.U32.AND P3, PT, R12.reuse, R151, PT ;  /* 0x000000970c00720c */ /* 0x040fe20003f64070 */
[----:B------:R-:W-:Y:S01]  /*6f10*/  @!P5 IMAD.MOV R147, RZ, RZ, -R147 ;  /* 0x000000ffff93d224 */ /* 0x000fe200078e0a93 */
[----:B------:R-:W-:Y:S01]  /*6f20*/  ISETP.GT.U32.AND P5, PT, R12, R150, PT ;  /* 0x000000960c00720c */ /* 0x000fe20003fa4070 */
[----:B------:R-:W-:Y:S01]  /*6f30*/  IMAD.HI.U32 R4, R2, R155, RZ ;  /* 0x0000009b02047227 */ /* 0x000fe200078e00ff */
[----:B------:R-:W-:-:S03]  /*6f40*/  IADD3 R3, -R3, RZ, RZ ;  /* 0x000000ff03037210 */ /* 0x000fc60007ffe1ff */
[C---:B------:R-:W-:Y:S02]  /*6f50*/  IMAD R153, R12.reuse, R9, R153 ;  /* 0x000000090c997224 */ /* 0x040fe400078e0299 */
[----:B------:R-:W-:Y:S01]  /*6f60*/  IMAD.MOV R9, RZ, RZ, -R4 ;  /* 0x000000ffff097224 */ /* 0x000fe200078e0a04 */
[----:B------:R-:W-:Y:S01]  /*6f70*/  @!P0 IADD3 R149, R149, -R12, RZ ;  /* 0x8000000c95958210 */ /* 0x000fe20007ffe0ff */
[----:B------:R-:W-:Y:S01]  /*6f80*/  @!P4 IMAD.MOV R148, RZ, RZ, -R148 ;  /* 0x000000ffff94c224 */ /* 0x000fe200078e0a94 */
[C---:B------:R-:W-:Y:S01]  /*6f90*/  ISETP.GT.U32.AND P4, PT, R12.reuse, R152, PT ;  /* 0x000000980c00720c */ /* 0x040fe20003f84070 */
[C---:B------:R-:W-:Y:S01]  /*6fa0*/  IMAD R154, R12.reuse, R3, R5 ;  /* 0x000000030c9a7224 */ /* 0x040fe200078e0205 */
[C---:B------:R-:W-:Y:S01]  /*6fb0*/  ISETP.GT.U32.AND P0, PT, R12.reuse, R153, PT ;  /* 0x000000990c00720c */ /* 0x040fe20003f04070 */
[----:B------:R-:W-:Y:S02]  /*6fc0*/  IMAD R155, R12, R9, R155 ;  /* 0x000000090c9b7224 */ /* 0x000fe400078e029b */
[--C-:B------:R-:W-:Y:S01]  /*6fd0*/  @!P5 IMAD.IADD R150, R150, 0x1, -R12.reuse ;  /* 0x000000019696d824 */ /* 0x100fe200078e0a0c */
[C---:B------:R-:W-:Y:S01]  /*6fe0*/  ISETP.GT.U32.AND P5, PT, R12.reuse, R154, PT ;  /* 0x0000009a0c00720c */ /* 0x040fe20003fa4070 */
[----:B------:R-:W-:Y:S01]  /*6ff0*/  @!P3 IMAD.IADD R151, R151, 0x1, -R12 ;  /* 0x000000019797b824 */ /* 0x000fe200078e0a0c */
[----:B------:R-:W-:Y:S01]  /*7000*/  ISETP.GT.U32.AND P3, PT, R12, R155, PT ;  /* 0x0000009b0c00720c */ /* 0x000fe20003f64070 */
[----:B------:R-:W-:Y:S01]  /*7010*/  IMAD.HI.U32 R3, R2, R11, RZ ;  /* 0x0000000b02037227 */ /* 0x000fe200078e00ff */
[----:B------:R-:W-:-:S03]  /*7020*/  @!P1 IADD3 R150, -R150, RZ, RZ ;  /* 0x000000ff96969210 */ /* 0x000fc60007ffe1ff */
[--C-:B------:R-:W-:Y:S01]  /*7030*/  @!P4 IMAD.IADD R152, R152, 0x1, -R12.reuse ;  /* 0x000000019898c824 */ /* 0x100fe200078e0a0c */
[----:B------:R-:W-:Y:S01]  /*7040*/  ISETP.GE.AND P4, PT, R14, RZ, PT ;  /* 0x000000ff0e00720c */ /* 0x000fe20003f86270 */
[----:B------:R-:W-:Y:S01]  /*7050*/  IMAD.MOV R3, RZ, RZ, -R3 ;  /* 0x000000ffff037224 */ /* 0x000fe200078e0a03 */
[-C--:B------:R-:W-:Y:S01]  /*7060*/  @!P0 IADD3 R153, R153, -R12.reuse, RZ ;  /* 0x8000000c99998210 */ /* 0x080fe20007ffe0ff */
[----:B------:R-:W-:Y:S01]  /*7070*/  VIADD R9, R0, 0x96 ;  /* 0x0000009600097836 */ /* 0x000fe20000000000 */
[----:B------:R-:W-:Y:S01]  /*7080*/  ISETP.GE.AND P0, PT, R15, RZ, PT ;  /* 0x000000ff0f00720c */ /* 0x000fe20003f06270 */
[----:B------:R-:W-:Y:S01]  /*7090*/  IMAD.HI.U32 R4, R2, R157, RZ ;  /* 0x0000009d02047227 */ /* 0x000fe200078e00ff */
[----:B------:R-:W-:Y:S02]  /*70a0*/  @!P5 IADD3 R154, R154, -R12, RZ ;  /* 0x8000000c9a9ad210 */ /* 0x000fe40007ffe0ff */
[C---:B------:R-:W-:Y:S01]  /*70b0*/  ISETP.GT.U32.AND P5, PT, R12.reuse, R152, PT ;  /* 0x000000980c00720c */ /* 0x040fe20003fa4070 */
[----:B------:R-:W-:Y:S01]  /*70c0*/  @!P3 IMAD.IADD R155, R155, 0x1, -R12 ;  /* 0x000000019b9bb824 */ /* 0x000fe200078e0a0c */
[C---:B------:R-:W-:Y:S01]  /*70d0*/  ISETP.GT.U32.AND P3, PT, R12.reuse, R154, PT ;  /* 0x0000009a0c00720c */ /* 0x040fe20003f64070 */
[C---:B------:R-:W-:Y:S01]  /*70e0*/  IMAD R156, R12.reuse, R3, R11 ;  /* 0x000000030c9c7224 */ /* 0x040fe200078e020b */
[----:B------:R-:W-:Y:S01]  /*70f0*/  IABS R5, R9 ;  /* 0x0000000900057213 */ /* 0x000fe20000000000 */
[----:B------:R-:W-:Y:S01]  /*7100*/  @!P2 IMAD.MOV R149, RZ, RZ, -R149 ;  /* 0x000000ffff95a224 */ /* 0x000fe200078e0a95 */
[----:B------:R-:W-:Y:S01]  /*7110*/  ISETP.GT.U32.AND P2, PT, R12, R153, PT ;  /* 0x000000990c00720c */ /* 0x000fe20003f44070 */
[----:B------:R-:W-:Y:S01]  /*7120*/  VIADD R11, R0, 0x97 ;  /* 0x00000097000b7836 */ /* 0x000fe20000000000 */
[----:B------:R-:W-:Y:S01]  /*7130*/  IADD3 R4, -R4, RZ, RZ ;  /* 0x000000ff04047210 */ /* 0x000fe20007ffe1ff */
[----:B------:R-:W-:Y:S01]  /*7140*/  IMAD.HI.U32 R3, R2, R5, RZ ;  /* 0x0000000502037227 */ /* 0x000fe200078e00ff */
[----:B------:R-:W-:-:S02]  /*7150*/  ISETP.GT.U32.AND P1, PT, R12, R155, PT ;  /* 0x0000009b0c00720c */ /* 0x000fc40003f24070 */
[----:B------:R-:W-:Y:S01]  /*7160*/  IABS R159, R11 ;  /* 0x0000000b009f7213 */ /* 0x000fe20000000000 */
[--C-:B------:R-:W-:Y:S01]  /*7170*/  @!P5 IMAD.IADD R152, R152, 0x1, -R12.reuse ;  /* 0x000000019898d824 */ /* 0x100fe200078e0a0c */
[----:B------:R-:W-:Y:S01]  /*7180*/  ISETP.GE.AND P5, PT, R10, RZ, PT ;  /* 0x000000ff0a00720c */ /* 0x000fe20003fa6270 */
[----:B------:R-:W-:Y:S01]  /*7190*/  @!P3 IMAD.IADD R154, R154, 0x1, -R12 ;  /* 0x000000019a9ab824 */ /* 0x000fe200078e0a0c */
[----:B------:R-:W-:Y:S01]  /*71a0*/  ISETP.GE.AND P3, PT, R13, RZ, PT ;  /* 0x000000ff0d00720c */ /* 0x000fe20003f66270 */
[----:B------:R-:W-:Y:S01]  /*71b0*/  IMAD R157, R12, R4, R157 ;  /* 0x000000040c9d7224 */ /* 0x000fe200078e029d */
[----:B------:R-:W-:Y:S01]  /*71c0*/  IADD3 R13, R0, 0x9f, RZ ;  /* 0x0000009f000d7810 */ /* 0x000fe20007ffe0ff */
[----:B------:R-:W-:Y:S01]  /*71d0*/  @!P6 IMAD.MOV R151, RZ, RZ, -R151 ;  /* 0x000000ffff97e224 */ /* 0x000fe200078e0a97 */
[----:B------:R-:W-:Y:S01]  /*71e0*/  ISETP.GT.U32.AND P6, PT, R12, R156, PT ;  /* 0x0000009c0c00720c */ /* 0x000fe20003fc4070 */
[----:B------:R-:W-:Y:S01]  /*71f0*/  IMAD.HI.U32 R4, R2, R159, RZ ;  /* 0x0000009f02047227 */ /* 0x000fe200078e00ff */
[----:B------:R-:W-:-:S02]  /*7200*/  @!P2 IADD3 R153, R153, -R12, RZ ;  /* 0x8000000c9999a210 */ /* 0x000fc40007ffe0ff */
[----:B------:R-:W-:Y:S01]  /*7210*/  ISETP.GT.U32.AND P2, PT, R12, R157, PT ;  /* 0x0000009d0c00720c */ /* 0x000fe20003f44070 */
[----:B------:R-:W-:Y:S01]  /*7220*/  IMAD.MOV R3, RZ, RZ, -R3 ;  /* 0x000000ffff037224 */ /* 0x000fe200078e0a03 */
[----:B------:R-:W-:Y:S01]  /*7230*/  IADD3 R10, R0, 0x9d, RZ ;  /* 0x0000009d000a7810 */ /* 0x000fe20007ffe0ff */
[----:B------:R-:W-:Y:S01]  /*7240*/  IMAD.MOV R4, RZ, RZ, -R4 ;  /* 0x000000ffff047224 */ /* 0x000fe200078e0a04 */
[----:B------:R-:W-:Y:S01]  /*7250*/  @!P5 IADD3 R154, -R154, RZ, RZ ;  /* 0x000000ff9a9ad210 */ /* 0x000fe20007ffe1ff */
[----:B------:R-:W-:Y:S01]  /*7260*/  IMAD R158, R12, R3, R5 ;  /* 0x000000030c9e7224 */ /* 0x000fe200078e0205 */
[----:B------:R-:W-:Y:S01]  /*7270*/  IABS R167, R13 ;  /* 0x0000000d00a77213 */ /* 0x000fe20000000000 */
[----:B------:R-:W-:Y:S01]  /*7280*/  @!P1 IMAD.IADD R155, R155, 0x1, -R12 ;  /* 0x000000019b9b9824 */ /* 0x000fe200078e0a0c */
[----:B------:R-:W-:Y:S01]  /*7290*/  ISETP.GE.AND P1, PT, R16, RZ, PT ;  /* 0x000000ff1000720c */ /* 0x000fe20003f26270 */
[C---:B------:R-:W-:Y:S01]  /*72a0*/  IMAD R159, R12.reuse, R4, R159 ;  /* 0x000000040c9f7224 */ /* 0x040fe200078e029f */
[----:B------:R-:W-:Y:S01]  /*72b0*/  ISETP.GT.U32.AND P5, PT, R12, R158, PT ;  /* 0x0000009e0c00720c */ /* 0x000fe20003fa4070 */
[----:B------:R-:W-:Y:S01]  /*72c0*/  @!P4 IMAD.MOV R152, RZ, RZ, -R152 ;  /* 0x000000ffff98c224 */ /* 0x000fe200078e0a98 */
[----:B------:R-:W-:Y:S01]  /*72d0*/  @!P3 IADD3 R155, -R155, RZ, RZ ;  /* 0x000000ff9b9bb210 */ /* 0x000fe20007ffe1ff */
[----:B------:R-:W-:Y:S01]  /*72e0*/  VIADD R4, R0, 0x99 ;  /* 0x0000009900047836 */ /* 0x000fe20000000000 */
[----:B------:R-:W-:Y:S01]  /*72f0*/  ISETP.GT.U32.AND P3, PT, R12, R159, PT ;  /* 0x0000009f0c00720c */ /* 0x000fe20003f64070 */
[----:B------:R-:W-:Y:S01]  /*7300*/  VIADD R3, R0, 0x98 ;  /* 0x0000009800037836 */ /* 0x000fe20000000000 */
[-C--:B------:R-:W-:Y:S01]  /*7310*/  @!P6 IADD3 R156, R156, -R12.reuse, RZ ;  /* 0x8000000c9c9ce210 */ /* 0x080fe20007ffe0ff */
[----:B------:R-:W-:Y:S01]  /*7320*/  @!P0 IMAD.MOV R153, RZ, RZ, -R153 ;  /* 0x000000ffff998224 */ /* 0x000fe200078e0a99 */
[----:B------:R-:W-:Y:S01]  /*7330*/  @!P2 IADD3 R157, R157, -R12, RZ ;  /* 0x8000000c9d9da210 */ /* 0x000fe20007ffe0ff */
[----:B------:R-:W-:Y:S01]  /*7340*/  VIADD R14, R0, 0xa0 ;  /* 0x000000a0000e7836 */ /* 0x000fe20000000000 */
[----:B------:R-:W-:-:S02]  /*7350*/  ISETP.GT.U32.AND P2, PT, R12, R156, PT ;  /* 0x0000009c0c00720c */ /* 0x000fc40003f44070 */
[----:B------:R-:W-:Y:S02]  /*7360*/  ISETP.GT.U32.AND P4, PT, R12, R157, PT ;  /* 0x0000009d0c00720c */ /* 0x000fe40003f84070 */
[----:B------:R-:W-:Y:S02]  /*7370*/  @!P5 IADD3 R158, R158, -R12, RZ ;  /* 0x8000000c9e9ed210 */ /* 0x000fe40007ffe0ff */
[----:B------:R-:W-:Y:S01]  /*7380*/  ISETP.GE.AND P6, PT, R17, RZ, PT ;  /* 0x000000ff1100720c */ /* 0x000fe20003fc6270 */
[--C-:B------:R-:W-:Y:S01]  /*7390*/  @!P3 IMAD.IADD R159, R159, 0x1, -R12.reuse ;  /* 0x000000019f9fb824 */ /* 0x100fe200078e0a0c */
[----:B------:R-:W-:Y:S02]  /*73a0*/  ISETP.GT.U32.AND P3, PT, R12, R158, PT ;  /* 0x0000009e0c00720c */ /* 0x000fe40003f64070 */
[----:B------:R-:W-:Y:S02]  /*73b0*/  IABS R161, R4 ;  /* 0x0000000400a17213 */ /* 0x000fe40000000000 */
[----:B------:R-:W-:Y:S01]  /*73c0*/  IABS R5, R3 ;  /* 0x0000000300057213 */ /* 0x000fe20000000000 */
[--C-:B------:R-:W-:Y:S01]  /*73d0*/  @!P2 IMAD.IADD R156, R156, 0x1, -R12.reuse ;  /* 0x000000019c9ca824 */ /* 0x100fe200078e0a0c */
[----:B------:R-:W-:Y:S01]  /*73e0*/  ISETP.GE.AND P0, PT, R9, RZ, PT ;  /* 0x000000ff0900720c */ /* 0x000fe20003f06270 */
[----:B------:R-:W-:Y:S01]  /*73f0*/  @!P4 IMAD.IADD R157, R157, 0x1, -R12 ;  /* 0x000000019d9dc824 */ /* 0x000fe200078e0a0c */
[----:B------:R-:W-:Y:S01]  /*7400*/  ISETP.GE.AND P5, PT, R4, RZ, PT ;  /* 0x000000ff0400720c */ /* 0x000fe20003fa6270 */
[----:B------:R-:W-:Y:S01]  /*7410*/  IMAD.HI.U32 R4, R2, R161, RZ ;  /* 0x000000a102047227 */ /* 0x000fe200078e00ff */
[----:B------:R-:W-:-:S02]  /*7420*/  ISETP.GE.AND P4, PT, R3, RZ, PT ;  /* 0x000000ff0300720c */ /* 0x000fc40003f86270 */
[----:B------:R-:W-:Y:S01]  /*7430*/  IADD3 R9, R0, 0x9a, RZ ;  /* 0x0000009a00097810 */ /* 0x000fe20007ffe0ff */
[----:B------:R-:W-:Y:S01]  /*7440*/  @!P1 IMAD.MOV R156, RZ, RZ, -R156 ;  /* 0x000000ffff9c9224 */ /* 0x000fe200078e0a9c */
[----:B------:R-:W-:Y:S01]  /*7450*/  ISETP.GT.U32.AND P1, PT, R12, R159, PT ;  /* 0x0000009f0c00720c */ /* 0x000fe20003f24070 */
[----:B------:R-:W-:Y:S01]  /*7460*/  IMAD.HI.U32 R3, R2, R5, RZ ;  /* 0x0000000502037227 */ /* 0x000fe200078e00ff */
[----:B------:R-:W-:Y:S02]  /*7470*/  @!P6 IADD3 R157, -R157, RZ, RZ ;  /* 0x000000ff9d9de210 */ /* 0x000fe40007ffe1ff */
[----:B------:R-:W-:Y:S01]  /*7480*/  @!P3 IADD3 R158, R158, -R12, RZ ;  /* 0x8000000c9e9eb210 */ /* 0x000fe20007ffe0ff */
[----:B------:R-:W-:Y:S01]  /*7490*/  IMAD.MOV R4, RZ, RZ, -R4 ;  /* 0x000000ffff047224 */ /* 0x000fe200078e0a04 */
[----:B------:R-:W-:Y:S01]  /*74a0*/  ISETP.GE.AND P2, PT, R11, RZ, PT ;  /* 0x000000ff0b00720c */ /* 0x000fe20003f46270 */
[----:B------:R-:W-:Y:S01]  /*74b0*/  IMAD.MOV R3, RZ, RZ, -R3 ;  /* 0x000000ffff037224 */ /* 0x000fe200078e0a03 */
[----:B------:R-:W-:Y:S01]  /*74c0*/  ISETP.GE.AND P6, PT, R9, RZ, PT ;  /* 0x000000ff0900720c */ /* 0x000fe20003fc6270 */
[C---:B------:R-:W-:Y:S01]  /*74d0*/  IMAD R161, R12.reuse, R4, R161 ;  /* 0x000000040ca17224 */ /* 0x040fe200078e02a1 */
[----:B------:R-:W-:Y:S01]  /*74e0*/  IABS R9, R9 ;  /* 0x0000000900097213 */ /* 0x000fe20000000000 */
[----:B------:R-:W-:Y:S01]  /*74f0*/  IMAD R160, R12, R3, R5 ;  /* 0x000000030ca07224 */ /* 0x000fe200078e0205 */
[----:B------:R-:W-:Y:S01]  /*7500*/  IABS R165, R10 ;  /* 0x0000000a00a57213 */ /* 0x000fe20000000000 */
[C---:B------:R-:W-:Y:S01]  /*7510*/  VIADD R3, R0.reuse, 0x9b ;  /* 0x0000009b00037836 */ /* 0x040fe20000000000 */
[----:B------:R-:W-:Y:S01]  /*7520*/  IADD3 R15, R0, 0xa1, RZ ;  /* 0x000000a1000f7810 */ /* 0x000fe20007ffe0ff */
[----:B------:R-:W-:Y:S01]  /*7530*/  @!P0 IMAD.MOV R158, RZ, RZ, -R158 ;  /* 0x000000ffff9e8224 */ /* 0x000fe200078e0a9e */
[C---:B------:R-:W-:Y:S01]  /*7540*/  ISETP.GT.U32.AND P0, PT, R12.reuse, R161, PT ;  /* 0x000000a10c00720c */ /* 0x040fe20003f04070 */
[----:B------:R-:W-:Y:S01]  /*7550*/  IMAD.MOV.U32 R5, RZ, RZ, R9 ;  /* 0x000000ffff057224 */ /* 0x000fe200078e0009 */
[----:B------:R-:W-:Y:S01]  /*7560*/  ISETP.GT.U32.AND P3, PT, R12, R160, PT ;  /* 0x000000a00c00720c */ /* 0x000fe20003f64070 */
[----:B------:R-:W-:Y:S01]  /*7570*/  @!P1 IMAD.IADD R159, R159, 0x1, -R12 ;  /* 0x000000019f9f9824 */ /* 0x000fe200078e0a0c */
[----:B------:R-:W-:Y:S01]  /*7580*/  ISETP.GE.AND P1, PT, R3, RZ, PT ;  /* 0x000000ff0300720c */ /* 0x000fe20003f26270 */
[----:B------:R-:W-:Y:S01]  /*7590*/  VIADD R4, R0, 0x9c ;  /* 0x0000009c00047836 */ /* 0x000fe20000000000 */
[----:B------:R-:W-:Y:S01]  /*75a0*/  IABS R163, R3 ;  /* 0x0000000300a37213 */ /* 0x000fe20000000000 */
[----:B------:R-:W-:Y:S01]  /*75b0*/  IMAD.HI.U32 R3, R2, R5, RZ ;  /* 0x0000000502037227 */ /* 0x000fe200078e00ff */
[----:B------:R-:W-:-:S02]  /*75c0*/  IABS R169, R15 ;  /* 0x0000000f00a97213 */ /* 0x000fc40000000000 */
[----:B------:R-:W-:Y:S01]  /*75d0*/  IADD3 R16, R0, 0xbf, RZ ;  /* 0x000000bf00107810 */ /* 0x000fe20007ffe0ff */
[----:B------:R-:W-:Y:S01]  /*75e0*/  @!P2 IMAD.MOV R159, RZ, RZ, -R159 ;  /* 0x000000ffff9fa224 */ /* 0x000fe200078e0a9f */
[----:B------:R-:W-:Y:S01]  /*75f0*/  ISETP.GE.AND P2, PT, R4, RZ, PT ;  /* 0x000000ff0400720c */ /* 0x000fe20003f46270 */
[----:B------:R-:W-:Y:S01]  /*7600*/  IMAD.MOV R162, RZ, RZ, -R3 ;  /* 0x000000ffffa27224 */ /* 0x000fe200078e0a03 */
[----:B------:R-:W-:Y:S01]  /*7610*/  IABS R4, R4 ;  /* 0x0000000400047213 */ /* 0x000fe20000000000 */
[----:B------:R-:W-:Y:S01]  /*7620*/  IMAD.HI.U32 R3, R2, R163, RZ ;  /* 0x000000a302037227 */ /* 0x000fe200078e00ff */
[----:B------:R-:W-:Y:S02]  /*7630*/  @!P3 IADD3 R160, R160, -R12, RZ ;  /* 0x8000000ca0a0b210 */ /* 0x000fe40007ffe0ff */
[----:B------:R-:W-:Y:S01]  /*7640*/  IABS R199, R16 ;  /* 0x0000001000c77213 */ /* 0x000fe20000000000 */
[C---:B------:R-:W-:Y:S01]  /*7650*/  IMAD R162, R12.reuse, R162, R5 ;  /* 0x000000a20ca27224 */ /* 0x040fe200078e0205 */
[----:B------:R-:W-:Y:S01]  /*7660*/  MOV R5, R4 ;  /* 0x0000000400057202 */ /* 0x000fe20000000f00 */
[----:B------:R-:W-:Y:S01]  /*7670*/  @!P0 IMAD.IADD R161, R161, 0x1, -R12 ;  /* 0x00000001a1a18824 */ /* 0x000fe200078e0a0c */
[----:B------:R-:W-:Y:S01]  /*7680*/  ISETP.GT.U32.AND P3, PT, R12, R160, PT ;  /* 0x000000a00c00720c */ /* 0x000fe20003f64070 */
[----:B------:R-:W-:-:S02]  /*7690*/  IMAD.MOV R3, RZ, RZ, -R3 ;  /* 0x000000ffff037224 */ /* 0x000fc400078e0a03 */
[----:B------:R-:W-:Y:S01]  /*76a0*/  VIADD R11, R0, 0x9e ;  /* 0x0000009e000b7836 */ /* 0x000fe20000000000 */
[C---:B------:R-:W-:Y:S01]  /*76b0*/  ISETP.GT.U32.AND P0, PT, R12.reuse, R161, PT ;  /* 0x000000a10c00720c */ /* 0x040fe20003f04070 */
[----:B------:R-:W-:Y:S02]  /*76c0*/  IMAD R163, R12, R3, R163 ;  /* 0x000000030ca37224 */ /* 0x000fe400078e02a3 */
[----:B------:R-:W-:Y:S01]  /*76d0*/  IMAD.HI.U32 R3, R2, R5, RZ ;  /* 0x0000000502037227 */ /* 0x000fe200078e00ff */
[----:B------:R-:W-:-:S03]  /*76e0*/  IABS R9, R11 ;  /* 0x0000000b00097213 */ /* 0x000fc60000000000 */
[----:B------:R-:W-:Y:S02]  /*76f0*/  IMAD.MOV R3, RZ, RZ, -R3 ;  /* 0x000000ffff037224 */ /* 0x000fe400078e0a03 */
[----:B------:R-:W-:Y:S01]  /*7700*/  @!P3 IADD3 R160, R160, -R12, RZ ;  /* 0x8000000ca0a0b210 */ /* 0x000fe20007ffe0ff */
[----:B------:R-:W-:Y:S01]  /*7710*/  IMAD.HI.U32 R4, R2, R165, RZ ;  /* 0x000000a502047227 */ /* 0x000fe200078e00ff */
[----:B------:R-:W-:Y:S02]  /*7720*/  ISETP.GT.U32.AND P3, PT, R12, R162, PT ;  /* 0x000000a20c00720c */ /* 0x000fe40003f64070 */
[----:B------:R-:W-:Y:S01]  /*7730*/  @!P4 IADD3 R160, -R160, RZ, RZ ;  /* 0x000000ffa0a0c210 */ /* 0x000fe20007ffe1ff */
[C---:B------:R-:W-:Y:S01]  /*7740*/  IMAD R164, R12.reuse, R3, R5 ;  /* 0x000000030ca47224 */ /* 0x040fe200078e0205 */
[----:B------:R-:W-:Y:S01]  /*7750*/  ISETP.GT.U32.AND P4, PT, R12, R163, PT ;  /* 0x000000a30c00720c */ /* 0x000fe20003f84070 */
[----:B------:R-:W-:Y:S01]  /*7760*/  @!P0 IMAD.IADD R161, R161, 0x1, -R12 ;  /* 0x00000001a1a18824 */ /* 0x000fe200078e0a0c */
[----:B------:R-:W-:Y:S01]  /*7770*/  IABS R5, R14 ;  /* 0x0000000e00057213 */ /* 0x000fe20000000000 */
[----:B------:R-:W-:Y:S01]  /*7780*/  IMAD.HI.U32 R3, R2, R9, RZ ;  /* 0x0000000902037227 */ /* 0x000fe200078e00ff */
[----:B------:R-:W-:-:S03]  /*7790*/  ISETP.GT.U32.AND P0, PT, R12, R164, PT ;  /* 0x000000a40c00720c */ /* 0x000fc60003f04070 */
[----:B------:R-:W-:Y:S02]  /*77a0*/  IMAD.MOV R3, RZ, RZ, -R3 ;  /* 0x000000ffff037224 */ /* 0x000fe400078e0a03 */
[----:B------:R-:W-:Y:S02]  /*77b0*/  @!P5 IMAD.MOV R161, RZ, RZ, -R161 ;  /* 0x000000ffffa1d224 */ /* 0x000fe400078e0aa1 */
[----:B------:R-:W-:Y:S02]  /*77c0*/  IMAD R166, R12, R3, R9 ;  /* 0x000000030ca67224 */ /* 0x000fe400078e0209 */
[----:B------:R-:W-:-:S04]  /*77d0*/  IMAD.HI.U32 R3, R2, R167, RZ ;  /* 0x000000a702037227 */ /* 0x000fc800078e00ff */
[--C-:B------:R-:W-:Y:S02]  /*77e0*/  @!P0 IMAD.IADD R164, R164, 0x1, -R12.reuse ;  /* 0x00000001a4a48824 */ /* 0x100fe400078e0a0c */
[----:B------:R-:W-:Y:S02]  /*77f0*/  @!P4 IMAD.IADD R163, R163, 0x1, -R12 ;  /* 0x00000001a3a3c824 */ /* 0x000fe400078e0a0c */
[----:B------:R-:W-:Y:S01]  /*7800*/  IMAD.MOV R3, RZ, RZ, -R3 ;  /* 0x000000ffff037224 */ /* 0x000fe200078e0a03 */
[C---:B------:R-:W-:Y:S01]  /*7810*/  ISETP.GT.U32.AND P5, PT, R12.reuse, R164, PT ;  /* 0x000000a40c00720c */ /* 0x040fe20003fa4070 */
[----:B------:R-:W-:Y:S01]  /*7820*/  IMAD.MOV R4, RZ, RZ, -R4 ;  /* 0x000000ffff047224 */ /* 0x000fe200078e0a04 */
[----:B------:R-:W-:Y:S01]  /*7830*/  ISETP.GT.U32.AND P0, PT, R12, R163, PT ;  /* 0x000000a30c00720c */ /* 0x000fe20003f04070 */
[----:B------:R-:W-:Y:S02]  /*7840*/  @!P3 IMAD.IADD R162, R162, 0x1, -R12 ;  /* 0x00000001a2a2b824 */ /* 0x000fe400078e0a0c */
[----:B------:R-:W-:-:S02]  /*7850*/  IMAD R167, R12, R3, R167 ;  /* 0x000000030ca77224 */ /* 0x000fc400078e02a7 */
[C---:B------:R-:W-:Y:S01]  /*7860*/  IMAD R165, R12.reuse, R4, R165 ;  /* 0x000000040ca57224 */ /* 0x040fe200078e02a5 */
[----:B------:R-:W-:Y:S01]  /*7870*/  ISETP.GT.U32.AND P4, PT, R12, R162, PT ;  /* 0x000000a20c00720c */ /* 0x000fe20003f84070 */
[----:B------:R-:W-:-:S03]  /*7880*/  IMAD.HI.U32 R3, R2, R5, RZ ;  /* 0x0000000502037227 */ /* 0x000fc600078e00ff */
[----:B------:R-:W-:Y:S01]  /*7890*/  ISETP.GT.U32.AND P3, PT, R12, R165, PT ;  /* 0x000000a50c00720c */ /* 0x000fe20003f64070 */
[----:B------:R-:W-:Y:S01]  /*78a0*/  IMAD.MOV R3, RZ, RZ, -R3 ;  /* 0x000000ffff037224 */ /* 0x000fe200078e0a03 */
[-C--:B------:R-:W-:Y:S01]  /*78b0*/  @!P5 IADD3 R164, R164, -R12.reuse, RZ ;  /* 0x8000000ca4a4d210 */ /* 0x080fe20007ffe0ff */
[----:B------:R-:W-:Y:S01]  /*78c0*/  @!P0 IMAD.IADD R163, R163, 0x1, -R12 ;  /* 0x00000001a3a38824 */ /* 0x000fe200078e0a0c */
[C---:B------:R-:W-:Y:S01]  /*78d0*/  ISETP.GT.U32.AND P5, PT, R12.reuse, R167, PT ;  /* 0x000000a70c00720c */ /* 0x040fe20003fa4070 */
[----:B------:R-:W-:Y:S01]  /*78e0*/  IMAD R168, R12, R3, R5 ;  /* 0x000000030ca87224 */ /* 0x000fe200078e0205 */
[----:B------:R-:W-:Y:S01]  /*78f0*/  ISETP.GE.AND P0, PT, R10, RZ, PT ;  /* 0x000000ff0a00720c */ /* 0x000fe20003f06270 */
[----:B------:R-:W-:Y:S01]  /*7900*/  VIADD R10, R0, 0xa2 ;  /* 0x000000a2000a7836 */ /* 0x000fe20000000000 */
[----:B------:R-:W-:Y:S01]  /*7910*/  @!P1 IADD3 R163, -R163, RZ, RZ ;  /* 0x000000ffa3a39210 */ /* 0x000fe20007ffe1ff */
[----:B------:R-:W-:Y:S01]  /*7920*/  IMAD.HI.U32 R4, R2, R169, RZ ;  /* 0x000000a902047227 */ /* 0x000fe200078e00ff */
[----:B------:R-:W-:-:S02]  /*7930*/  @!P4 IADD3 R162, R162, -R12, RZ ;  /* 0x8000000ca2a2c210 */ /* 0x000fc40007ffe0ff */
[----:B------:R-:W-:Y:S01]  /*7940*/  ISETP.GT.U32.AND P4, PT, R12, R166, PT ;  /* 0x000000a60c00720c */ /* 0x000fe20003f84070 */
[----:B------:R-:W-:Y:S01]  /*7950*/  @!P2 IMAD.MOV R164, RZ, RZ, -R164 ;  /* 0x000000ffffa4a224 */ /* 0x000fe200078e0aa4 */
[----:B------:R-:W-:Y:S01]  /*7960*/  IABS R9, R10 ;  /* 0x0000000a00097213 */ /* 0x000fe20000000000 */
[----:B------:R-:W-:Y:S01]  /*7970*/  @!P6 IMAD.MOV R162, RZ, RZ, -R162 ;  /* 0x000000ffffa2e224 */ /* 0x000fe200078e0aa2 */
[-C--:B------:R-:W-:Y:S02]  /*7980*/  @!P3 IADD3 R165, R165, -R12.reuse, RZ ;  /* 0x8000000ca5a5b210 */ /* 0x080fe40007ffe0ff */
[----:B------:R-:W-:Y:S01]  /*7990*/  @!P5 IADD3 R167, R167, -R12, RZ ;  /* 0x8000000ca7a7d210 */ /* 0x000fe20007ffe0ff */
[----:B------:R-:W-:Y:S01]  /*79a0*/  IMAD.HI.U32 R3, R2, R9, RZ ;  /* 0x0000000902037227 */ /* 0x000fe200078e00ff */
[C---:B------:R-:W-:Y:S02]  /*79b0*/  ISETP.GT.U32.AND P3, PT, R12.reuse, R165, PT ;  /* 0x000000a50c00720c */ /* 0x040fe40003f64070 */
[----:B------:R-:W-:Y:S01]  /*79c0*/  ISETP.GT.U32.AND P6, PT, R12, R167, PT ;  /* 0x000000a70c00720c */ /* 0x000fe20003fc4070 */
[----:B------:R-:W-:Y:S01]  /*79d0*/  IMAD.MOV R3, RZ, RZ, -R3 ;  /* 0x000000ffff037224 */ /* 0x000fe200078e0a03 */
[----:B------:R-:W-:Y:S01]  /*79e0*/  IADD3 R4, -R4, RZ, RZ ;  /* 0x000000ff04047210 */ /* 0x000fe20007ffe1ff */
[--C-:B------:R-:W-:Y:S01]  /*79f0*/  @!P4 IMAD.IADD R166, R166, 0x1, -R12.reuse ;  /* 0x00000001a6a6c824 */ /* 0x100fe200078e0a0c */
[C---:B------:R-:W-:Y:S01]  /*7a00*/  ISETP.GT.U32.AND P1, PT, R12.reuse, R168, PT ;  /* 0x000000a80c00720c */ /* 0x040fe20003f24070 */
[C---:B------:R-:W-:Y:S01]  /*7a10*/  IMAD R170, R12.reuse, R3, R9 ;  /* 0x000000030caa7224 */ /* 0x040fe200078e0209 */
[----:B------:R-:W-:Y:S01]  /*7a20*/  ISETP.GE.AND P4, PT, R13, RZ, PT ;  /* 0x000000ff0d00720c */ /* 0x000fe20003f86270 */
[C---:B------:R-:W-:Y:S01]  /*7a30*/  IMAD R169, R12.reuse, R4, R169 ;  /* 0x000000040ca97224 */ /* 0x040fe200078e02a9 */
[----:B------:R-:W-:Y:S01]  /*7a40*/  ISETP.GT.U32.AND P5, PT, R12, R166, PT ;  /* 0x000000a60c00720c */ /* 0x000fe20003fa4070 */
[----:B------:R-:W-:Y:S01]  /*7a50*/  VIADD R13, R0, 0xa4 ;  /* 0x000000a4000d7836 */ /* 0x000fe20000000000 */
[----:B------:R-:W-:Y:S01]  /*7a60*/  ISETP.GE.AND P2, PT, R14, RZ, PT ;  /* 0x000000ff0e00720c */ /* 0x000fe20003f46270 */
[--C-:B------:R-:W-:Y:S01]  /*7a70*/  @!P3 IMAD.IADD R165, R165, 0x1, -R12.reuse ;  /* 0x00000001a5a5b824 */ /* 0x100fe200078e0a0c */
[----:B------:R-:W-:Y:S01]  /*7a80*/  ISETP.GE.AND P3, PT, R11, RZ, PT ;  /* 0x000000ff0b00720c */ /* 0x000fe20003f66270 */
[----:B------:R-:W-:Y:S01]  /*7a90*/  @!P6 IMAD.IADD R167, R167, 0x1, -R12 ;  /* 0x00000001a7a7e824 */ /* 0x000fe200078e0a0c */
[----:B------:R-:W-:Y:S01]  /*7aa0*/  ISETP.GT.U32.AND P6, PT, R12, R170, PT ;  /* 0x000000aa0c00720c */ /* 0x000fe20003fc4070 */
[----:B------:R-:W-:Y:S01]  /*7ab0*/  VIADD R11, R0, 0xa3 ;  /* 0x000000a3000b7836 */ /* 0x000fe20000000000 */
[----:B------:R-:W-:Y:S01]  /*7ac0*/  IABS R5, R13 ;  /* 0x0000000d00057213 */ /* 0x000fe20000000000 */
[----:B------:R-:W-:Y:S01]  /*7ad0*/  @!P0 IMAD.MOV R165, RZ, RZ, -R165 ;  /* 0x000000ffffa58224 */ /* 0x000fe200078e0aa5 */
[----:B------:R-:W-:Y:S01]  /*7ae0*/  ISETP.GT.U32.AND P0, PT, R12, R169, PT ;  /* 0x000000a90c00720c */ /* 0x000fe20003f04070 */
[----:B------:R-:W-:Y:S01]  /*7af0*/  VIADD R14, R0, 0xa6 ;  /* 0x000000a6000e7836 */ /* 0x000fe20000000000 */
[----:B------:R-:W-:Y:S01]  /*7b00*/  IABS R171, R11 ;  /* 0x0000000b00ab7213 */ /* 0x000fe20000000000 */
[----:B------:R-:W-:Y:S01]  /*7b10*/  @!P4 IMAD.MOV R167, RZ, RZ, -R167 ;  /* 0x000000ffffa7c224 */ /* 0x000fe200078e0aa7 */
[----:B------:R-:W-:-:S02]  /*7b20*/  @!P5 IADD3 R166, R166, -R12, RZ ;  /* 0x8000000ca6a6d210 */ /* 0x000fc40007ffe0ff */
[-C--:B------:R-:W-:Y:S01]  /*7b30*/  @!P1 IADD3 R168, R168, -R12.reuse, RZ ;  /* 0x8000000ca8a89210 */ /* 0x080fe20007ffe0ff */
[----:B------:R-:W-:Y:S01]  /*7b40*/  IMAD.HI.U32 R3, R2, R171, RZ ;  /* 0x000000ab02037227 */ /* 0x000fe200078e00ff */
[----:B------:R-:W-:Y:S02]  /*7b50*/  @!P3 IADD3 R166, -R166, RZ, RZ ;  /* 0x000000ffa6a6b210 */ /* 0x000fe40007ffe1ff */
[----:B------:R-:W-:Y:S01]  /*7b60*/  @!P6 IADD3 R170, R170, -R12, RZ ;  /* 0x8000000caaaae210 */ /* 0x000fe20007ffe0ff */
[----:B------:R-:W-:Y:S01]  /*7b70*/  IMAD.MOV R4, RZ, RZ, -R3 ;  /* 0x000000ffff047224 */ /* 0x000fe200078e0a03 */
[C---:B------:R-:W-:Y:S01]  /*7b80*/  ISETP.GT.U32.AND P3, PT, R12.reuse, R168, PT ;  /* 0x000000a80c00720c */ /* 0x040fe20003f64070 */
[----:B------:R-:W-:Y:S01]  /*7b90*/  @!P0 IMAD.IADD R169, R169, 0x1, -R12 ;  /* 0x00000001a9a98824 */ /* 0x000fe200078e0a0c */
[----:B------:R-:W-:Y:S01]  /*7ba0*/  ISETP.GT.U32.AND P6, PT, R12, R170, PT ;  /* 0x000000aa0c00720c */ /* 0x000fe20003fc4070 */
[----:B------:R-:W-:Y:S01]  /*7bb0*/  IMAD.HI.U32 R3, R2, R5, RZ ;  /* 0x0000000502037227 */ /* 0x000fe200078e00ff */
[----:B------:R-:W-:-:S02]  /*7bc0*/  ISETP.GE.AND P1, PT, R10, RZ, PT ;  /* 0x000000ff0a00720c */ /* 0x000fc40003f26270 */
[----:B------:R-:W-:Y:S01]  /*7bd0*/  ISETP.GT.U32.AND P0, PT, R12, R169, PT ;  /* 0x000000a90c00720c */ /* 0x000fe20003f04070 */
[----:B------:R-:W-:Y:S01]  /*7be0*/  IMAD.MOV R3, RZ, RZ, -R3 ;  /* 0x000000ffff037224 */ /* 0x000fe200078e0a03 */
[----:B------:R-:W-:Y:S01]  /*7bf0*/  IABS R9, R14 ;  /* 0x0000000e00097213 */ /* 0x000fe20000000000 */
[----:B------:R-:W-:Y:S01]  /*7c00*/  VIADD R10, R0, 0xa5 ;  /* 0x000000a5000a7836 */ /* 0x000fe20000000000 */
[----:B------:R-:W-:Y:S01]  /*7c10*/  ISETP.GE.AND P5, PT, R15, RZ, PT ;  /* 0x000000ff0f00720c */ /* 0x000fe20003fa6270 */
[C---:B------:R-:W-:Y:S02]  /*7c20*/  IMAD R171, R12.reuse, R4, R171 ;  /* 0x000000040cab7224 */ /* 0x040fe400078e02ab */
[----:B------:R-:W-:Y:S01]  /*7c30*/  IMAD R172, R12, R3, R5 ;  /* 0x000000030cac7224 */ /* 0x000fe200078e0205 */
[----:B------:R-:W-:Y:S01]  /*7c40*/  IABS R173, R10 ;  /* 0x0000000a00ad7213 */ /* 0x000fe20000000000 */
[--C-:B------:R-:W-:Y:S01]  /*7c50*/  @!P3 IMAD.IADD R168, R168, 0x1, -R12.reuse ;  /* 0x00000001a8a8b824 */ /* 0x100fe200078e0a0c */
[----:B------:R-:W-:Y:S01]  /*7c60*/  ISETP.GT.U32.AND P3, PT, R12, R171, PT ;  /* 0x000000ab0c00720c */ /* 0x000fe20003f64070 */
[----:B------:R-:W-:Y:S01]  /*7c70*/  @!P6 IMAD.IADD R170, R170, 0x1, -R12 ;  /* 0x00000001aaaae824 */ /* 0x000fe200078e0a0c */
[----:B------:R-:W-:Y:S01]  /*7c80*/  ISETP.GT.U32.AND P6, PT, R12, R172, PT ;  /* 0x000000ac0c00720c */ /* 0x000fe20003fc4070 */
[----:B------:R-:W-:Y:S01]  /*7c90*/  IMAD.HI.U32 R3, R2, R173, RZ ;  /* 0x000000ad02037227 */ /* 0x000fe200078e00ff */
[----:B------:R-:W-:-:S02]  /*7ca0*/  @!P0 IADD3 R169, R169, -R12, RZ ;  /* 0x8000000ca9a98210 */ /* 0x000fc40007ffe0ff */
[----:B------:R-:W-:Y:S01]  /*7cb0*/  ISETP.GE.AND P0, PT, R11, RZ, PT ;  /* 0x000000ff0b00720c */ /* 0x000fe20003f06270 */
[----:B------:R-:W-:Y:S01]  /*7cc0*/  VIADD R11, R0, 0xa7 ;  /* 0x000000a7000b7836 */ /* 0x000fe20000000000 */
[----:B------:R-:W-:Y:S01]  /*7cd0*/  IADD3 R3, -R3, RZ, RZ ;  /* 0x000000ff03037210 */ /* 0x000fe20007ffe1ff */
[----:B------:R-:W-:Y:S01]  /*7ce0*/  IMAD.HI.U32 R4, R2, R9, RZ ;  /* 0x0000000902047227 */ /* 0x000fe200078e00ff */
[----:B------:R-:W-:Y:S02]  /*7cf0*/  @!P1 IADD3 R170, -R170, RZ, RZ ;  /* 0x000000ffaaaa9210 */ /* 0x000fe40007ffe1ff */
[----:B------:R-:W-:Y:S01]  /*7d00*/  IABS R175, R11 ;  /* 0x0000000b00af7213 */ /* 0x000fe20000000000 */
[--C-:B------:R-:W-:Y:S01]  /*7d10*/  @!P3 IMAD.IADD R171, R171, 0x1, -R12.reuse ;  /* 0x00000001ababb824 */ /* 0x100fe200078e0a0c */
[----:B------:R-:W-:Y:S01]  /*7d20*/  ISETP.GE.AND P3, PT, R13, RZ, PT ;  /* 0x000000ff0d00720c */ /* 0x000fe20003f66270 */
[----:B------:R-:W-:Y:S01]  /*7d30*/  IMAD R173, R12, R3, R173 ;  /* 0x000000030cad7224 */ /* 0x000fe200078e02ad */
[----:B------:R-:W-:Y:S01]  /*7d40*/  IADD3 R13, R0, 0xa8, RZ ;  /* 0x000000a8000d7810 */ /* 0x000fe20007ffe0ff */
[----:B------:R-:W-:Y:S01]  /*7d50*/  @!P6 IMAD.IADD R172, R172, 0x1, -R12 ;  /* 0x00000001acace824 */ /* 0x000fe200078e0a0c */
[----:B------:R-:W-:Y:S01]  /*7d60*/  ISETP.GT.U32.AND P4, PT, R12, R171, PT ;  /* 0x000000ab0c00720c */ /* 0x000fe20003f84070 */
[----:B------:R-:W-:Y:S01]  /*7d70*/  IMAD.HI.U32 R3, R2, R175, RZ ;  /* 0x000000af02037227 */ /* 0x000fe200078e00ff */
[----:B------:R-:W-:-:S02]  /*7d80*/  ISETP.GT.U32.AND P6, PT, R12, R173, PT ;  /* 0x000000ad0c00720c */ /* 0x000fc40003fc4070 */
[----:B------:R-:W-:Y:S01]  /*7d90*/  IABS R5, R13 ;  /* 0x0000000d00057213 */ /* 0x000fe20000000000 */
[----:B------:R-:W-:Y:S01]  /*7da0*/  @!P2 IMAD.MOV R168, RZ, RZ, -R168 ;  /* 0x000000ffffa8a224 */ /* 0x000fe200078e0aa8 */
[----:B------:R-:W-:Y:S01]  /*7db0*/  ISETP.GT.U32.AND P2, PT, R12, R172, PT ;  /* 0x000000ac0c00720c */ /* 0x000fe20003f44070 */
[----:B------:R-:W-:Y:S01]  /*7dc0*/  IMAD.MOV R4, RZ, RZ, -R4 ;  /* 0x000000ffff047224 */ /* 0x000fe200078e0a04 */
[----:B------:R-:W-:Y:S01]  /*7dd0*/  IADD3 R3, -R3, RZ, RZ ;  /* 0x000000ff03037210 */ /* 0x000fe20007ffe1ff */
[----:B------:R-:W-:Y:S01]  /*7de0*/  @!P5 IMAD.MOV R169, RZ, RZ, -R169 ;  /* 0x000000ffffa9d224 */ /* 0x000fe200078e0aa9 */
[----:B------:R-:W-:Y:S01]  /*7df0*/  ISETP.GE.AND P5, PT, R10, RZ, PT ;  /* 0x000000ff0a00720c */ /* 0x000fe20003fa6270 */
[C---:B------:R-:W-:Y:S02]  /*7e00*/  IMAD R174, R12.reuse, R4, R9 ;  /* 0x000000040cae7224 */ /* 0x040fe400078e0209 */
[C---:B------:R-:W-:Y:S02]  /*7e10*/  IMAD R175, R12.reuse, R3, R175 ;  /* 0x000000030caf7224 */ /* 0x040fe400078e02af */
[--C-:B------:R-:W-:Y:S01]  /*7e20*/  @!P4 IMAD.IADD R171, R171, 0x1, -R12.reuse ;  /* 0x00000001ababc824 */ /* 0x100fe200078e0a0c */
[----:B------:R-:W-:Y:S01]  /*7e30*/  ISETP.GT.U32.AND P1, PT, R12, R174, PT ;  /* 0x000000ae0c00720c */ /* 0x000fe20003f24070 */
[----:B------:R-:W-:Y:S01]  /*7e40*/  @!P6 IMAD.IADD R173, R173, 0x1, -R12 ;  /* 0x00000001adade824 */ /* 0x000fe200078e0a0c */
[----:B------:R-:W-:Y:S01]  /*7e50*/  ISETP.GE.AND P6, PT, R11, RZ, PT ;  /* 0x000000ff0b00720c */ /* 0x000fe20003fc6270 */
[----:B------:R-:W-:Y:S01]  /*7e60*/  IMAD.HI.U32 R3, R2, R5, RZ ;  /* 0x0000000502037227 */ /* 0x000fe200078e00ff */
[----:B------:R-:W-:-:S02]  /*7e70*/  @!P2 IADD3 R172, R172, -R12, RZ ;  /* 0x8000000cacaca210 */ /* 0x000fc40007ffe0ff */
[C---:B------:R-:W-:Y:S01]  /*7e80*/  ISETP.GT.U32.AND P2, PT, R12.reuse, R175, PT ;  /* 0x000000af0c00720c */ /* 0x040fe20003f44070 */
[----:B------:R-:W-:Y:S01]  /*7e90*/  @!P0 IMAD.MOV R171, RZ, RZ, -R171 ;  /* 0x000000ffffab8224 */ /* 0x000fe200078e0aab */
[----:B------:R-:W-:Y:S01]  /*7ea0*/  ISETP.GT.U32.AND P0, PT, R12, R173, PT ;  /* 0x000000ad0c00720c */ /* 0x000fe20003f04070 */
[C---:B------:R-:W-:Y:S01]  /*7eb0*/  VIADD R4, R0.reuse, 0xa9 ;  /* 0x000000a900047836 */ /* 0x040fe20000000000 */
[----:B------:R-:W-:Y:S01]  /*7ec0*/  IADD3 R3, -R3, RZ, RZ ;  /* 0x000000ff03037210 */ /* 0x000fe20007ffe1ff */
[C---:B------:R-:W-:Y:S01]  /*7ed0*/  VIADD R9, R0.reuse, 0xaa ;  /* 0x000000aa00097836 */ /* 0x040fe20000000000 */
[----:B------:R-:W-:Y:S01]  /*7ee0*/  IADD3 R11, R0, 0xac, RZ ;  /* 0x000000ac000b7810 */ /* 0x000fe20007ffe0ff */
[----:B------:R-:W-:Y:S01]  /*7ef0*/  @!P1 IMAD.IADD R174, R174, 0x1, -R12 ;  /* 0x00000001aeae9824 */ /* 0x000fe200078e0a0c */
[----:B------:R-:W-:Y:S01]  /*7f00*/  IABS R177, R4 ;  /* 0x0000000400b17213 */ /* 0x000fe20000000000 */
[----:B------:R-:W-:Y:S01]  /*7f10*/  IMAD R176, R12, R3, R5 ;  /* 0x000000030cb07224 */ /* 0x000fe200078e0205 */
[----:B------:R-:W-:Y:S01]  /*7f20*/  IABS R5, R9 ;  /* 0x0000000900057213 */ /* 0x000fe20000000000 */
[----:B------:R-:W-:Y:S01]  /*7f30*/  VIADD R10, R0, 0xab ;  /* 0x000000ab000a7836 */ /* 0x000fe20000000000 */
[----:B------:R-:W-:Y:S01]  /*7f40*/  ISETP.GT.U32.AND P1, PT, R12, R174, PT ;  /* 0x000000ae0c00720c */ /* 0x000fe20003f24070 */
[----:B------:R-:W-:Y:S01]  /*7f50*/  IMAD.HI.U32 R3, R2, R177, RZ ;  /* 0x000000b102037227 */ /* 0x000fe200078e00ff */
[----:B------:R-:W-:-:S02]  /*7f60*/  @!P2 IADD3 R175, R175, -R12, RZ ;  /* 0x8000000cafafa210 */ /* 0x000fc40007ffe0ff */
[----:B------:R-:W-:Y:S01]  /*7f70*/  @!P0 IADD3 R173, R173, -R12, RZ ;  /* 0x8000000cadad8210 */ /* 0x000fe20007ffe0ff */
[----:B------:R-:W-:Y:S01]  /*7f80*/  IMAD.MOV R3, RZ, RZ, -R3 ;  /* 0x000000ffff037224 */ /* 0x000fe200078e0a03 */
[C---:B------:R-:W-:Y:S01]  /*7f90*/  ISETP.GT.U32.AND P2, PT, R12.reuse, R175, PT ;  /* 0x000000af0c00720c */ /* 0x040fe20003f44070 */
[----:B------:R-:W-:Y:S01]  /*7fa0*/  @!P3 IMAD.MOV R172, RZ, RZ, -R172 ;  /* 0x000000ffffacb224 */ /* 0x000fe200078e0aac */
[C---:B------:R-:W-:Y:S01]  /*7fb0*/  ISETP.GT.U32.AND P0, PT, R12.reuse, R176, PT ;  /* 0x000000b00c00720c */ /* 0x040fe20003f04070 */
[----:B------:R-:W-:Y:S01]  /*7fc0*/  IMAD R177, R12, R3, R177 ;  /* 0x000000030cb17224 */ /* 0x000fe200078e02b1 */
[----:B------:R-:W-:Y:S01]  /*7fd0*/  ISETP.GE.AND P4, PT, R14, RZ, PT ;  /* 0x000000ff0e00720c */ /* 0x000fe20003f86270 */
[----:B------:R-:W-:Y:S01]  /*7fe0*/  IMAD.HI.U32 R3, R2, R5, RZ ;  /* 0x0000000502037227 */ /* 0x000fe200078e00ff */
[----:B------:R-:W-:Y:S02]  /*7ff0*/  ISETP.GE.AND P3, PT, R13, RZ, PT ;  /* 0x000000ff0d00720c */ /* 0x000fe40003f66270 */
[----:B------:R-:W-:Y:S01]  /*8000*/  IABS R179, R10 ;  /* 0x0000000a00b37213 */ /* 0x000fe20000000000 */
[--C-:B------:R-:W-:Y:S01]  /*8010*/  @!P1 IMAD.IADD R174, R174, 0x1, -R12.reuse ;  /* 0x00000001aeae9824 */ /* 0x100fe200078e0a0c */
[----:B------:R-:W-:Y:S01]  /*8020*/  ISETP.GE.AND P1, PT, R4, RZ, PT ;  /* 0x000000ff0400720c */ /* 0x000fe20003f26270 */
[----:B------:R-:W-:Y:S01]  /*8030*/  IMAD.MOV R3, RZ, RZ, -R3 ;  /* 0x000000ffff037224 */ /* 0x000fe200078e0a03 */
[----:B------:R-:W-:Y:S01]  /*8040*/  IABS R4, R11 ;  /* 0x0000000b00047213 */ /* 0x000fe20000000000 */
[----:B------:R-:W-:Y:S01]  /*8050*/  @!P2 IMAD.IADD R175, R175, 0x1, -R12 ;  /* 0x00000001afafa824 */ /* 0x000fe200078e0a0c */
[C---:B------:R-:W-:Y:S01]  /*8060*/  ISETP.GT.U32.AND P2, PT, R12.reuse, R177, PT ;  /* 0x000000b10c00720c */ /* 0x040fe20003f44070 */
[----:B------:R-:W-:Y:S01]  /*8070*/  IMAD R178, R12, R3, R5 ;  /* 0x000000030cb27224 */ /* 0x000fe200078e0205 */
[----:B------:R-:W-:Y:S01]  /*8080*/  @!P0 IADD3 R176, R176, -R12, RZ ;  /* 0x8000000cb0b08210 */ /* 0x000fe20007ffe0ff */
[----:B------:R-:W-:-:S02]  /*8090*/  IMAD.MOV.U32 R5, RZ, RZ, R4 ;  /* 0x000000ffff057224 */ /* 0x000fc400078e0004 */
[----:B------:R-:W-:Y:S01]  /*80a0*/  @!P4 IMAD.MOV R174, RZ, RZ, -R174 ;  /* 0x000000ffffaec224 */ /* 0x000fe200078e0aae */
[----:B------:R-:W-:Y:S01]  /*80b0*/  ISETP.GT.U32.AND P0, PT, R12, R176, PT ;  /* 0x000000b00c00720c */ /* 0x000fe20003f04070 */
[----:B------:R-:W-:Y:S01]  /*80c0*/  IMAD.HI.U32 R4, R2, R5, RZ ;  /* 0x0000000502047227 */ /* 0x000fe200078e00ff */
[----:B------:R-:W-:-:S03]  /*80d0*/  ISETP.GT.U32.AND P4, PT, R12, R178, PT ;  /* 0x000000b20c00720c */ /* 0x000fc60003f84070 */
[----:B------:R-:W-:Y:S02]  /*80e0*/  IMAD.MOV R4, RZ, RZ, -R4 ;  /* 0x000000ffff047224 */ /* 0x000fe400078e0a04 */
[----:B------:R-:W-:Y:S01]  /*80f0*/  @!P2 IADD3 R177, R177, -R12, RZ ;  /* 0x8000000cb1b1a210 */ /* 0x000fe20007ffe0ff */
[----:B------:R-:W-:-:S03]  /*8100*/  IMAD.HI.U32 R3, R2, R179, RZ ;  /* 0x000000b302037227 */ /* 0x000fc600078e00ff */
[C---:B------:R-:W-:Y:S01]  /*8110*/  ISETP.GT.U32.AND P2, PT, R12.reuse, R177, PT ;  /* 0x000000b10c00720c */ /* 0x040fe20003f44070 */
[----:B------:R-:W-:Y:S01]  /*8120*/  IMAD R180, R12, R4, R5 ;  /* 0x000000040cb47224 */ /* 0x000fe200078e0205 */
[----:B------:R-:W-:Y:S01]  /*8130*/  IADD3 R3, -R3, RZ, RZ ;  /* 0x000000ff03037210 */ /* 0x000fe20007ffe1ff */
[----:B------:R-:W-:Y:S01]  /*8140*/  @!P0 IMAD.IADD R176, R176, 0x1, -R12 ;  /* 0x00000001b0b08824 */ /* 0x000fe200078e0a0c */
[----:B------:R-:W-:Y:S01]  /*8150*/  @!P4 IADD3 R178, R178, -R12, RZ ;  /* 0x8000000cb2b2c210 */ /* 0x000fe20007ffe0ff */
[----:B------:R-:W-:Y:S01]  /*8160*/  VIADD R4, R0, 0xae ;  /* 0x000000ae00047836 */ /* 0x000fe20000000000 */
[----:B------:R-:W-:Y:S01]  /*8170*/  ISETP.GE.AND P0, PT, R11, RZ, PT ;  /* 0x000000ff0b00720c */ /* 0x000fe20003f06270 */
[----:B------:R-:W-:Y:S01]  /*8180*/  @!P3 IMAD.MOV R176, RZ, RZ, -R176 ;  /* 0x000000ffffb0b224 */ /* 0x000fe200078e0ab0 */
[C---:B------:R-:W-:Y:S01]  /*8190*/  ISETP.GT.U32.AND P3, PT, R12.reuse, R180, PT ;  /* 0x000000b40c00720c */ /* 0x040fe20003f64070 */
[C---:B------:R-:W-:Y:S01]  /*81a0*/  IMAD R179, R12.reuse, R3, R179 ;  /* 0x000000030cb37224 */ /* 0x040fe200078e02b3 */
[----:B------:R-:W-:Y:S01]  /*81b0*/  ISETP.GT.U32.AND P4, PT, R12, R178, PT ;  /* 0x000000b20c00720c */ /* 0x000fe20003f84070 */
[----:B------:R-:W-:-:S02]  /*81c0*/  VIADD R11, R0, 0xaf ;  /* 0x000000af000b7836 */ /* 0x000fc40000000000 */
[--C-:B------:R-:W-:Y:S01]  /*81d0*/  @!P2 IMAD.IADD R177, R177, 0x1, -R12.reuse ;  /* 0x00000001b1b1a824 */ /* 0x100fe200078e0a0c */
[----:B------:R-:W-:Y:S01]  /*81e0*/  ISETP.GT.U32.AND P2, PT, R12, R179, PT ;  /* 0x000000b30c00720c */ /* 0x000fe20003f44070 */
[----:B------:R-:W-:Y:S01]  /*81f0*/  @!P6 IMAD.MOV R175, RZ, RZ, -R175 ;  /* 0x000000ffffafe224 */ /* 0x000fe200078e0aaf */
[----:B------:R-:W-:Y:S01]  /*8200*/  IABS R183, R11 ;  /* 0x0000000b00b77213 */ /* 0x000fe20000000000 */
[----:B------:R-:W-:Y:S01]  /*8210*/  @!P5 IMAD.MOV R173, RZ, RZ, -R173 ;  /* 0x000000ffffadd224 */ /* 0x000fe200078e0aad */
[----:B------:R-:W-:Y:S01]  /*8220*/  ISETP.GE.AND P6, PT, R10, RZ, PT ;  /* 0x000000ff0a00720c */ /* 0x000fe20003fc6270 */
[----:B------:R-:W-:Y:S01]  /*8230*/  VIADD R13, R0, 0xb3 ;  /* 0x000000b3000d7836 */ /* 0x000fe20000000000 */
[----:B------:R-:W-:Y:S01]  /*8240*/  ISETP.GE.AND P5, PT, R9, RZ, PT ;  /* 0x000000ff0900720c */ /* 0x000fe20003fa6270 */
[--C-:B------:R-:W-:Y:S01]  /*8250*/  @!P3 IMAD.IADD R180, R180, 0x1, -R12.reuse ;  /* 0x00000001b4b4b824 */ /* 0x100fe200078e0a0c */
[C---:B------:R-:W-:Y:S01]  /*8260*/  IADD3 R10, R0.reuse, 0xad, RZ ;  /* 0x000000ad000a7810 */ /* 0x040fe20007ffe0ff */
[----:B------:R-:W-:Y:S01]  /*8270*/  VIADD R14, R0, 0xbd ;  /* 0x000000bd000e7836 */ /* 0x000fe20000000000 */
[----:B------:R-:W-:Y:S01]  /*8280*/  @!P4 IADD3 R178, R178, -R12, RZ ;  /* 0x8000000cb2b2c210 */ /* 0x000fe20007ffe0ff */
[----:B------:R-:W-:Y:S01]  /*8290*/  VIADD R15, R0, 0xbe ;  /* 0x000000be000f7836 */ /* 0x000fe20000000000 */
[----:B------:R-:W-:Y:S01]  /*82a0*/  ISETP.GT.U32.AND P3, PT, R12, R180, PT ;  /* 0x000000b40c00720c */ /* 0x000fe20003f64070 */
[----:B------:R-:W-:Y:S01]  /*82b0*/  @!P2 IMAD.IADD R179, R179, 0x1, -R12 ;  /* 0x00000001b3b3a824 */ /* 0x000fe200078e0a0c */
[----:B------:R-:W-:-:S02]  /*82c0*/  IABS R9, R4 ;  /* 0x0000000400097213 */ /* 0x000fc40000000000 */
[----:B------:R-:W-:Y:S01]  /*82d0*/  ISETP.GE.AND P4, PT, R4, RZ, PT ;  /* 0x000000ff0400720c */ /* 0x000fe20003f86270 */
[----:B------:R-:W-:Y:S01]  /*82e0*/  IMAD.HI.U32 R4, R2, R183, RZ ;  /* 0x000000b702047227 */ /* 0x000fe200078e00ff */
[----:B------:R-:W-:Y:S02]  /*82f0*/  IABS R181, R10 ;  /* 0x0000000a00b57213 */ /* 0x000fe40000000000 */
[----:B------:R-:W-:Y:S01]  /*8300*/  ISETP.GT.U32.AND P2, PT, R12, R179, PT ;  /* 0x000000b30c00720c */ /* 0x000fe20003f44070 */
[----:B------:R-:W-:Y:S01]  /*8310*/  @!P5 IMAD.MOV R178, RZ, RZ, -R178 ;  /* 0x000000ffffb2d224 */ /* 0x000fe200078e0ab2 */
[----:B------:R-:W-:Y:S01]  /*8320*/  IADD3 R4, -R4, RZ, RZ ;  /* 0x000000ff04047210 */ /* 0x000fe20007ffe1ff */
[----:B------:R-:W-:Y:S01]  /*8330*/  IMAD.HI.U32 R3, R2, R181, RZ ;  /* 0x000000b502037227 */ /* 0x000fe200078e00ff */
[----:B------:R-:W-:Y:S02]  /*8340*/  @!P1 IADD3 R177, -R177, RZ, RZ ;  /* 0x000000ffb1b19210 */ /* 0x000fe40007ffe1ff */
[----:B------:R-:W-:Y:S01]  /*8350*/  ISETP.GE.AND P1, PT, R10, RZ, PT ;  /* 0x000000ff0a00720c */ /* 0x000fe20003f26270 */
[----:B------:R-:W-:Y:S01]  /*8360*/  IMAD R183, R12, R4, R183 ;  /* 0x000000040cb77224 */ /* 0x000fe200078e02b7 */
[----:B------:R-:W-:Y:S01]  /*8370*/  ISETP.GE.AND P5, PT, R11, RZ, PT ;  /* 0x000000ff0b00720c */ /* 0x000fe20003fa6270 */
[----:B------:R-:W-:Y:S01]  /*8380*/  @!P3 IMAD.IADD R180, R180, 0x1, -R12 ;  /* 0x00000001b4b4b824 */ /* 0x000fe200078e0a0c */
[----:B------:R-:W-:Y:S01]  /*8390*/  IABS R187, R13 ;  /* 0x0000000d00bb7213 */ /* 0x000fe20000000000 */
[----:B------:R-:W-:Y:S01]  /*83a0*/  IMAD.MOV R5, RZ, RZ, -R3 ;  /* 0x000000ffff057224 */ /* 0x000fe200078e0a03 */
[----:B------:R-:W-:Y:S01]  /*83b0*/  IABS R197, R14 ;  /* 0x0000000e00c57213 */ /* 0x000fe20000000000 */
[----:B------:R-:W-:Y:S01]  /*83c0*/  @!P0 IMAD.MOV R180, RZ, RZ, -R180 ;  /* 0x000000ffffb48224 */ /* 0x000fe200078e0ab4 */
[----:B------:R-:W-:Y:S01]  /*83d0*/  ISETP.GT.U32.AND P0, PT, R12, R183, PT ;  /* 0x000000b70c00720c */ /* 0x000fe20003f04070 */
[----:B------:R-:W-:-:S04]  /*83e0*/  IMAD.HI.U32 R3, R2, R9, RZ ;  /* 0x0000000902037227 */ /* 0x000fc800078e00ff */
[----:B------:R-:W-:Y:S02]  /*83f0*/  IMAD R181, R12, R5, R181 ;  /* 0x000000050cb57224 */ /* 0x000fe400078e02b5 */
[----:B------:R-:W-:Y:S02]  /*8400*/  VIADD R10, R0, 0xb1 ;  /* 0x000000b1000a7836 */ /* 0x000fe40000000000 */
[----:B------:R-:W-:Y:S02]  /*8410*/  IMAD.MOV R3, RZ, RZ, -R3 ;  /* 0x000000ffff037224 */ /* 0x000fe400078e0a03 */
[--C-:B------:R-:W-:Y:S01]  /*8420*/  @!P2 IMAD.IADD R179, R179, 0x1, -R12.reuse ;  /* 0x00000001b3b3a824 */ /* 0x100fe200078e0a0c */
[C---:B------:R-:W-:Y:S01]  /*8430*/  ISETP.GT.U32.AND P2, PT, R12.reuse, R181, PT ;  /* 0x000000b50c00720c */ /* 0x040fe20003f44070 */
[----:B------:R-:W-:Y:S01]  /*8440*/  IMAD R182, R12, R3, R9 ;  /* 0x000000030cb67224 */ /* 0x000fe200078e0209 */
[----:B------:R-:W-:Y:S01]  /*8450*/  IABS R185, R10 ;  /* 0x0000000a00b97213 */ /* 0x000fe20000000000 */
[----:B------:R-:W-:Y:S01]  /*8460*/  @!P0 IMAD.IADD R183, R183, 0x1, -R12 ;  /* 0x00000001b7b78824 */ /* 0x000fe200078e0a0c */
[C---:B------:R-:W-:Y:S01]  /*8470*/  IADD3 R3, R0.reuse, 0xb0, RZ ;  /* 0x000000b000037810 */ /* 0x040fe20007ffe0ff */
[----:B------:R-:W-:Y:S01]  /*8480*/  VIADD R11, R0, 0xb2 ;  /* 0x000000b2000b7836 */ /* 0x000fe20000000000 */
[----:B------:R-:W-:Y:S01]  /*8490*/  @!P6 IADD3 R179, -R179, RZ, RZ ;  /* 0x000000ffb3b3e210 */ /* 0x000fe20007ffe1ff */
[----:B------:R-:W-:Y:S01]  /*84a0*/  IMAD.HI.U32 R4, R2, R185, RZ ;  /* 0x000000b902047227 */ /* 0x000fe200078e00ff */
[----:B------:R-:W-:-:S02]  /*84b0*/  IABS R5, R3 ;  /* 0x0000000300057213 */ /* 0x000fc40000000000 */
[----:B------:R-:W-:Y:S01]  /*84c0*/  ISETP.GT.U32.AND P6, PT, R12, R182, PT ;  /* 0x000000b60c00720c */ /* 0x000fe20003fc4070 */
[----:B------:R-:W-:Y:S01]  /*84d0*/  IMAD.MOV R4, RZ, RZ, -R4 ;  /* 0x000000ffff047224 */ /* 0x000fe200078e0a04 */
[----:B------:R-:W-:Y:S01]  /*84e0*/  ISETP.GE.AND P3, PT, R3, RZ, PT ;  /* 0x000000ff0300720c */ /* 0x000fe20003f66270 */
[----:B------:R-:W-:Y:S01]  /*84f0*/  IMAD.HI.U32 R3, R2, R5, RZ ;  /* 0x0000000502037227 */ /* 0x000fe200078e00ff */
[----:B------:R-:W-:Y:S02]  /*8500*/  @!P2 IADD3 R181, R181, -R12, RZ ;  /* 0x8000000cb5b5a210 */ /* 0x000fe40007ffe0ff */
[C---:B------:R-:W-:Y:S01]  /*8510*/  ISETP.GT.U32.AND P0, PT, R12.reuse, R183, PT ;  /* 0x000000b70c00720c */ /* 0x040fe20003f04070 */
[----:B------:R-:W-:Y:S01]  /*8520*/  IMAD R185, R12, R4, R185 ;  /* 0x000000040cb97224 */ /* 0x000fe200078e02b9 */
[----:B------:R-:W-:Y:S01]  /*8530*/  IABS R9, R11 ;  /* 0x0000000b00097213 */ /* 0x000fe20000000000 */
[----:B------:R-:W-:Y:S01]  /*8540*/  IMAD.HI.U32 R4, R2, R187, RZ ;  /* 0x000000bb02047227 */ /* 0x000fe200078e00ff */
[----:B------:R-:W-:-:S02]  /*8550*/  ISETP.GT.U32.AND P2, PT, R12, R181, PT ;  /* 0x000000b50c00720c */ /* 0x000fc40003f44070 */
[----:B------:R-:W-:Y:S01]  /*8560*/  IADD3 R184, -R3, RZ, RZ ;  /* 0x000000ff03b87210 */ /* 0x000fe20007ffe1ff */
[----:B------:R-:W-:Y:S01]  /*8570*/  IMAD.HI.U32 R3, R2, R9, RZ ;  /* 0x0000000902037227 */ /* 0x000fe200078e00ff */
[----:B------:R-:W-:-:S03]  /*8580*/  IADD3 R4, -R4, RZ, RZ ;  /* 0x000000ff04047210 */ /* 0x000fc60007ffe1ff */
[--C-:B------:R-:W-:Y:S01]  /*8590*/  @!P6 IMAD.IADD R182, R182, 0x1, -R12.reuse ;  /* 0x00000001b6b6e824 */ /* 0x100fe200078e0a0c */
[----:B------:R-:W-:Y:S01]  /*85a0*/  IADD3 R3, -R3, RZ, RZ ;  /* 0x000000ff03037210 */ /* 0x000fe20007ffe1ff */
[--C-:B------:R-:W-:Y:S02]  /*85b0*/  @!P0 IMAD.IADD R183, R183, 0x1, -R12.reuse ;  /* 0x00000001b7b78824 */ /* 0x100fe400078e0a0c */
[C---:B------:R-:W-:Y:S01]  /*85c0*/  IMAD R187, R12.reuse, R4, R187 ;  /* 0x000000040cbb7224 */ /* 0x040fe200078e02bb */
[C---:B------:R-:W-:Y:S01]  /*85d0*/  ISETP.GT.U32.AND P6, PT, R12.reuse, R182, PT ;  /* 0x000000b60c00720c */ /* 0x040fe20003fc4070 */
[----:B------:R-:W-:Y:S01]  /*85e0*/  IMAD R186, R12, R3, R9 ;  /* 0x000000030cba7224 */ /* 0x000fe200078e0209 */
[----:B------:R-:W-:Y:S01]  /*85f0*/  IADD3 R9, R0, 0xb4, RZ ;  /* 0x000000b400097810 */ /* 0x000fe20007ffe0ff */
[----:B------:R-:W-:Y:S01]  /*8600*/  @!P2 IMAD.IADD R181, R181, 0x1, -R12 ;  /* 0x00000001b5b5a824 */ /* 0x000fe200078e0a0c */
[----:B------:R-:W-:Y:S01]  /*8610*/  @!P5 IADD3 R183, -R183, RZ, RZ ;  /* 0x000000ffb7b7d210 */ /* 0x000fe20007ffe1ff */
[C---:B------:R-:W-:Y:S01]  /*8620*/  IMAD R184, R12.reuse, R184, R5 ;  /* 0x000000b80cb87224 */ /* 0x040fe200078e0205 */
[----:B------:R-:W-:Y:S01]  /*8630*/  ISETP.GT.U32.AND P5, PT, R12, R187, PT ;  /* 0x000000bb0c00720c */ /* 0x000fe20003fa4070 */
[----:B------:R-:W-:Y:S01]  /*8640*/  @!P1 IMAD.MOV R181, RZ, RZ, -R181 ;  /* 0x000000ffffb59224 */ /* 0x000fe200078e0ab5 */
[----:B------:R-:W-:-:S02]  /*8650*/  IABS R5, R9 ;  /* 0x0000000900057213 */ /* 0x000fc40000000000 */
[----:B------:R-:W-:Y:S02]  /*8660*/  ISETP.GT.U32.AND P1, PT, R12, R185, PT ;  /* 0x000000b90c00720c */ /* 0x000fe40003f24070 */
[----:B------:R-:W-:Y:S01]  /*8670*/  ISETP.GE.AND P2, PT, R10, RZ, PT ;  /* 0x000000ff0a00720c */ /* 0x000fe20003f46270 */
[----:B------:R-:W-:Y:S01]  /*8680*/  VIADD R10, R0, 0xb5 ;  /* 0x000000b5000a7836 */ /* 0x000fe20000000000 */
[----:B------:R-:W-:Y:S01]  /*8690*/  ISETP.GT.U32.AND P0, PT, R12, R186, PT ;  /* 0x000000ba0c00720c */ /* 0x000fe20003f04070 */
[----:B------:R-:W-:-:S03]  /*86a0*/  IMAD.HI.U32 R3, R2, R5, RZ ;  /* 0x0000000502037227 */ /* 0x000fc600078e00ff */
[----:B------:R-:W-:Y:S01]  /*86b0*/  IABS R189, R10 ;  /* 0x0000000a00bd7213 */ /* 0x000fe20000000000 */
[--C-:B------:R-:W-:Y:S01]  /*86c0*/  @!P6 IMAD.IADD R182, R182, 0x1, -R12.reuse ;  /* 0x00000001b6b6e824 */ /* 0x100fe200078e0a0c */
[C---:B------:R-:W-:Y:S01]  /*86d0*/  ISETP.GT.U32.AND P6, PT, R12.reuse, R184, PT ;  /* 0x000000b80c00720c */ /* 0x040fe20003fc4070 */
[----:B------:R-:W-:Y:S01]  /*86e0*/  IMAD.MOV R3, RZ, RZ, -R3 ;  /* 0x000000ffff037224 */ /* 0x000fe200078e0a03 */
[----:B------:R-:W-:Y:S01]  /*86f0*/  @!P5 IADD3 R187, R187, -R12, RZ ;  /* 0x8000000cbbbbd210 */ /* 0x000fe20007ffe0ff */
[----:B------:R-:W-:Y:S02]  /*8700*/  @!P1 IMAD.IADD R185, R185, 0x1, -R12 ;  /* 0x00000001b9b99824 */ /* 0x000fe400078e0a0c */
[C---:B------:R-:W-:Y:S01]  /*8710*/  IMAD R188, R12.reuse, R3, R5 ;  /* 0x000000030cbc7224 */ /* 0x040fe200078e0205 */
[----:B------:R-:W-:Y:S01]  /*8720*/  ISETP.GT.U32.AND P5, PT, R12, R187, PT ;  /* 0x000000bb0c00720c */ /* 0x000fe20003fa4070 */
[----:B------:R-:W-:Y:S01]  /*8730*/  IMAD.HI.U32 R3, R2, R189, RZ ;  /* 0x000000bd02037227 */ /* 0x000fe200078e00ff */
[----:B------:R-:W-:-:S02]  /*8740*/  ISETP.GT.U32.AND P1, PT, R12, R185, PT ;  /* 0x000000b90c00720c */ /* 0x000fc40003f24070 */
[----:B------:R-:W-:Y:S01]  /*8750*/  @!P0 IADD3 R186, R186, -R12, RZ ;  /* 0x8000000cbaba8210 */ /* 0x000fe20007ffe0ff */
[----:B------:R-:W-:Y:S01]  /*8760*/  @!P4 IMAD.MOV R182, RZ, RZ, -R182 ;  /* 0x000000ffffb6c224 */ /* 0x000fe200078e0ab6 */
[----:B------:R-:W-:Y:S01]  /*8770*/  IADD3 R3, -R3, RZ, RZ ;  /* 0x000000ff03037210 */ /* 0x000fe20007ffe1ff */
[--C-:B------:R-:W-:Y:S01]  /*8780*/  @!P6 IMAD.IADD R184, R184, 0x1, -R12.reuse ;  /* 0x00000001b8b8e824 */ /* 0x100fe200078e0a0c */
[----:B------:R-:W-:Y:S02]  /*8790*/  ISETP.GE.AND P4, PT, R11, RZ, PT ;  /* 0x000000ff0b00720c */ /* 0x000fe40003f86270 */
[----:B------:R-:W-:Y:S01]  /*87a0*/  IADD3 R11, R0, 0xb6, RZ ;  /* 0x000000b6000b7810 */ /* 0x000fe20007ffe0ff */
[C---:B------:R-:W-:Y:S01]  /*87b0*/  IMAD R189, R12.reuse, R3, R189 ;  /* 0x000000030cbd7224 */ /* 0x040fe200078e02bd */
[C---:B------:R-:W-:Y:S01]  /*87c0*/  ISETP.GT.U32.AND P6, PT, R12.reuse, R184, PT ;  /* 0x000000b80c00720c */ /* 0x040fe20003fc4070 */
[--C-:B------:R-:W-:Y:S01]  /*87d0*/  @!P5 IMAD.IADD R187, R187, 0x1, -R12.reuse ;  /* 0x00000001bbbbd824 */ /* 0x100fe200078e0a0c */
[----:B------:R-:W-:Y:S01]  /*87e0*/  IABS R4, R11 ;  /* 0x0000000b00047213 */ /* 0x000fe20000000000 */
[----:B------:R-:W-:Y:S01]  /*87f0*/  @!P1 IMAD.IADD R185, R185, 0x1, -R12 ;  /* 0x00000001b9b99824 */ /* 0x000fe200078e0a0c */
[----:B------:R-:W-:Y:S01]  /*8800*/  ISETP.GT.U32.AND P0, PT, R12, R186, PT ;  /* 0x000000ba0c00720c */ /* 0x000fe20003f04070 */
[----:B------:R-:W-:Y:S01]  /*8810*/  VIADD R3, R0, 0xb7 ;  /* 0x000000b700037836 */ /* 0x000fe20000000000 */
[C---:B------:R-:W-:Y:S01]  /*8820*/  ISETP.GT.U32.AND P5, PT, R12.reuse, R189, PT ;  /* 0x000000bd0c00720c */ /* 0x040fe20003fa4070 */
[----:B------:R-:W-:Y:S01]  /*8830*/  IMAD.MOV.U32 R5, RZ, RZ, R4 ;  /* 0x000000ffff057224 */ /* 0x000fe200078e0004 */
[----:B------:R-:W-:Y:S01]  /*8840*/  ISETP.GT.U32.AND P1, PT, R12, R188, PT ;  /* 0x000000bc0c00720c */ /* 0x000fe20003f24070 */
[----:B------:R-:W-:Y:S01]  /*8850*/  @!P2 IMAD.MOV R185, RZ, RZ, -R185 ;  /* 0x000000ffffb9a224 */ /* 0x000fe200078e0ab9 */
[----:B------:R-:W-:Y:S01]  /*8860*/  IABS R191, R3 ;  /* 0x0000000300bf7213 */ /* 0x000fe20000000000 */
[----:B------:R-:W-:Y:S01]  /*8870*/  IMAD.HI.U32 R4, R2, R5, RZ ;  /* 0x0000000502047227 */ /* 0x000fe200078e00ff */
[----:B------:R-:W-:-:S03]  /*8880*/  ISETP.GE.AND P2, PT, R10, RZ, PT ;  /* 0x000000ff0a00720c */ /* 0x000fc60003f46270 */
[----:B------:R-:W-:Y:S01]  /*8890*/  @!P6 IMAD.IADD R184, R184, 0x1, -R12 ;  /* 0x00000001b8b8e824 */ /* 0x000fe200078e0a0c */
[----:B------:R-:W-:Y:S01]  /*88a0*/  ISETP.GE.AND P6, PT, R13, RZ, PT ;  /* 0x000000ff0d00720c */ /* 0x000fe20003fc6270 */
[----:B------:R-:W-:Y:S01]  /*88b0*/  IMAD.MOV R4, RZ, RZ, -R4 ;  /* 0x000000ffff047224 */ /* 0x000fe200078e0a04 */
[----:B------:R-:W-:Y:S01]  /*88c0*/  IADD3 R13, R0, 0xbc, RZ ;  /* 0x000000bc000d7810 */ /* 0x000fe20007ffe0ff */
[--C-:B------:R-:W-:Y:S01]  /*88d0*/  @!P0 IMAD.IADD R186, R186, 0x1, -R12.reuse ;  /* 0x00000001baba8824 */ /* 0x100fe200078e0a0c */
[----:B------:R-:W-:Y:S01]  /*88e0*/  ISETP.GE.AND P0, PT, R11, RZ, PT ;  /* 0x000000ff0b00720c */ /* 0x000fe20003f06270 */
[----:B------:R-:W-:Y:S01]  /*88f0*/  @!P5 IMAD.IADD R189, R189, 0x1, -R12 ;  /* 0x00000001bdbdd824 */ /* 0x000fe200078e0a0c */
[----:B------:R-:W-:Y:S01]  /*8900*/  @!P1 IADD3 R188, R188, -R12, RZ ;  /* 0x8000000cbcbc9210 */ /* 0x000fe20007ffe0ff */
[----:B------:R-:W-:Y:S01]  /*8910*/  IMAD R190, R12, R4, R5 ;  /* 0x000000040cbe7224 */ /* 0x000fe200078e0205 */
[----:B------:R-:W-:Y:S01]  /*8920*/  IADD3 R4, R0, 0xb8, RZ ;  /* 0x000000b800047810 */ /* 0x000fe20007ffe0ff */
[----:B------:R-:W-:Y:S01]  /*8930*/  @!P4 IMAD.MOV R186, RZ, RZ, -R186 ;  /* 0x000000ffffbac224 */ /* 0x000fe200078e0aba */
[----:B------:R-:W-:Y:S01]  /*8940*/  ISETP.GE.AND P4, PT, R3, RZ, PT ;  /* 0x000000ff0300720c */ /* 0x000fe20003f86270 */
[----:B------:R-:W-:Y:S01]  /*8950*/  IMAD.HI.U32 R3, R2, R191, RZ ;  /* 0x000000bf02037227 */ /* 0x000fe200078e00ff */
[----:B------:R-:W-:-:S02]  /*8960*/  ISETP.GT.U32.AND P5, PT, R12, R189, PT ;  /* 0x000000bd0c00720c */ /* 0x000fc40003fa4070 */
[----:B------:R-:W-:Y:S01]  /*8970*/  ISETP.GT.U32.AND P1, PT, R12, R188, PT ;  /* 0x000000bc0c00720c */ /* 0x000fe20003f24070 */
[----:B------:R-:W-:Y:S01]  /*8980*/  IMAD.MOV R3, RZ, RZ, -R3 ;  /* 0x000000ffff037224 */ /* 0x000fe200078e0a03 */
[----:B------:R-:W-:Y:S01]  /*8990*/  IABS R5, R4 ;  /* 0x0000000400057213 */ /* 0x000fe20000000000 */
[----:B------:R-:W-:Y:S01]  /*89a0*/  @!P3 IMAD.MOV R184, RZ, RZ, -R184 ;  /* 0x000000ffffb8b224 */ /* 0x000fe200078e0ab8 */
[----:B------:R-:W-:Y:S01]  /*89b0*/  ISETP.GE.AND P3, PT, R9, RZ, PT ;  /* 0x000000ff0900720c */ /* 0x000fe20003f66270 */
[----:B------:R-:W-:Y:S01]  /*89c0*/  @!P6 IMAD.MOV R187, RZ, RZ, -R187 ;  /* 0x000000ffffbbe224 */ /* 0x000fe200078e0abb */
[----:B------:R-:W-:Y:S01]  /*89d0*/  ISETP.GE.AND P6, PT, R4, RZ, PT ;  /* 0x000000ff0400720c */ /* 0x000fe20003fc6270 */
[----:B------:R-:W-:Y:S01]  /*89e0*/  IMAD.HI.U32 R4, R2, R5, RZ ;  /* 0x0000000502047227 */ /* 0x000fe200078e00ff */
[----:B------:R-:W-:-:S03]  /*89f0*/  IADD3 R11, R0, 0xba, RZ ;  /* 0x000000ba000b7810 */ /* 0x000fc60007ffe0ff */
[----:B------:R-:W-:Y:S01]  /*8a00*/  IMAD R191, R12, R3, R191 ;  /* 0x000000030cbf7224 */ /* 0x000fe200078e02bf */
[----:B------:R-:W-:Y:S01]  /*8a10*/  IABS R9, R11 ;  /* 0x0000000b00097213 */ /* 0x000fe20000000000 */
[----:B------:R-:W-:Y:S01]  /*8a20*/  IMAD.MOV R4, RZ, RZ, -R4 ;  /* 0x000000ffff047224 */ /* 0x000fe200078e0a04 */
[----:B------:R-:W-:Y:S01]  /*8a30*/  @!P1 IADD3 R188, R188, -R12, RZ ;  /* 0x8000000cbcbc9210 */ /* 0x000fe20007ffe0ff */
[----:B------:R-:W-:Y:S01]  /*8a40*/  @!P5 IMAD.IADD R189, R189, 0x1, -R12 ;  /* 0x00000001bdbdd824 */ /* 0x000fe200078e0a0c */
[C---:B------:R-:W-:Y:S01]  /*8a50*/  ISETP.GT.U32.AND P5, PT, R12.reuse, R191, PT ;  /* 0x000000bf0c00720c */ /* 0x040fe20003fa4070 */
[C---:B------:R-:W-:Y:S01]  /*8a60*/  IMAD R192, R12.reuse, R4, R5 ;  /* 0x000000040cc07224 */ /* 0x040fe200078e0205 */
[----:B------:R-:W-:Y:S01]  /*8a70*/  ISETP.GT.U32.AND P1, PT, R12, R190, PT ;  /* 0x000000be0c00720c */ /* 0x000fe20003f24070 */
[----:B------:R-:W-:Y:S02]  /*8a80*/  @!P3 IMAD.MOV R188, RZ, RZ, -R188 ;  /* 0x000000ffffbcb224 */ /* 0x000fe400078e0abc */
[----:B------:R-:W-:Y:S01]  /*8a90*/  VIADD R10, R0, 0xb9 ;  /* 0x000000b9000a7836 */ /* 0x000fe20000000000 */
[----:B------:R-:W-:Y:S01]  /*8aa0*/  ISETP.GT.U32.AND P3, PT, R12, R192, PT ;  /* 0x000000c00c00720c */ /* 0x000fe20003f64070 */
[----:B------:R-:W-:-:S02]  /*8ab0*/  @!P2 IMAD.MOV R189, RZ, RZ, -R189 ;  /* 0x000000ffffbda224 */ /* 0x000fc400078e0abd */
[----:B------:R-:W-:Y:S01]  /*8ac0*/  IMAD.HI.U32 R4, R2, R9, RZ ;  /* 0x0000000902047227 */ /* 0x000fe200078e00ff */
[----:B------:R-:W-:Y:S02]  /*8ad0*/  IABS R193, R10 ;  /* 0x0000000a00c17213 */ /* 0x000fe40000000000 */
[----:B------:R-:W-:Y:S01]  /*8ae0*/  ISETP.GE.AND P2, PT, R10, RZ, PT ;  /* 0x000000ff0a00720c */ /* 0x000fe20003f46270 */
[--C-:B------:R-:W-:Y:S01]  /*8af0*/  @!P5 IMAD.IADD R191, R191, 0x1, -R12.reuse ;  /* 0x00000001bfbfd824 */ /* 0x100fe200078e0a0c */
[----:B------:R-:W-:Y:S01]  /*8b00*/  IADD3 R4, -R4, RZ, RZ ;  /* 0x000000ff04047210 */ /* 0x000fe20007ffe1ff */
[----:B------:R-:W-:Y:S01]  /*8b10*/  IMAD.HI.U32 R3, R2, R193, RZ ;  /* 0x000000c102037227 */ /* 0x000fe200078e00ff */
[----:B------:R-:W-:Y:S02]  /*8b20*/  @!P1 IADD3 R190, R190, -R12, RZ ;  /* 0x8000000cbebe9210 */ /* 0x000fe40007ffe0ff */
[----:B------:R-:W-:Y:S01]  /*8b30*/  ISETP.GT.U32.AND P5, PT, R12, R191, PT ;  /* 0x000000bf0c00720c */ /* 0x000fe20003fa4070 */
[----:B------:R-:W-:Y:S01]  /*8b40*/  VIADD R10, R0, 0xbb ;  /* 0x000000bb000a7836 */ /* 0x000fe20000000000 */
[----:B------:R-:W-:Y:S01]  /*8b50*/  ISETP.GT.U32.AND P1, PT, R12, R190, PT ;  /* 0x000000be0c00720c */ /* 0x000fe20003f24070 */
[----:B------:R-:W-:-:S02]  /*8b60*/  @!P3 IMAD.IADD R192, R192, 0x1, -R12 ;  /* 0x00000001c0c0b824 */ /* 0x000fc400078e0a0c */
[----:B------:R-:W-:Y:S01]  /*8b70*/  IMAD.MOV R3, RZ, RZ, -R3 ;  /* 0x000000ffff037224 */ /* 0x000fe200078e0a03 */
[----:B------:R-:W-:Y:S01]  /*8b80*/  IABS R195, R10 ;  /* 0x0000000a00c37213 */ /* 0x000fe20000000000 */
[C---:B------:R-:W-:Y:S01]  /*8b90*/  IMAD R194, R12.reuse, R4, R9 ;  /* 0x000000040cc27224 */ /* 0x040fe200078e0209 */
[C---:B------:R-:W-:Y:S01]  /*8ba0*/  ISETP.GT.U32.AND P3, PT, R12.reuse, R192, PT ;  /* 0x000000c00c00720c */ /* 0x040fe20003f64070 */
[----:B------:R-:W-:Y:S01]  /*8bb0*/  IMAD R193, R12, R3, R193 ;  /* 0x000000030cc17224 */ /* 0x000fe200078e02c1 */
[----:B------:R-:W-:Y:S01]  /*8bc0*/  IABS R9, R13 ;  /* 0x0000000d00097213 */ /* 0x000fe20000000000 */
[----:B------:R-:W-:-:S04]  /*8bd0*/  IMAD.HI.U32 R3, R2, R195, RZ ;  /* 0x000000c302037227 */ /* 0x000fc800078e00ff */
[--C-:B------:R-:W-:Y:S01]  /*8be0*/  @!P5 IMAD.IADD R191, R191, 0x1, -R12.reuse ;  /* 0x00000001bfbfd824 */ /* 0x100fe200078e0a0c */
[----:B------:R-:W-:Y:S01]  /*8bf0*/  ISETP.GT.U32.AND P5, PT, R12, R193, PT ;  /* 0x000000c10c00720c */ /* 0x000fe20003fa4070 */
[----:B------:R-:W-:Y:S01]  /*8c00*/  IMAD.HI.U32 R4, R2, R197, RZ ;  /* 0x000000c502047227 */ /* 0x000fe200078e00ff */
[----:B------:R-:W-:Y:S02]  /*8c10*/  IADD3 R5, -R3, RZ, RZ ;  /* 0x000000ff03057210 */ /* 0x000fe40007ffe1ff */
[----:B------:R-:W-:Y:S01]  /*8c20*/  @!P1 IADD3 R190, R190, -R12, RZ ;  /* 0x8000000cbebe9210 */ /* 0x000fe20007ffe0ff */
[----:B------:R-:W-:Y:S01]  /*8c30*/  @!P3 IMAD.IADD R192, R192, 0x1, -R12 ;  /* 0x00000001c0c0b824 */ /* 0x000fe200078e0a0c */
[----:B------:R-:W-:Y:S01]  /*8c40*/  ISETP.GT.U32.AND P3, PT, R12, R194, PT ;  /* 0x000000c20c00720c */ /* 0x000fe20003f64070 */
[----:B------:R-:W-:Y:S01]  /*8c50*/  IMAD.HI.U32 R3, R2, R9, RZ ;  /* 0x0000000902037227 */ /* 0x000fe200078e00ff */
[----:B------:R-:W-:Y:S02]  /*8c60*/  ISETP.GE.AND P1, PT, R11, RZ, PT ;  /* 0x000000ff0b00720c */ /* 0x000fe40003f26270 */
[----:B------:R-:W-:Y:S01]  /*8c70*/  IABS R11, R15 ;  /* 0x0000000f000b7213 */ /* 0x000fe20000000000 */
[----:B------:R-:W-:Y:S01]  /*8c80*/  IMAD R195, R12, R5, R195 ;  /* 0x000000050cc37224 */ /* 0x000fe200078e02c3 */
[----:B------:R-:W-:Y:S01]  /*8c90*/  IADD3 R4, -R4, RZ, RZ ;  /* 0x000000ff04047210 */ /* 0x000fe20007ffe1ff */
[----:B------:R-:W-:-:S02]  /*8ca0*/  IMAD.MOV R196, RZ, RZ, -R3 ;  /* 0x000000ffffc47224 */ /* 0x000fc400078e0a03 */
[--C-:B------:R-:W-:Y:S01]  /*8cb0*/  @!P5 IMAD.IADD R193, R193, 0x1, -R12.reuse ;  /* 0x00000001c1c1d824 */ /* 0x100fe200078e0a0c */
[C---:B------:R-:W-:Y:S01]  /*8cc0*/  ISETP.GT.U32.AND P5, PT, R12.reuse, R195, PT ;  /* 0x000000c30c00720c */ /* 0x040fe20003fa4070 */
[----:B------:R-:W-:Y:S02]  /*8cd0*/  IMAD R196, R12, R196, R9 ;  /* 0x000000c40cc47224 */ /* 0x000fe400078e0209 */
[----:B------:R-:W-:Y:S02]  /*8ce0*/  @!P3 IMAD.IADD R194, R194, 0x1, -R12 ;  /* 0x00000001c2c2b824 */ /* 0x000fe400078e0a0c */
[----:B------:R-:W-:Y:S01]  /*8cf0*/  IMAD.HI.U32 R5, R2, R11, RZ ;  /* 0x0000000b02057227 */ /* 0x000fe200078e00ff */
[----:B------:R-:W-:-:S03]  /*8d00*/  ISETP.GT.U32.AND P3, PT, R12, R196, PT ;  /* 0x000000c40c00720c */ /* 0x000fc60003f64070 */
[----:B------:R-:W-:-:S04]  /*8d10*/  IMAD.HI.U32 R3, R2, R199, RZ ;  /* 0x000000c702037227 */ /* 0x000fc800078e00ff */
[----:B------:R-:W-:Y:S01]  /*8d20*/  @!P5 IMAD.IADD R195, R195, 0x1, -R12 ;  /* 0x00000001c3c3d824 */ /* 0x000fe200078e0a0c */
[C---:B------:R-:W-:Y:S01]  /*8d30*/  ISETP.GT.U32.AND P5, PT, R12.reuse, R193, PT ;  /* 0x000000c10c00720c */ /* 0x040fe20003fa4070 */
[----:B------:R-:W-:Y:S01]  /*8d40*/  @!P4 IMAD.MOV R191, RZ, RZ, -R191 ;  /* 0x000000ffffbfc224 */ /* 0x000fe200078e0abf */
[----:B------:R-:W-:Y:S01]  /*8d50*/  IADD3 R3, -R3, RZ, RZ ;  /* 0x000000ff03037210 */ /* 0x000fe20007ffe1ff */
[C---:B------:R-:W-:Y:S01]  /*8d60*/  IMAD R197, R12.reuse, R4, R197 ;  /* 0x000000040cc57224 */ /* 0x040fe200078e02c5 */
[----:B------:R-:W-:Y:S01]  /*8d70*/  ISETP.GT.U32.AND P4, PT, R12, R195, PT ;  /* 0x000000c30c00720c */ /* 0x000fe20003f84070 */
[----:B------:R-:W-:Y:S01]  /*8d80*/  IMAD.MOV R5, RZ, RZ, -R5 ;  /* 0x000000ffff057224 */ /* 0x000fe200078e0a05 */
[----:B------:R-:W-:Y:S01]  /*8d90*/  @!P3 IADD3 R196, R196, -R12, RZ ;  /* 0x8000000cc4c4b210 */ /* 0x000fe20007ffe0ff */
[----:B------:R-:W-:Y:S01]  /*8da0*/  @!P0 IMAD.MOV R190, RZ, RZ, -R190 ;  /* 0x000000ffffbe8224 */ /* 0x000fe200078e0abe */
[C---:B------:R-:W-:Y:S01]  /*8db0*/  ISETP.GT.U32.AND P0, PT, R12.reuse, R194, PT ;  /* 0x000000c20c00720c */ /* 0x040fe20003f04070 */
[----:B------:R-:W-:Y:S01]  /*8dc0*/  @!P6 IMAD.MOV R192, RZ, RZ, -R192 ;  /* 0x000000ffffc0e224 */ /* 0x000fe200078e0ac0 */
[C---:B------:R-:W-:Y:S01]  /*8dd0*/  ISETP.GT.U32.AND P6, PT, R12.reuse, R197, PT ;  /* 0x000000c50c00720c */ /* 0x040fe20003fc4070 */
[C---:B------:R-:W-:Y:S01]  /*8de0*/  IMAD R198, R12.reuse, R5, R11 ;  /* 0x000000050cc67224 */ /* 0x040fe200078e020b */
[C---:B------:R-:W-:Y:S01]  /*8df0*/  ISETP.GT.U32.AND P3, PT, R12.reuse, R196, PT ;  /* 0x000000c40c00720c */ /* 0x040fe20003f64070 */
[----:B------:R-:W-:Y:S01]  /*8e00*/  IMAD R199, R12, R3, R199 ;  /* 0x000000030cc77224 */ /* 0x000fe200078e02c7 */
[C---:B------:R-:W-:Y:S01]  /*8e10*/  IADD3 R11, R0.reuse, 0xc1, RZ ;  /* 0x000000c1000b7810 */ /* 0x040fe20007ffe0ff */
[----:B------:R-:W-:Y:S01]  /*8e20*/  VIADD R9, R0, 0xc0 ;  /* 0x000000c000097836 */ /* 0x000fe20000000000 */
[----:B------:R-:W-:Y:S01]  /*8e30*/  @!P5 IADD3 R193, R193, -R12, RZ ;  /* 0x8000000cc1c1d210 */ /* 0x000fe20007ffe0ff */
[----:B------:R-:W-:Y:S01]  /*8e40*/  @!P4 IMAD.IADD R195, R195, 0x1, -R12 ;  /* 0x00000001c3c3c824 */ /* 0x000fe200078e0a0c */
[----:B------:R-:W-:-:S02]  /*8e50*/  IABS R201, R11 ;  /* 0x0000000b00c97213 */ /* 0x000fc40000000000 */
[----:B------:R-:W-:Y:S01]  /*8e60*/  ISETP.GT.U32.AND P4, PT, R12, R199, PT ;  /* 0x000000c70c00720c */ /* 0x000fe20003f84070 */
[----:B------:R-:W-:Y:S01]  /*8e70*/  @!P0 IMAD.IADD R194, R194, 0x1, -R12 ;  /* 0x00000001c2c28824 */ /* 0x000fe200078e0a0c */
[----:B------:R-:W-:Y:S01]  /*8e80*/  IABS R5, R9 ;  /* 0x0000000900057213 */ /* 0x000fe20000000000 */
[----:B------:R-:W-:Y:S01]  /*8e90*/  IMAD.HI.U32 R4, R2, R201, RZ ;  /* 0x000000c902047227 */ /* 0x000fe200078e00ff */
[-C--:B------:R-:W-:Y:S02]  /*8ea0*/  @!P6 IADD3 R197, R197, -R12.reuse, RZ ;  /* 0x8000000cc5c5e210 */ /* 0x080fe40007ffe0ff */
[----:B------:R-:W-:Y:S01]  /*8eb0*/  ISETP.GE.AND P0, PT, R10, RZ, PT ;  /* 0x000000ff0a00720c */ /* 0x000fe20003f06270 */
[----:B------:R-:W-:Y:S01]  /*8ec0*/  IMAD.HI.U32 R3, R2, R5, RZ ;  /* 0x0000000502037227 */ /* 0x000fe200078e00ff */
[----:B------:R-:W-:Y:S02]  /*8ed0*/  @!P3 IADD3 R196, R196, -R12, RZ ;  /* 0x8000000cc4c4b210 */ /* 0x000fe40007ffe0ff */
[----:B------:R-:W-:Y:S01]  /*8ee0*/  ISETP.GE.AND P3, PT, R13, RZ, PT ;  /* 0x000000ff0d00720c */ /* 0x000fe20003f66270 */
[----:B------:R-:W-:Y:S01]  /*8ef0*/  IMAD.MOV R4, RZ, RZ, -R4 ;  /* 0x000000ffff047224 */ /* 0x000fe200078e0a04 */
[C---:B------:R-:W-:Y:S01]  /*8f00*/  ISETP.GT.U32.AND P5, PT, R12.reuse, R198, PT ;  /* 0x000000c60c00720c */ /* 0x040fe20003fa4070 */
[----:B------:R-:W-:Y:S01]  /*8f10*/  @!P2 IMAD.MOV R193, RZ, RZ, -R193 ;  /* 0x000000ffffc1a224 */ /* 0x000fe200078e0ac1 */
[C---:B------:R-:W-:Y:S01]  /*8f20*/  ISETP.GT.U32.AND P2, PT, R12.reuse, R197, PT ;  /* 0x000000c50c00720c */ /* 0x040fe20003f44070 */
[----:B------:R-:W-:Y:S01]  /*8f30*/  IMAD.MOV R3, RZ, RZ, -R3 ;  /* 0x000000ffff037224 */ /* 0x000fe200078e0a03 */
[----:B------:R-:W-:Y:S01]  /*8f40*/  @!P4 IADD3 R199, R199, -R12, RZ ;  /* 0x8000000cc7c7c210 */ /* 0x000fe20007ffe0ff */
[----:B------:R-:W-:Y:S01]  /*8f50*/  IMAD R201, R12, R4, R201 ;  /* 0x000000040cc97224 */ /* 0x000fe200078e02c9 */
[C---:B------:R-:W-:Y:S01]  /*8f60*/  IADD3 R10, R0.reuse, 0xc3, RZ ;  /* 0x000000c3000a7810 */ /* 0x040fe20007ffe0ff */
[----:B------:R-:W-:Y:S01]  /*8f70*/  VIADD R4, R0, 0xc2 ;  /* 0x000000c200047836 */ /* 0x000fe20000000000 */
[C---:B------:R-:W-:Y:S01]  /*8f80*/  ISETP.GT.U32.AND P4, PT, R12.reuse, R199, PT ;  /* 0x000000c70c00720c */ /* 0x040fe20003f84070 */
[C---:B------:R-:W-:Y:S01]  /*8f90*/  IMAD R200, R12.reuse, R3, R5 ;  /* 0x000000030cc87224 */ /* 0x040fe200078e0205 */
[----:B------:R-:W-:Y:S01]  /*8fa0*/  IABS R203, R10 ;  /* 0x0000000a00cb7213 */ /* 0x000fe20000000000 */
[----:B------:R-:W-:Y:S01]  /*8fb0*/  @!P0 IMAD.MOV R195, RZ, RZ, -R195 ;  /* 0x000000ffffc38224 */ /* 0x000fe200078e0ac3 */
[----:B------:R-:W-:Y:S01]  /*8fc0*/  IABS R5, R4 ;  /* 0x0000000400057213 */ /* 0x000fe20000000000 */
[----:B------:R-:W-:Y:S01]  /*8fd0*/  @!P3 IMAD.MOV R196, RZ, RZ, -R196 ;  /* 0x000000ffffc4b224 */ /* 0x000fe200078e0ac4 */
[----:B------:R-:W-:Y:S01]  /*8fe0*/  ISETP.GT.U32.AND P0, PT, R12, R200, PT ;  /* 0x000000c80c00720c */ /* 0x000fe20003f04070 */
[----:B------:R-:W-:Y:S01]  /*8ff0*/  @!P5 IMAD.IADD R198, R198, 0x1, -R12 ;  /* 0x00000001c6c6d824 */ /* 0x000fe200078e0a0c */
[----:B------:R-:W-:Y:S01]  /*9000*/  ISETP.GE.AND P3, PT, R16, RZ, PT ;  /* 0x000000ff1000720c */ /* 0x000fe20003f66270 */
[----:B------:R-:W-:Y:S01]  /*9010*/  IMAD.HI.U32 R3, R2, R5, RZ ;  /* 0x0000000502037227 */ /* 0x000fe200078e00ff */
[----:B------:R-:W-:-:S02]  /*9020*/  @!P2 IADD3 R197, R197, -R12, RZ ;  /* 0x8000000cc5c5a210 */ /* 0x000fc40007ffe0ff */
[C---:B------:R-:W-:Y:S01]  /*9030*/  ISETP.GT.U32.AND P2, PT, R12.reuse, R201, PT ;  /* 0x000000c90c00720c */ /* 0x040fe20003f44070 */
[----:B------:R-:W-:Y:S01]  /*9040*/  IMAD.MOV R3, RZ, RZ, -R3 ;  /* 0x000000ffff037224 */ /* 0x000fe200078e0a03 */
[----:B------:R-:W-:Y:S01]  /*9050*/  ISETP.GE.AND P5, PT, R15, RZ, PT ;  /* 0x000000ff0f00720c */ /* 0x000fe20003fa6270 */
[----:B------:R-:W-:Y:S01]  /*9060*/  @!P1 IMAD.MOV R194, RZ, RZ, -R194 ;  /* 0x000000ffffc29224 */ /* 0x000fe200078e0ac2 */
[----:B------:R-:W-:Y:S01]  /*9070*/  ISETP.GT.U32.AND P1, PT, R12, R198, PT ;  /* 0x000000c60c00720c */ /* 0x000fe20003f24070 */
[--C-:B------:R-:W-:Y:S01]  /*9080*/  @!P4 IMAD.IADD R199, R199, 0x1, -R12.reuse ;  /* 0x00000001c7c7c824 */ /* 0x100fe200078e0a0c */
[----:B------:R-:W-:Y:S01]  /*9090*/  ISETP.GE.AND P6, PT, R14, RZ, PT ;  /* 0x000000ff0e00720c */ /* 0x000fe20003fc6270 */
[----:B------:R-:W-:Y:S01]  /*90a0*/  IMAD R202, R12, R3, R5 ;  /* 0x000000030cca7224 */ /* 0x000fe200078e0205 */
[----:B------:R-:W-:Y:S01]  /*90b0*/  @!P0 IADD3 R200, R200, -R12, RZ ;  /* 0x8000000cc8c88210 */ /* 0x000fe20007ffe0ff */
[----:B------:R-:W-:Y:S01]  /*90c0*/  @!P3 IMAD.MOV R199, RZ, RZ, -R199 ;  /* 0x000000ffffc7b224 */ /* 0x000fe200078e0ac7 */
[C---:B------:R-:W-:Y:S01]  /*90d0*/  IADD3 R3, R0.reuse, 0xc4, RZ ;  /* 0x000000c400037810 */ /* 0x040fe20007ffe0ff */
[----:B------:R-:W-:Y:S01]  /*90e0*/  VIADD R13, R0, 0xc9 ;  /* 0x000000c9000d7836 */ /* 0x000fe20000000000 */
[C---:B------:R-:W-:Y:S01]  /*90f0*/  ISETP.GT.U32.AND P3, PT, R12.reuse, R202, PT ;  /* 0x000000ca0c00720c */ /* 0x040fe20003f64070 */
[--C-:B------:R-:W-:Y:S01]  /*9100*/  @!P2 IMAD.IADD R201, R201, 0x1, -R12.reuse ;  /* 0x00000001c9c9a824 */ /* 0x100fe200078e0a0c */
[----:B------:R-:W-:Y:S01]  /*9110*/  ISETP.GT.U32.AND P2, PT, R12, R200, PT ;  /* 0x000000c80c00720c */ /* 0x000fe20003f44070 */
[----:B------:R-:W-:Y:S01]  /*9120*/  VIADD R15, R0, 0xd9 ;  /* 0x000000d9000f7836 */ /* 0x000fe20000000000 */
[----:B------:R-:W-:Y:S01]  /*9130*/  ISETP.GE.AND P0, PT, R4, RZ, PT ;  /* 0x000000ff0400720c */ /* 0x000fe20003f06270 */
[----:B------:R-:W-:Y:S01]  /*9140*/  @!P1 IMAD.IADD R198, R198, 0x1, -R12 ;  /* 0x00000001c6c69824 */ /* 0x000fe200078e0a0c */
[----:B------:R-:W-:Y:S01]  /*9150*/  ISETP.GE.AND P1, PT, R9, RZ, PT ;  /* 0x000000ff0900720c */ /* 0x000fe20003f26270 */
[----:B------:R-:W-:Y:S01]  /*9160*/  IMAD.HI.U32 R4, R2, R203, RZ ;  /* 0x000000cb02047227 */ /* 0x000fe200078e00ff */
[----:B------:R-:W-:-:S02]  /*9170*/  IABS R9, R3 ;  /* 0x0000000300097213 */ /* 0x000fc40000000000 */
[----:B------:R-:W-:Y:S01]  /*9180*/  @!P6 IADD3 R197, -R197, RZ, RZ ;  /* 0x000000ffc5c5e210 */ /* 0x000fe20007ffe1ff */
[----:B------:R-:W-:Y:S01]  /*9190*/  @!P5 IMAD.MOV R198, RZ, RZ, -R198 ;  /* 0x000000ffffc6d224 */ /* 0x000fe200078e0ac6 */
[----:B------:R-:W-:Y:S01]  /*91a0*/  ISETP.GT.U32.AND P5, PT, R12, R201, PT ;  /* 0x000000c90c00720c */ /* 0x000fe20003fa4070 */
[----:B------:R-:W-:Y:S01]  /*91b0*/  IMAD.MOV R4, RZ, RZ, -R4 ;  /* 0x000000ffff047224 */ /* 0x000fe200078e0a04 */
[----:B------:R-:W-:Y:S01]  /*91c0*/  @!P3 IADD3 R202, R202, -R12, RZ ;  /* 0x8000000ccacab210 */ /* 0x000fe20007ffe0ff */
[--C-:B------:R-:W-:Y:S01]  /*91d0*/  @!P2 IMAD.IADD R200, R200, 0x1, -R12.reuse ;  /* 0x00000001c8c8a824 */ /* 0x100fe200078e0a0c */
[----:B------:R-:W-:Y:S01]  /*91e0*/  ISETP.GE.AND P2, PT, R3, RZ, PT ;  /* 0x000000ff0300720c */ /* 0x000fe20003f46270 */
[----:B------:R-:W-:Y:S01]  /*91f0*/  IMAD.HI.U32 R3, R2, R9, RZ ;  /* 0x0000000902037227 */ /* 0x000fe200078e00ff */
[----:B------:R-:W-:Y:S02]  /*9200*/  ISETP.GT.U32.AND P3, PT, R12, R202, PT ;  /* 0x000000ca0c00720c */ /* 0x000fe40003f64070 */
[----:B------:R-:W-:Y:S01]  /*9210*/  ISETP.GE.AND P6, PT, R10, RZ, PT ;  /* 0x000000ff0a00720c */ /* 0x000fe20003fc6270 */
[----:B------:R-:W-:Y:S01]  /*9220*/  IMAD R203, R12, R4, R203 ;  /* 0x000000040ccb7224 */ /* 0x000fe200078e02cb */
[----:B------:R-:W-:Y:S01]  /*9230*/  IADD3 R3, -R3, RZ, RZ ;  /* 0x000000ff03037210 */ /* 0x000fe20007ffe1ff */
[C---:B------:R-:W-:Y:S01]  /*9240*/  VIADD R4, R0.reuse, 0xc5 ;  /* 0x000000c500047836 */ /* 0x040fe20000000000 */
[----:B------:R-:W-:Y:S01]  /*9250*/  IADD3 R10, R0, 0xc6, RZ ;  /* 0x000000c6000a7810 */ /* 0x000fe20007ffe0ff */
[----:B------:R-:W-:Y:S01]  /*9260*/  @!P5 IMAD.IADD R201, R201, 0x1, -R12 ;  /* 0x00000001c9c9d824 */ /* 0x000fe200078e0a0c */
[C---:B------:R-:W-:Y:S01]  /*9270*/  ISETP.GT.U32.AND P5, PT, R12.reuse, R203, PT ;  /* 0x000000cb0c00720c */ /* 0x040fe20003fa4070 */
[----:B------:R-:W-:Y:S01]  /*9280*/  IMAD R204, R12, R3, R9 ;  /* 0x000000030ccc7224 */ /* 0x000fe200078e0209 */
[----:B------:R-:W-:Y:S01]  /*9290*/  IABS R205, R4 ;  /* 0x0000000400cd7213 */ /* 0x000fe20000000000 */
[----:B------:R-:W-:Y:S01]  /*92a0*/  @!P1 IMAD.MOV R200, RZ, RZ, -R200 ;  /* 0x000000ffffc89224 */ /* 0x000fe200078e0ac8 */
[----:B------:R-:W-:Y:S01]  /*92b0*/  ISETP.GE.AND P4, PT, R11, RZ, PT ;  /* 0x000000ff0b00720c */ /* 0x000fe20003f86270 */
[----:B------:R-:W-:Y:S01]  /*92c0*/  @!P3 IMAD.IADD R202, R202, 0x1, -R12 ;  /* 0x00000001cacab824 */ /* 0x000fe200078e0a0c */
[----:B------:R-:W-:-:S02]  /*92d0*/  IABS R11, R10 ;  /* 0x0000000a000b7213 */ /* 0x000fc40000000000 */
[----:B------:R-:W-:Y:S01]  /*92e0*/  ISETP.GE.AND P1, PT, R4, RZ, PT ;  /* 0x000000ff0400720c */ /* 0x000fe20003f26270 */
[----:B------:R-:W-:Y:S01]  /*92f0*/  IMAD.HI.U32 R4, R2, R205, RZ ;  /* 0x000000cd02047227 */ /* 0x000fe200078e00ff */
[----:B------:R-:W-:Y:S02]  /*9300*/  ISETP.GT.U32.AND P3, PT, R12, R204, PT ;  /* 0x000000cc0c00720c */ /* 0x000fe40003f64070 */
[----:B------:R-:W-:Y:S01]  /*9310*/  IABS R209, R13 ;  /* 0x0000000d00d17213 */ /* 0x000fe20000000000 */
[----:B------:R-:W-:Y:S01]  /*9320*/  IMAD.HI.U32 R5, R2, R11, RZ ;  /* 0x0000000b02057227 */ /* 0x000fe200078e00ff */
[----:B------:R-:W-:Y:S02]  /*9330*/  IADD3 R14, R0, 0xca, RZ ;  /* 0x000000ca000e7810 */ /* 0x000fe40007ffe0ff */
[----:B------:R-:W-:Y:S01]  /*9340*/  IABS R225, R15 ;  /* 0x0000000f00e17213 */ /* 0x000fe20000000000 */
[----:B------:R-:W-:Y:S01]  /*9350*/  IMAD.MOV R4, RZ, RZ, -R4 ;  /* 0x000000ffff047224 */ /* 0x000fe200078e0a04 */
[----:B------:R-:W-:Y:S01]  /*9360*/  IADD3 R5, -R5, RZ, RZ ;  /* 0x000000ff05057210 */ /* 0x000fe20007ffe1ff */
[----:B------:R-:W-:-:S02]  /*9370*/  @!P5 IMAD.IADD R203, R203, 0x1, -R12 ;  /* 0x00000001cbcbd824 */ /* 0x000fc400078e0a0c */
[----:B------:R-:W-:Y:S02]  /*9380*/  IMAD R205, R12, R4, R205 ;  /* 0x000000040ccd7224 */ /* 0x000fe400078e02cd */
[----:B------:R-:W-:Y:S01]  /*9390*/  VIADD R4, R0, 0xc7 ;  /* 0x000000c700047836 */ /* 0x000fe20000000000 */
[----:B------:R-:W-:Y:S01]  /*93a0*/  ISETP.GT.U32.AND P5, PT, R12, R203, PT ;  /* 0x000000cb0c00720c */ /* 0x000fe20003fa4070 */
[----:B------:R-:W-:Y:S02]  /*93b0*/  @!P3 IMAD.IADD R204, R204, 0x1, -R12 ;  /* 0x00000001ccccb824 */ /* 0x000fe400078e0a0c */
[C---:B------:R-:W-:Y:S01]  /*93c0*/  IMAD R206, R12.reuse, R5, R11 ;  /* 0x000000050cce7224 */ /* 0x040fe200078e020b */
[----:B------:R-:W-:Y:S01]  /*93d0*/  IABS R207, R4 ;  /* 0x0000000400cf7213 */ /* 0x000fe20000000000 */
[----:B------:R-:W-:Y:S01]  /*93e0*/  @!P0 IMAD.MOV R202, RZ, RZ, -R202 ;  /* 0x000000ffffca8224 */ /* 0x000fe200078e0aca */
[C---:B------:R-:W-:Y:S01]  /*93f0*/  ISETP.GT.U32.AND P3, PT, R12.reuse, R204, PT ;  /* 0x000000cc0c00720c */ /* 0x040fe20003f64070 */
[----:B------:R-:W-:Y:S01]  /*9400*/  @!P4 IMAD.MOV R201, RZ, RZ, -R201 ;  /* 0x000000ffffc9c224 */ /* 0x000fe200078e0ac9 */
[----:B------:R-:W-:Y:S01]  /*9410*/  ISETP.GT.U32.AND P0, PT, R12, R206, PT ;  /* 0x000000ce0c00720c */ /* 0x000fe20003f04070 */
[----:B------:R-:W-:Y:S01]  /*9420*/  IMAD.HI.U32 R3, R2, R207, RZ ;  /* 0x000000cf02037227 */ /* 0x000fe200078e00ff */
[----:B------:R-:W-:-:S02]  /*9430*/  ISETP.GE.AND P4, PT, R10, RZ, PT ;  /* 0x000000ff0a00720c */ /* 0x000fc40003f86270 */
[----:B------:R-:W-:Y:S01]  /*9440*/  IADD3 R10, R0, 0xc8, RZ ;  /* 0x000000c8000a7810 */ /* 0x000fe20007ffe0ff */
[----:B------:R-:W-:Y:S01]  /*9450*/  IMAD.MOV R3, RZ, RZ, -R3 ;  /* 0x000000ffff037224 */ /* 0x000fe200078e0a03 */
[----:B------:R-:W-:Y:S01]  /*9460*/  IABS R11, R14 ;  /* 0x0000000e000b7213 */ /* 0x000fe20000000000 */
[--C-:B------:R-:W-:Y:S01]  /*9470*/  @!P5 IMAD.IADD R203, R203, 0x1, -R12.reuse ;  /* 0x00000001cbcbd824 */ /* 0x100fe200078e0a0c */
[C---:B------:R-:W-:Y:S01]  /*9480*/  ISETP.GT.U32.AND P5, PT, R12.reuse, R205, PT ;  /* 0x000000cd0c00720c */ /* 0x040fe20003fa4070 */
[----:B------:R-:W-:Y:S01]  /*9490*/  IMAD R207, R12, R3, R207 ;  /* 0x000000030ccf7224 */ /* 0x000fe200078e02cf */
[----:B------:R-:W-:Y:S01]  /*94a0*/  IABS R9, R10 ;  /* 0x0000000a00097213 */ /* 0x000fe20000000000 */
[----:B------:R-:W-:Y:S01]  /*94b0*/  @!P6 IMAD.MOV R203, RZ, RZ, -R203 ;  /* 0x000000ffffcbe224 */ /* 0x000fe200078e0acb */
[----:B------:R-:W-:Y:S01]  /*94c0*/  @!P3 IADD3 R204, R204, -R12, RZ ;  /* 0x8000000cccccb210 */ /* 0x000fe20007ffe0ff */
[----:B------:R-:W-:Y:S01]  /*94d0*/  @!P0 IMAD.IADD R206, R206, 0x1, -R12 ;  /* 0x00000001cece8824 */ /* 0x000fe200078e0a0c */
[----:B------:R-:W-:Y:S01]  /*94e0*/  ISETP.GT.U32.AND P3, PT, R12, R207, PT ;  /* 0x000000cf0c00720c */ /* 0x000fe20003f64070 */
[----:B------:R-:W-:Y:S01]  /*94f0*/  IMAD.HI.U32 R3, R2, R9, RZ ;  /* 0x0000000902037227 */ /* 0x000fe200078e00ff */
[----:B------:R-:W-:-:S02]  /*9500*/  ISETP.GE.AND P6, PT, R4, RZ, PT ;  /* 0x000000ff0400720c */ /* 0x000fc40003fc6270 */
[----:B------:R-:W-:Y:S01]  /*9510*/  ISETP.GT.U32.AND P0, PT, R12, R206, PT ;  /* 0x000000ce0c00720c */ /* 0x000fe20003f04070 */
[----:B------:R-:W-:Y:S02]  /*9520*/  IMAD.HI.U32 R4, R2, R209, RZ ;  /* 0x000000d102047227 */ /* 0x000fe400078e00ff */
[----:B------:R-:W-:Y:S02]  /*9530*/  @!P5 IADD3 R205, R205, -R12, RZ ;  /* 0x8000000ccdcdd210 */ /* 0x000fe40007ffe0ff */
[----:B------:R-:W-:Y:S01]  /*9540*/  @!P2 IMAD.MOV R204, RZ, RZ, -R204 ;  /* 0x000000ffffcca224 */ /* 0x000fe200078e0acc */
[----:B------:R-:W-:Y:S01]  /*9550*/  IADD3 R4, -R4, RZ, RZ ;  /* 0x000000ff04047210 */ /* 0x000fe20007ffe1ff */
[----:B------:R-:W-:Y:S01]  /*9560*/  IMAD.MOV R3, RZ, RZ, -R3 ;  /* 0x000000ffff037224 */ /* 0x000fe200078e0a03 */
[C---:B------:R-:W-:Y:S01]  /*9570*/  ISETP.GT.U32.AND P5, PT, R12.reuse, R205, PT ;  /* 0x000000cd0c00720c */ /* 0x040fe20003fa4070 */
[----:B------:R-:W-:Y:S02]  /*9580*/  @!P3 IMAD.IADD R207, R207, 0x1, -R12 ;  /* 0x00000001cfcfb824 */ /* 0x000fe400078e0a0c */
[----:B------:R-:W-:Y:S01]  /*9590*/  IMAD R209, R12, R4, R209 ;  /* 0x000000040cd17224 */ /* 0x000fe200078e02d1 */
[----:B------:R-:W-:Y:S01]  /*95a0*/  IADD3 R4, R0, 0xcb, RZ ;  /* 0x000000cb00047810 */ /* 0x000fe20007ffe0ff */
[----:B------:R-:W-:Y:S01]  /*95b0*/  IMAD.HI.U32 R5, R2, R11, RZ ;  /* 0x0000000b02057227 */ /* 0x000fe200078e00ff */
[----:B------:R-:W-:-:S02]  /*95c0*/  ISETP.GT.U32.AND P2, PT, R12, R207, PT ;  /* 0x000000cf0c00720c */ /* 0x000fc40003f44070 */
[----:B------:R-:W-:Y:S01]  /*95d0*/  @!P0 IADD3 R206, R206, -R12, RZ ;  /* 0x8000000ccece8210 */ /* 0x000fe20007ffe0ff */
[C---:B------:R-:W-:Y:S01]  /*95e0*/  IMAD R208, R12.reuse, R3, R9 ;  /* 0x000000030cd07224 */ /* 0x040fe200078e0209 */
[----:B------:R-:W-:Y:S01]  /*95f0*/  ISETP.GT.U32.AND P0, PT, R12, R209, PT ;  /* 0x000000d10c00720c */ /* 0x000fe20003f04070 */
[----:B------:R-:W-:Y:S01]  /*9600*/  IMAD.MOV R5, RZ, RZ, -R5 ;  /* 0x000000ffff057224 */ /* 0x000fe200078e0a05 */
[----:B------:R-:W-:Y:S01]  /*9610*/  IABS R211, R4 ;  /* 0x0000000400d37213 */ /* 0x000fe20000000000 */
[----:B------:R-:W-:Y:S01]  /*9620*/  @!P5 IMAD.IADD R205, R205, 0x1, -R12 ;  /* 0x00000001cdcdd824 */ /* 0x000fe200078e0a0c */
[----:B------:R-:W-:Y:S01]  /*9630*/  ISETP.GE.AND P5, PT, R10, RZ, PT ;  /* 0x000000ff0a00720c */ /* 0x000fe20003fa6270 */
[----:B------:R-:W-:Y:S01]  /*9640*/  VIADD R10, R0, 0xcc ;  /* 0x000000cc000a7836 */ /* 0x000fe20000000000 */
[----:B------:R-:W-:Y:S01]  /*9650*/  ISETP.GT.U32.AND P3, PT, R12, R208, PT ;  /* 0x000000d00c00720c */ /* 0x000fe20003f64070 */
[----:B------:R-:W-:Y:S01]  /*9660*/  IMAD.HI.U32 R3, R2, R211, RZ ;  /* 0x000000d302037227 */ /* 0x000fe200078e00ff */
[----:B------:R-:W-:-:S03]  /*9670*/  @!P4 IADD3 R206, -R206, RZ, RZ ;  /* 0x000000ffcecec210 */ /* 0x000fc60007ffe1ff */
[C---:B------:R-:W-:Y:S01]  /*9680*/  IMAD R210, R12.reuse, R5, R11 ;  /* 0x000000050cd27224 */ /* 0x040fe200078e020b */
[----:B------:R-:W-:Y:S01]  /*9690*/  IADD3 R3, -R3, RZ, RZ ;  /* 0x000000ff03037210 */ /* 0x000fe20007ffe1ff */
[--C-:B------:R-:W-:Y:S01]  /*96a0*/  @!P2 IMAD.IADD R207, R207, 0x1, -R12.reuse ;  /* 0x00000001cfcfa824 */ /* 0x100fe200078e0a0c */
[----:B------:R-:W-:Y:S01]  /*96b0*/  IABS R5, R10 ;  /* 0x0000000a00057213 */ /* 0x000fe20000000000 */
[--C-:B------:R-:W-:Y:S01]  /*96c0*/  @!P0 IMAD.IADD R209, R209, 0x1, -R12.reuse ;  /* 0x00000001d1d18824 */ /* 0x100fe200078e0a0c */
[C---:B------:R-:W-:Y:S01]  /*96d0*/  ISETP.GT.U32.AND P4, PT, R12.reuse, R210, PT ;  /* 0x000000d20c00720c */ /* 0x040fe20003f84070 */
[----:B------:R-:W-:Y:S01]  /*96e0*/  IMAD R211, R12, R3, R211 ;  /* 0x000000030cd37224 */ /* 0x000fe200078e02d3 */
[----:B------:R-:W-:Y:S01]  /*96f0*/  @!P6 IADD3 R207, -R207, RZ, RZ ;  /* 0x000000ffcfcfe210 */ /* 0x000fe20007ffe1ff */
[----:B------:R-:W-:Y:S01]  /*9700*/  IMAD.HI.U32 R3, R2, R5, RZ ;  /* 0x0000000502037227 */ /* 0x000fe200078e00ff */
[----:B------:R-:W-:Y:S02]  /*9710*/  ISETP.GT.U32.AND P6, PT, R12, R209, PT ;  /* 0x000000d10c00720c */ /* 0x000fe40003fc4070 */
[----:B------:R-:W-:Y:S01]  /*9720*/  ISETP.GE.AND P2, PT, R14, RZ, PT ;  /* 0x000000ff0e00720c */ /* 0x000fe20003f46270 */
[----:B------:R-:W-:Y:S01]  /*9730*/  VIADD R11, R0, 0xcd ;  /* 0x000000cd000b7836 */ /* 0x000fe20000000000 */
[----:B------:R-:W-:Y:S01]  /*9740*/  IADD3 R3, -R3, RZ, RZ ;  /* 0x000000ff03037210 */ /* 0x000fe20007ffe1ff */
[--C-:B------:R-:W-:Y:S01]  /*9750*/  @!P3 IMAD.IADD R208, R208, 0x1, -R12.reuse ;  /* 0x00000001d0d0b824 */ /* 0x100fe200078e0a0c */
[----:B------:R-:W-:Y:S01]  /*9760*/  ISETP.GE.AND P3, PT, R4, RZ, PT ;  /* 0x000000ff0400720c */ /* 0x000fe20003f66270 */
[----:B------:R-:W-:Y:S01]  /*9770*/  @!P1 IMAD.MOV R205, RZ, RZ, -R205 ;  /* 0x000000ffffcd9224 */ /* 0x000fe200078e0acd */
[----:B------:R-:W-:Y:S01]  /*9780*/  ISETP.GE.AND P1, PT, R13, RZ, PT ;  /* 0x000000ff0d00720c */ /* 0x000fe20003f26270 */
[----:B------:R-:W-:Y:S01]  /*9790*/  IMAD R212, R12, R3, R5 ;  /* 0x000000030cd47224 */ /* 0x000fe200078e0205 */
[----:B------:R-:W-:Y:S01]  /*97a0*/  IABS R213, R11 ;  /* 0x0000000b00d57213 */ /* 0x000fe20000000000 */
[----:B------:R-:W-:Y:S01]  /*97b0*/  @!P4 IMAD.IADD R210, R210, 0x1, -R12 ;  /* 0x00000001d2d2c824 */ /* 0x000fe200078e0a0c */
[----:B------:R-:W-:Y:S01]  /*97c0*/  ISETP.GT.U32.AND P0, PT, R12, R208, PT ;  /* 0x000000d00c00720c */ /* 0x000fe20003f04070 */
[----:B------:R-:W-:Y:S01]  /*97d0*/  VIADD R13, R0, 0xce ;  /* 0x000000ce000d7836 */ /* 0x000fe20000000000 */
[----:B------:R-:W-:Y:S01]  /*97e0*/  @!P6 IADD3 R209, R209, -R12, RZ ;  /* 0x8000000cd1d1e210 */ /* 0x000fe20007ffe0ff */
[----:B------:R-:W-:Y:S01]  /*97f0*/  IMAD.HI.U32 R3, R2, R213, RZ ;  /* 0x000000d502037227 */ /* 0x000fe200078e00ff */
[----:B------:R-:W-:-:S02]  /*9800*/  ISETP.GT.U32.AND P6, PT, R12, R212, PT ;  /* 0x000000d40c00720c */ /* 0x000fc40003fc4070 */
[----:B------:R-:W-:Y:S01]  /*9810*/  ISETP.GT.U32.AND P4, PT, R12, R210, PT ;  /* 0x000000d20c00720c */ /* 0x000fe20003f84070 */
[----:B------:R-:W-:Y:S01]  /*9820*/  VIADD R14, R0, 0xcf ;  /* 0x000000cf000e7836 */ /* 0x000fe20000000000 */
[----:B------:R-:W-:Y:S01]  /*9830*/  IABS R9, R13 ;  /* 0x0000000d00097213 */ /* 0x000fe20000000000 */
[----:B------:R-:W-:Y:S01]  /*9840*/  @!P1 IMAD.MOV R209, RZ, RZ, -R209 ;  /* 0x000000ffffd19224 */ /* 0x000fe200078e0ad1 */
[----:B------:R-:W-:Y:S02]  /*9850*/  IADD3 R3, -R3, RZ, RZ ;  /* 0x000000ff03037210 */ /* 0x000fe40007ffe1ff */
[----:B------:R-:W-:Y:S01]  /*9860*/  IABS R215, R14 ;  /* 0x0000000e00d77213 */ /* 0x000fe20000000000 */
[----:B------:R-:W-:-:S04]  /*9870*/  IMAD.HI.U32 R4, R2, R9, RZ ;  /* 0x0000000902047227 */ /* 0x000fc800078e00ff */
[----:B------:R-:W-:Y:S02]  /*9880*/  IMAD.MOV R4, RZ, RZ, -R4 ;  /* 0x000000ffff047224 */ /* 0x000fe400078e0a04 */
[----:B------:R-:W-:Y:S02]  /*9890*/  IMAD R213, R12, R3, R213 ;  /* 0x000000030cd57224 */ /* 0x000fe400078e02d5 */
[--C-:B------:R-:W-:Y:S01]  /*98a0*/  @!P0 IMAD.IADD R208, R208, 0x1, -R12.reuse ;  /* 0x00000001d0d08824 */ /* 0x100fe200078e0a0c */
[----:B------:R-:W-:Y:S01]  /*98b0*/  ISETP.GT.U32.AND P0, PT, R12, R211, PT ;  /* 0x000000d30c00720c */ /* 0x000fe20003f04070 */
[--C-:B------:R-:W-:Y:S01]  /*98c0*/  @!P6 IMAD.IADD R212, R212, 0x1, -R12.reuse ;  /* 0x00000001d4d4e824 */ /* 0x100fe200078e0a0c */
[----:B------:R-:W-:Y:S01]  /*98d0*/  ISETP.GT.U32.AND P1, PT, R12, R213, PT ;  /* 0x000000d50c00720c */ /* 0x000fe20003f24070 */
[----:B------:R-:W-:Y:S01]  /*98e0*/  @!P4 IMAD.IADD R210, R210, 0x1, -R12 ;  /* 0x00000001d2d2c824 */ /* 0x000fe200078e0a0c */
[----:B------:R-:W-:Y:S01]  /*98f0*/  @!P5 IADD3 R208, -R208, RZ, RZ ;  /* 0x000000ffd0d0d210 */ /* 0x000fe20007ffe1ff */
[C---:B------:R-:W-:Y:S01]  /*9900*/  IMAD R214, R12.reuse, R4, R9 ;  /* 0x000000040cd67224 */ /* 0x040fe200078e0209 */
[----:B------:R-:W-:Y:S01]  /*9910*/  ISETP.GT.U32.AND P6, PT, R12, R212, PT ;  /* 0x000000d40c00720c */ /* 0x000fe20003fc4070 */
[----:B------:R-:W-:Y:S01]  /*9920*/  IMAD.HI.U32 R5, R2, R215, RZ ;  /* 0x000000d702057227 */ /* 0x000fe200078e00ff */
[----:B------:R-:W-:-:S02]  /*9930*/  IADD3 R4, R0, 0xd0, RZ ;  /* 0x000000d000047810 */ /* 0x000fc40007ffe0ff */
[----:B------:R-:W-:Y:S01]  /*9940*/  IADD3 R9, R0, 0xd1, RZ ;  /* 0x000000d100097810 */ /* 0x000fe20007ffe0ff */
[----:B------:R-:W-:Y:S01]  /*9950*/  @!P2 IMAD.MOV R210, RZ, RZ, -R210 ;  /* 0x000000ffffd2a224 */ /* 0x000fe200078e0ad2 */
[----:B------:R-:W-:Y:S01]  /*9960*/  ISETP.GT.U32.AND P2, PT, R12, R214, PT ;  /* 0x000000d60c00720c */ /* 0x000fe20003f44070 */
[----:B------:R-:W-:Y:S01]  /*9970*/  IMAD.MOV R5, RZ, RZ, -R5 ;  /* 0x000000ffff057224 */ /* 0x000fe200078e0a05 */
[----:B------:R-:W-:Y:S01]  /*9980*/  IABS R217, R9 ;  /* 0x0000000900d97213 */ /* 0x000fe20000000000 */
[--C-:B------:R-:W-:Y:S01]  /*9990*/  @!P0 IMAD.IADD R211, R211, 0x1, -R12.reuse ;  /* 0x00000001d3d38824 */ /* 0x100fe200078e0a0c */
[----:B------:R-:W-:Y:S01]  /*99a0*/  ISETP.GE.AND P4, PT, R10, RZ, PT ;  /* 0x000000ff0a00720c */ /* 0x000fe20003f86270 */
[C---:B------:R-:W-:Y:S01]  /*99b0*/  IMAD R215, R12.reuse, R5, R215 ;  /* 0x000000050cd77224 */ /* 0x040fe200078e02d7 */
[----:B------:R-:W-:Y:S01]  /*99c0*/  IABS R5, R4 ;  /* 0x0000000400057213 */ /* 0x000fe20000000000 */
[--C-:B------:R-:W-:Y:S01]  /*99d0*/  @!P1 IMAD.IADD R213, R213, 0x1, -R12.reuse ;  /* 0x00000001d5d59824 */ /* 0x100fe200078e0a0c */
[----:B------:R-:W-:Y:S01]  /*99e0*/  ISETP.GT.U32.AND P5, PT, R12, R211, PT ;  /* 0x000000d30c00720c */ /* 0x000fe20003fa4070 */
[----:B------:R-:W-:Y:S01]  /*99f0*/  @!P6 IMAD.IADD R212, R212, 0x1, -R12 ;  /* 0x00000001d4d4e824 */ /* 0x000fe200078e0a0c */
[----:B------:R-:W-:Y:S01]  /*9a00*/  ISETP.GT.U32.AND P6, PT, R12, R215, PT ;  /* 0x000000d70c00720c */ /* 0x000fe20003fc4070 */
[----:B------:R-:W-:Y:S01]  /*9a10*/  IMAD.HI.U32 R3, R2, R5, RZ ;  /* 0x0000000502037227 */ /* 0x000fe200078e00ff */
[----:B------:R-:W-:-:S02]  /*9a20*/  IADD3 R10, R0, 0xd2, RZ ;  /* 0x000000d2000a7810 */ /* 0x000fc40007ffe0ff */
[----:B------:R-:W-:Y:S01]  /*9a30*/  ISETP.GE.AND P0, PT, R11, RZ, PT ;  /* 0x000000ff0b00720c */ /* 0x000fe20003f06270 */
[--C-:B------:R-:W-:Y:S01]  /*9a40*/  @!P2 IMAD.IADD R214, R214, 0x1, -R12.reuse ;  /* 0x00000001d6d6a824 */ /* 0x100fe200078e0a0c */
[----:B------:R-:W-:Y:S01]  /*9a50*/  ISETP.GT.U32.AND P2, PT, R12, R213, PT ;  /* 0x000000d50c00720c */ /* 0x000fe20003f44070 */
[----:B------:R-:W-:Y:S01]  /*9a60*/  IMAD.MOV R216, RZ, RZ, -R3 ;  /* 0x000000ffffd87224 */ /* 0x000fe200078e0a03 */
[----:B------:R-:W-:Y:S01]  /*9a70*/  IADD3 R11, R0, 0xd3, RZ ;  /* 0x000000d3000b7810 */ /* 0x000fe20007ffe0ff */
[----:B------:R-:W-:Y:S01]  /*9a80*/  IMAD.HI.U32 R3, R2, R217, RZ ;  /* 0x000000d902037227 */ /* 0x000fe200078e00ff */
[----:B------:R-:W-:Y:S02]  /*9a90*/  ISETP.GE.AND P1, PT, R14, RZ, PT ;  /* 0x000000ff0e00720c */ /* 0x000fe40003f26270 */
[----:B------:R-:W-:Y:S01]  /*9aa0*/  IABS R219, R11 ;  /* 0x0000000b00db7213 */ /* 0x000fe20000000000 */
[C---:B------:R-:W-:Y:S01]  /*9ab0*/  IMAD R216, R12.reuse, R216, R5 ;  /* 0x000000d80cd87224 */ /* 0x040fe200078e0205 */
[----:B------:R-:W-:Y:S01]  /*9ac0*/  @!P6 IADD3 R215, R215, -R12, RZ ;  /* 0x8000000cd7d7e210 */ /* 0x000fe20007ffe0ff */
[--C-:B------:R-:W-:Y:S01]  /*9ad0*/  @!P5 IMAD.IADD R211, R211, 0x1, -R12.reuse ;  /* 0x00000001d3d3d824 */ /* 0x100fe200078e0a0c */
[C---:B------:R-:W-:Y:S01]  /*9ae0*/  ISETP.GT.U32.AND P6, PT, R12.reuse, R214, PT ;  /* 0x000000d60c00720c */ /* 0x040fe20003fc4070 */
[----:B------:R-:W-:Y:S01]  /*9af0*/  IMAD.MOV R3, RZ, RZ, -R3 ;  /* 0x000000ffff037224 */ /* 0x000fe200078e0a03 */
[----:B------:R-:W-:Y:S01]  /*9b00*/  IABS R5, R10 ;  /* 0x0000000a00057213 */ /* 0x000fe20000000000 */
[----:B------:R-:W-:Y:S01]  /*9b10*/  @!P2 IMAD.IADD R213, R213, 0x1, -R12 ;  /* 0x00000001d5d5a824 */ /* 0x000fe200078e0a0c */
[C---:B------:R-:W-:Y:S01]  /*9b20*/  ISETP.GT.U32.AND P2, PT, R12.reuse, R216, PT ;  /* 0x000000d80c00720c */ /* 0x040fe20003f44070 */
[----:B------:R-:W-:Y:S01]  /*9b30*/  @!P3 IMAD.MOV R211, RZ, RZ, -R211 ;  /* 0x000000ffffd3b224 */ /* 0x000fe200078e0ad3 */
[C---:B------:R-:W-:Y:S01]  /*9b40*/  ISETP.GT.U32.AND P3, PT, R12.reuse, R215, PT ;  /* 0x000000d70c00720c */ /* 0x040fe20003f64070 */
[----:B------:R-:W-:Y:S01]  /*9b50*/  IMAD R217, R12, R3, R217 ;  /* 0x000000030cd97224 */ /* 0x000fe200078e02d9 */
[----:B------:R-:W-:Y:S01]  /*9b60*/  ISETP.GE.AND P5, PT, R13, RZ, PT ;  /* 0x000000ff0d00720c */ /* 0x000fe20003fa6270 */
[----:B------:R-:W-:-:S02]  /*9b70*/  VIADD R13, R0, 0xd4 ;  /* 0x000000d4000d7836 */ /* 0x000fc40000000000 */
[----:B------:R-:W-:Y:S02]  /*9b80*/  IMAD.HI.U32 R3, R2, R5, RZ ;  /* 0x0000000502037227 */ /* 0x000fe400078e00ff */
[-C--:B------:R-:W-:Y:S02]  /*9b90*/  @!P6 IADD3 R214, R214, -R12.reuse, RZ ;  /* 0x8000000cd6d6e210 */ /* 0x080fe40007ffe0ff */
[----:B------:R-:W-:Y:S01]  /*9ba0*/  ISETP.GT.U32.AND P6, PT, R12, R217, PT ;  /* 0x000000d90c00720c */ /* 0x000fe20003fc4070 */
[----:B------:R-:W-:Y:S01]  /*9bb0*/  IMAD.MOV R218, RZ, RZ, -R3 ;  /* 0x000000ffffda7224 */ /* 0x000fe200078e0a03 */
[----:B------:R-:W-:Y:S01]  /*9bc0*/  @!P2 IADD3 R216, R216, -R12, RZ ;  /* 0x8000000cd8d8a210 */ /* 0x000fe20007ffe0ff */
[----:B------:R-:W-:Y:S01]  /*9bd0*/  @!P4 IMAD.MOV R212, RZ, RZ, -R212 ;  /* 0x000000ffffd4c224 */ /* 0x000fe200078e0ad4 */
[----:B------:R-:W-:Y:S01]  /*9be0*/  ISETP.GE.AND P2, PT, R9, RZ, PT ;  /* 0x000000ff0900720c */ /* 0x000fe20003f46270 */
[----:B------:R-:W-:Y:S01]  /*9bf0*/  @!P3 IMAD.IADD R215, R215, 0x1, -R12 ;  /* 0x00000001d7d7b824 */ /* 0x000fe200078e0a0c */
[----:B------:R-:W-:Y:S01]  /*9c00*/  ISETP.GE.AND P3, PT, R4, RZ, PT ;  /* 0x000000ff0400720c */ /* 0x000fe20003f66270 */
[----:B------:R-:W-:Y:S01]  /*9c10*/  IMAD.HI.U32 R3, R2, R219, RZ ;  /* 0x000000db02037227 */ /* 0x000fe200078e00ff */
[----:B------:R-:W-:-:S02]  /*9c20*/  IABS R4, R13 ;  /* 0x0000000d00047213 */ /* 0x000fc40000000000 */
[C---:B------:R-:W-:Y:S01]  /*9c30*/  ISETP.GT.U32.AND P4, PT, R12.reuse, R216, PT ;  /* 0x000000d80c00720c */ /* 0x040fe20003f84070 */
[----:B------:R-:W-:Y:S01]  /*9c40*/  IMAD R218, R12, R218, R5 ;  /* 0x000000da0cda7224 */ /* 0x000fe200078e0205 */
[----:B------:R-:W-:Y:S01]  /*9c50*/  @!P5 IADD3 R214, -R214, RZ, RZ ;  /* 0x000000ffd6d6d210 */ /* 0x000fe20007ffe1ff */
[----:B------:R-:W-:Y:S01]  /*9c60*/  IMAD.MOV.U32 R5, RZ, RZ, R4 ;  /* 0x000000ffff057224 */ /* 0x000fe200078e0004 */
[----:B------:R-:W-:Y:S01]  /*9c70*/  @!P6 IADD3 R217, R217, -R12, RZ ;  /* 0x8000000cd9d9e210 */ /* 0x000fe20007ffe0ff */
[----:B------:R-:W-:Y:S01]  /*9c80*/  IMAD.MOV R4, RZ, RZ, -R3 ;  /* 0x000000ffff047224 */ /* 0x000fe200078e0a03 */
[C---:B------:R-:W-:Y:S01]  /*9c90*/  ISETP.GT.U32.AND P6, PT, R12.reuse, R218, PT ;  /* 0x000000da0c00720c */ /* 0x040fe20003fc4070 */
[----:B------:R-:W-:Y:S01]  /*9ca0*/  @!P0 IMAD.MOV R213, RZ, RZ, -R213 ;  /* 0x000000ffffd58224 */ /* 0x000fe200078e0ad5 */
[C---:B------:R-:W-:Y:S01]  /*9cb0*/  ISETP.GT.U32.AND P0, PT, R12.reuse, R217, PT ;  /* 0x000000d90c00720c */ /* 0x040fe20003f04070 */
[----:B------:R-:W-:Y:S01]  /*9cc0*/  IMAD R219, R12, R4, R219 ;  /* 0x000000040cdb7224 */ /* 0x000fe200078e02db */
[----:B------:R-:W-:Y:S01]  /*9cd0*/  ISETP.GE.AND P5, PT, R10, RZ, PT ;  /* 0x000000ff0a00720c */ /* 0x000fe20003fa6270 */
[----:B------:R-:W-:-:S04]  /*9ce0*/  IMAD.HI.U32 R3, R2, R5, RZ ;  /* 0x0000000502037227 */ /* 0x000fc800078e00ff */
[--C-:B------:R-:W-:Y:S01]  /*9cf0*/  @!P4 IMAD.IADD R216, R216, 0x1, -R12.reuse ;  /* 0x00000001d8d8c824 */ /* 0x100fe200078e0a0c */
[----:B------:R-:W-:Y:S01]  /*9d00*/  ISETP.GT.U32.AND P4, PT, R12, R219, PT ;  /* 0x000000db0c00720c */ /* 0x000fe20003f84070 */
[----:B------:R-:W-:Y:S01]  /*9d10*/  VIADD R4, R0, 0xd5 ;  /* 0x000000d500047836 */ /* 0x000fe20000000000 */
[----:B------:R-:W-:Y:S01]  /*9d20*/  IADD3 R3, -R3, RZ, RZ ;  /* 0x000000ff03037210 */ /* 0x000fe20007ffe1ff */
[----:B------:R-:W-:Y:S01]  /*9d30*/  @!P1 IMAD.MOV R215, RZ, RZ, -R215 ;  /* 0x000000ffffd79224 */ /* 0x000fe200078e0ad7 */
[----:B------:R-:W-:Y:S01]  /*9d40*/  @!P6 IADD3 R218, R218, -R12, RZ ;  /* 0x8000000cdadae210 */ /* 0x000fe20007ffe0ff */
[--C-:B------:R-:W-:Y:S01]  /*9d50*/  @!P0 IMAD.IADD R217, R217, 0x1, -R12.reuse ;  /* 0x00000001d9d98824 */ /* 0x100fe200078e0a0c */
[----:B------:R-:W-:Y:S01]  /*9d60*/  IABS R221, R4 ;  /* 0x0000000400dd7213 */ /* 0x000fe20000000000 */
[----:B------:R-:W-:Y:S01]  /*9d70*/  IMAD R220, R12, R3, R5 ;  /* 0x000000030cdc7224 */ /* 0x000fe200078e0205 */
[----:B------:R-:W-:Y:S01]  /*9d80*/  ISETP.GE.AND P1, PT, R11, RZ, PT ;  /* 0x000000ff0b00720c */ /* 0x000fe20003f26270 */
[----:B------:R-:W-:Y:S01]  /*9d90*/  @!P2 IMAD.MOV R217, RZ, RZ, -R217 ;  /* 0x000000ffffd9a224 */ /* 0x000fe200078e0ad9 */
[----:B------:R-:W-:Y:S01]  /*9da0*/  ISETP.GE.AND P6, PT, R4, RZ, PT ;  /* 0x000000ff0400720c */ /* 0x000fe20003fc6270 */
[----:B------:R-:W-:Y:S01]  /*9db0*/  VIADD R11, R0, 0xd7 ;  /* 0x000000d7000b7836 */ /* 0x000fe20000000000 */
[C---:B------:R-:W-:Y:S01]  /*9dc0*/  ISETP.GT.U32.AND P2, PT, R12.reuse, R220, PT ;  /* 0x000000dc0c00720c */ /* 0x040fe20003f44070 */
[----:B------:R-:W-:Y:S01]  /*9dd0*/  @!P4 IMAD.IADD R219, R219, 0x1, -R12 ;  /* 0x00000001dbdbc824 */ /* 0x000fe200078e0a0c */
[----:B------:R-:W-:Y:S01]  /*9de0*/  ISETP.GT.U32.AND P4, PT, R12, R218, PT ;  /* 0x000000da0c00720c */ /* 0x000fe20003f84070 */
[----:B------:R-:W-:Y:S01]  /*9df0*/  IMAD.HI.U32 R3, R2, R221, RZ ;  /* 0x000000dd02037227 */ /* 0x000fe200078e00ff */
[----:B------:R-:W-:-:S02]  /*9e00*/  IABS R223, R11 ;  /* 0x0000000b00df7213 */ /* 0x000fc40000000000 */
[----:B------:R-:W-:Y:S01]  /*9e10*/  ISETP.GE.AND P0, PT, R13, RZ, PT ;  /* 0x000000ff0d00720c */ /* 0x000fe20003f06270 */
[----:B------:R-:W-:Y:S01]  /*9e20*/  VIADD R10, R0, 0xd6 ;  /* 0x000000d6000a7836 */ /* 0x000fe20000000000 */
[----:B------:R-:W-:Y:S01]  /*9e30*/  IADD3 R3, -R3, RZ, RZ ;  /* 0x000000ff03037210 */ /* 0x000fe20007ffe1ff */
[----:B------:R-:W-:Y:S01]  /*9e40*/  @!P3 IMAD.MOV R216, RZ, RZ, -R216 ;  /* 0x000000ffffd8b224 */ /* 0x000fe200078e0ad8 */
[----:B------:R-:W-:Y:S01]  /*9e50*/  ISETP.GT.U32.AND P3, PT, R12, R219, PT ;  /* 0x000000db0c00720c */ /* 0x000fe20003f64070 */
[----:B------:R-:W-:Y:S01]  /*9e60*/  IMAD.HI.U32 R4, R2, R223, RZ ;  /* 0x000000df02047227 */ /* 0x000fe200078e00ff */
[----:B------:R-:W-:Y:S02]  /*9e70*/  IABS R5, R10 ;  /* 0x0000000a00057213 */ /* 0x000fe40000000000 */
[----:B------:R-:W-:Y:S01]  /*9e80*/  @!P2 IADD3 R220, R220, -R12, RZ ;  /* 0x8000000cdcdca210 */ /* 0x000fe20007ffe0ff */
[----:B------:R-:W-:Y:S01]  /*9e90*/  @!P4 IMAD.IADD R218, R218, 0x1, -R12 ;  /* 0x00000001dadac824 */ /* 0x000fe200078e0a0c */
[----:B------:R-:W-:Y:S01]  /*9ea0*/  IADD3 R13, R0, 0xd8, RZ ;  /* 0x000000d8000d7810 */ /* 0x000fe20007ffe0ff */
[----:B------:R-:W-:Y:S01]  /*9eb0*/  IMAD R221, R12, R3, R221 ;  /* 0x000000030cdd7224 */ /* 0x000fe200078e02dd */
[----:B------:R-:W-:Y:S01]  /*9ec0*/  ISETP.GE.AND P2, PT, R11, RZ, PT ;  /* 0x000000ff0b00720c */ /* 0x000fe20003f46270 */
[----:B------:R-:W-:Y:S01]  /*9ed0*/  IMAD.HI.U32 R3, R2, R5, RZ ;  /* 0x0000000502037227 */ /* 0x000fe200078e00ff */
[----:B------:R-:W-:-:S02]  /*9ee0*/  @!P5 IADD3 R218, -R218, RZ, RZ ;  /* 0x000000ffdadad210 */ /* 0x000fc40007ffe1ff */
[C---:B------:R-:W-:Y:S01]  /*9ef0*/  ISETP.GT.U32.AND P5, PT, R12.reuse, R220, PT ;  /* 0x000000dc0c00720c */ /* 0x040fe20003fa4070 */
[----:B------:R-:W-:Y:S01]  /*9f00*/  IMAD.MOV R4, RZ, RZ, -R4 ;  /* 0x000000ffff047224 */ /* 0x000fe200078e0a04 */
[----:B------:R-:W-:Y:S01]  /*9f10*/  @!P3 IADD3 R219, R219, -R12, RZ ;  /* 0x8000000cdbdbb210 */ /* 0x000fe20007ffe0ff */
[----:B------:R-:W-:Y:S01]  /*9f20*/  IMAD.MOV R222, RZ, RZ, -R3 ;  /* 0x000000ffffde7224 */ /* 0x000fe200078e0a03 */
[C---:B------:R-:W-:Y:S01]  /*9f30*/  ISETP.GT.U32.AND P4, PT, R12.reuse, R221, PT ;  /* 0x000000dd0c00720c */ /* 0x040fe20003f84070 */
[C---:B------:R-:W-:Y:S01]  /*9f40*/  IMAD R223, R12.reuse, R4, R223 ;  /* 0x000000040cdf7224 */ /* 0x040fe200078e02df */
[----:B------:R-:W-:Y:S01]  /*9f50*/  IABS R9, R13 ;  /* 0x0000000d00097213 */ /* 0x000fe20000000000 */
[----:B------:R-:W-:Y:S01]  /*9f60*/  IMAD R222, R12, R222, R5 ;  /* 0x000000de0cde7224 */ /* 0x000fe200078e0205 */
[----:B------:R-:W-:Y:S01]  /*9f70*/  IADD3 R11, R0, 0xdb, RZ ;  /* 0x000000db000b7810 */ /* 0x000fe20007ffe0ff */
[----:B------:R-:W-:Y:S01]  /*9f80*/  @!P1 IMAD.MOV R219, RZ, RZ, -R219 ;  /* 0x000000ffffdb9224 */ /* 0x000fe200078e0adb */
[----:B------:R-:W-:Y:S01]  /*9f90*/  ISETP.GE.AND P3, PT, R10, RZ, PT ;  /* 0x000000ff0a00720c */ /* 0x000fe20003f66270 */
[----:B------:R-:W-:Y:S01]  /*9fa0*/  VIADD R14, R0, 0xda ;  /* 0x000000da000e7836 */ /* 0x000fe20000000000 */
[----:B------:R-:W-:Y:S01]  /*9fb0*/  ISETP.GT.U32.AND P1, PT, R12, R222, PT ;  /* 0x000000de0c00720c */ /* 0x000fe20003f24070 */
[----:B------:R-:W-:Y:S01]  /*9fc0*/  IMAD.HI.U32 R3, R2, R9, RZ ;  /* 0x0000000902037227 */ /* 0x000fe200078e00ff */
[----:B------:R-:W-:-:S02]  /*9fd0*/  @!P5 IADD3 R220, R220, -R12, RZ ;  /* 0x8000000cdcdcd210 */ /* 0x000fc40007ffe0ff */
[C---:B------:R-:W-:Y:S01]  /*9fe0*/  ISETP.GT.U32.AND P5, PT, R12.reuse, R223, PT ;  /* 0x000000df0c00720c */ /* 0x040fe20003fa4070 */
[----:B------:R-:W-:Y:S01]  /*9ff0*/  @!P4 IMAD.IADD R221, R221, 0x1, -R12 ;  /* 0x00000001ddddc824 */ /* 0x000fe200078e0a0c */
[----:B------:R-:W-:Y:S01]  /*a000*/  IABS R5, R14 ;  /* 0x0000000e00057213 */ /* 0x000fe20000000000 */
[----:B------:R-:W-:Y:S01]  /*a010*/  IMAD.MOV R3, RZ, RZ, -R3 ;  /* 0x000000ffff037224 */ /* 0x000fe200078e0a03 */
[----:B------:R-:W-:Y:S01]  /*a020*/  IABS R227, R11 ;  /* 0x0000000b00e37213 */ /* 0x000fe20000000000 */
[----:B------:R-:W-:Y:S01]  /*a030*/  @!P0 IMAD.MOV R220, RZ, RZ, -R220 ;  /* 0x000000ffffdc8224 */ /* 0x000fe200078e0adc */
[C---:B------:R-:W-:Y:S01]  /*a040*/  ISETP.GT.U32.AND P4, PT, R12.reuse, R221, PT ;  /* 0x000000dd0c00720c */ /* 0x040fe20003f84070 */
[----:B------:R-:W-:Y:S02]  /*a050*/  IMAD R224, R12, R3, R9 ;  /* 0x000000030ce07224 */ /* 0x000fe400078e0209 */
[----:B------:R-:W-:Y:S01]  /*a060*/  @!P1 IMAD.IADD R222, R222, 0x1, -R12 ;  /* 0x00000001dede9824 */ /* 0x000fe200078e0a0c */
[----:B------:R-:W-:Y:S01]  /*a070*/  ISETP.GE.AND P1, PT, R13, RZ, PT ;  /* 0x000000ff0d00720c */ /* 0x000fe20003f26270 */
[----:B------:R-:W-:-:S04]  /*a080*/  IMAD.HI.U32 R3, R2, R225, RZ ;  /* 0x000000e102037227 */ /* 0x000fc800078e00ff */
[----:B------:R-:W-:Y:S01]  /*a090*/  @!P5 IMAD.IADD R223, R223, 0x1, -R12 ;  /* 0x00000001dfdfd824 */ /* 0x000fe200078e0a0c */
[----:B------:R-:W-:Y:S01]  /*a0a0*/  ISETP.GT.U32.AND P5, PT, R12, R222, PT ;  /* 0x000000de0c00720c */ /* 0x000fe20003fa4070 */
[----:B------:R-:W-:Y:S01]  /*a0b0*/  IMAD.HI.U32 R4, R2, R5, RZ ;  /* 0x0000000502047227 */ /* 0x000fe200078e00ff */
[----:B------:R-:W-:Y:S02]  /*a0c0*/  IADD3 R3, -R3, RZ, RZ ;  /* 0x000000ff03037210 */ /* 0x000fe40007ffe1ff */
[C---:B------:R-:W-:Y:S01]  /*a0d0*/  ISETP.GT.U32.AND P0, PT, R12.reuse, R223, PT ;  /* 0x000000df0c00720c */ /* 0x040fe20003f04070 */
[----:B------:R-:W-:Y:S02]  /*a0e0*/  IMAD.MOV R4, RZ, RZ, -R4 ;  /* 0x000000ffff047224 */ /* 0x000fe400078e0a04 */
[----:B------:R-:W-:Y:S01]  /*a0f0*/  @!P4 IMAD.IADD R221, R221, 0x1, -R12 ;  /* 0x00000001ddddc824 */ /* 0x000fe200078e0a0c */
[C---:B------:R-:W-:Y:S01]  /*a100*/  ISETP.GT.U32.AND P4, PT, R12.reuse, R224, PT ;  /* 0x000000e00c00720c */ /* 0x040fe20003f84070 */
[----:B------:R-:W-:-:S02]  /*a110*/  IMAD R226, R12, R4, R5 ;  /* 0x000000040ce27224 */ /* 0x000fc400078e0205 */
[----:B------:R-:W-:Y:S02]  /*a120*/  IMAD R225, R12, R3, R225 ;  /* 0x000000030ce17224 */ /* 0x000fe400078e02e1 */
[----:B------:R-:W-:Y:S01]  /*a130*/  @!P5 IADD3 R222, R222, -R12, RZ ;  /* 0x8000000cdeded210 */ /* 0x000fe20007ffe0ff */
[----:B------:R-:W-:Y:S02]  /*a140*/  IMAD.HI.U32 R3, R2, R227, RZ ;  /* 0x000000e302037227 */ /* 0x000fe400078e00ff */
[C---:B------:R-:W-:Y:S02]  /*a150*/  ISETP.GT.U32.AND P5, PT, R12.reuse, R225, PT ;  /* 0x000000e10c00720c */ /* 0x040fe40003fa4070 */
[--C-:B------:R-:W-:Y:S01]  /*a160*/  @!P0 IMAD.IADD R223, R223, 0x1, -R12.reuse ;  /* 0x00000001dfdf8824 */ /* 0x100fe200078e0a0c */
[----:B------:R-:W-:Y:S01]  /*a170*/  ISETP.GT.U32.AND P0, PT, R12, R226, PT ;  /* 0x000000e20c00720c */ /* 0x000fe20003f04070 */
[----:B------:R-:W-:Y:S01]  /*a180*/  IMAD.MOV R3, RZ, RZ, -R3 ;  /* 0x000000ffff037224 */ /* 0x000fe200078e0a03 */
[----:B------:R-:W-:Y:S01]  /*a190*/  @!P4 IADD3 R224, R224, -R12, RZ ;  /* 0x8000000ce0e0c210 */ /* 0x000fe20007ffe0ff */
[----:B------:R-:W-:Y:S01]  /*a1a0*/  VIADD R10, R0, 0xdc ;  /* 0x000000dc000a7836 */ /* 0x000fe20000000000 */
[----:B------:R-:W-:Y:S01]  /*a1b0*/  @!P3 IADD3 R222, -R222, RZ, RZ ;  /* 0x000000ffdedeb210 */ /* 0x000fe20007ffe1ff */
[----:B------:R-:W-:Y:S01]  /*a1c0*/  VIADD R13, R0, 0xdd ;  /* 0x000000dd000d7836 */ /* 0x000fe20000000000 */
[C---:B------:R-:W-:Y:S01]  /*a1d0*/  ISETP.GT.U32.AND P4, PT, R12.reuse, R224, PT ;  /* 0x000000e00c00720c */ /* 0x040fe20003f84070 */
[C---:B------:R-:W-:Y:S01]  /*a1e0*/  IMAD R227, R12.reuse, R3, R227 ;  /* 0x000000030ce37224 */ /* 0x040fe200078e02e3 */
[----:B------:R-:W-:Y:S01]  /*a1f0*/  IABS R9, R10 ;  /* 0x0000000a00097213 */ /* 0x000fe20000000000 */
[----:B------:R-:W-:Y:S01]  /*a200*/  @!P2 IMAD.MOV R223, RZ, RZ, -R223 ;  /* 0x000000ffffdfa224 */ /* 0x000fe200078e0adf */
[----:B------:R-:W-:Y:S01]  /*a210*/  IABS R229, R13 ;  /* 0x0000000d00e57213 */ /* 0x000fe20000000000 */
[--C-:B------:R-:W-:Y:S01]  /*a220*/  @!P5 IMAD.IADD R225, R225, 0x1, -R12.reuse ;  /* 0x00000001e1e1d824 */ /* 0x100fe200078e0a0c */
[----:B------:R-:W-:Y:S01]  /*a230*/  ISETP.GT.U32.AND P5, PT, R12, R227, PT ;  /* 0x000000e30c00720c */ /* 0x000fe20003fa4070 */
[----:B------:R-:W-:-:S02]  /*a240*/  @!P0 IMAD.IADD R226, R226, 0x1, -R12 ;  /* 0x00000001e2e28824 */ /* 0x000fc400078e0a0c */
[----:B------:R-:W-:Y:S01]  /*a250*/  IMAD.HI.U32 R4, R2, R9, RZ ;  /* 0x0000000902047227 */ /* 0x000fe200078e00ff */
[C---:B------:R-:W-:Y:S02]  /*a260*/  ISETP.GT.U32.AND P0, PT, R12.reuse, R225, PT ;  /* 0x000000e10c00720c */ /* 0x040fe40003f04070 */
[----:B------:R-:W-:Y:S01]  /*a270*/  ISETP.GT.U32.AND P3, PT, R12, R226, PT ;  /* 0x000000e20c00720c */ /* 0x000fe20003f64070 */
[----:B------:R-:W-:Y:S01]  /*a280*/  IMAD.HI.U32 R3, R2, R229, RZ ;  /* 0x000000e502037227 */ /* 0x000fe200078e00ff */
[----:B------:R-:W-:-:S03]  /*a290*/  IADD3 R4, -R4, RZ, RZ ;  /* 0x000000ff04047210 */ /* 0x000fc60007ffe1ff */
[----:B------:R-:W-:Y:S02]  /*a2a0*/  IMAD.MOV R3, RZ, RZ, -R3 ;  /* 0x000000ffff037224 */ /* 0x000fe400078e0a03 */
[----:B------:R-:W-:Y:S01]  /*a2b0*/  @!P4 IMAD.IADD R224, R224, 0x1, -R12 ;  /* 0x00000001e0e0c824 */ /* 0x000fe200078e0a0c */
[----:B------:R-:W-:Y:S01]  /*a2c0*/  @!P5 IADD3 R227, R227, -R12, RZ ;  /* 0x8000000ce3e3d210 */ /* 0x000fe20007ffe0ff */
[----:B------:R-:W-:Y:S01]  /*a2d0*/  IMAD R229, R12, R3, R229 ;  /* 0x000000030ce57224 */ /* 0x000fe200078e02e5 */
[----:B------:R-:W-:Y:S01]  /*a2e0*/  ISETP.GE.AND P4, PT, R14, RZ, PT ;  /* 0x000000ff0e00720c */ /* 0x000fe20003f86270 */
[----:B------:R-:W-:Y:S01]  /*a2f0*/  IMAD R228, R12, R4, R9 ;  /* 0x000000040ce47224 */ /* 0x000fe200078e0209 */
[----:B------:R-:W-:Y:S01]  /*a300*/  IADD3 R4, R0, 0xde, RZ ;  /* 0x000000de00047810 */ /* 0x000fe20007ffe0ff */
[----:B------:R-:W-:Y:S01]  /*a310*/  @!P1 IMAD.MOV R224, RZ, RZ, -R224 ;  /* 0x000000ffffe09224 */ /* 0x000fe200078e0ae0 */
[----:B------:R-:W-:Y:S01]  /*a320*/  @!P3 IADD3 R226, R226, -R12, RZ ;  /* 0x8000000ce2e2b210 */ /* 0x000fe20007ffe0ff */
[----:B------:R-:W-:Y:S01]  /*a330*/  @!P6 IMAD.MOV R221, RZ, RZ, -R221 ;  /* 0x000000ffffdde224 */ /* 0x000fe200078e0add */
[C---:B------:R-:W-:Y:S01]  /*a340*/  ISETP.GT.U32.AND P3, PT, R12.reuse, R229, PT ;  /* 0x000000e50c00720c */ /* 0x040fe20003f64070 */
[----:B------:R-:W-:Y:S01]  /*a350*/  @!P0 IMAD.IADD R225, R225, 0x1, -R12 ;  /* 0x00000001e1e18824 */ /* 0x000fe200078e0a0c */
[----:B------:R-:W-:Y:S01]  /*a360*/  ISETP.GT.U32.AND P1, PT, R12, R227, PT ;  /* 0x000000e30c00720c */ /* 0x000fe20003f24070 */
[C---:B------:R-:W-:Y:S01]  /*a370*/  VIADD R9, R0.reuse, 0xe2 ;  /* 0x000000e200097836 */ /* 0x040fe20000000000 */
[----:B------:R-:W-:Y:S01]  /*a380*/  IABS R5, R4 ;  /* 0x0000000400057213 */ /* 0x000fe20000000000 */
[----:B------:R-:W-:Y:S01]  /*a390*/  VIADD R14, R0, 0xe6 ;  /* 0x000000e6000e7836 */ /* 0x000fe20000000000 */
[----:B------:R-:W-:Y:S01]  /*a3a0*/  ISETP.GE.AND P5, PT, R11, RZ, PT ;  /* 0x000000ff0b00720c */ /* 0x000fe20003fa6270 */
[----:B------:R-:W-:Y:S01]  /*a3b0*/  @!P4 IMAD.MOV R226, RZ, RZ, -R226 ;  /* 0x000000ffffe2c224 */ /* 0x000fe200078e0ae2 */
[----:B------:R-:W-:Y:S01]  /*a3c0*/  ISETP.GT.U32.AND P2, PT, R12, R228, PT ;  /* 0x000000e40c00720c */ /* 0x000fe20003f44070 */
[----:B------:R-:W-:Y:S01]  /*a3d0*/  IMAD.HI.U32 R3, R2, R5, RZ ;  /* 0x0000000502037227 */ /* 0x000fe200078e00ff */
[----:B------:R-:W-:-:S02]  /*a3e0*/  ISETP.GE.AND P6, PT, R15, RZ, PT ;  /* 0x000000ff0f00720c */ /* 0x000fc40003fc6270 */
[----:B------:R-:W-:Y:S01]  /*a3f0*/  ISETP.GE.AND P0, PT, R10, RZ, PT ;  /* 0x000000ff0a00720c */ /* 0x000fe20003f06270 */
[----:B------:R-:W-:Y:S01]  /*a400*/  IMAD.MOV R3, RZ, RZ, -R3 ;  /* 0x000000ffff037224 */ /* 0x000fe200078e0a03 */
[----:B------:R-:W-:Y:S01]  /*a410*/  @!P3 IADD3 R229, R229, -R12, RZ ;  /* 0x8000000ce5e5b210 */ /* 0x000fe20007ffe0ff */
[--C-:B------:R-:W-:Y:S01]  /*a420*/  @!P1 IMAD.IADD R227, R227, 0x1, -R12.reuse ;  /* 0x00000001e3e39824 */ /* 0x100fe200078e0a0c */
[----:B------:R-:W-:Y:S01]  /*a430*/  ISETP.GE.AND P1, PT, R4, RZ, PT ;  /* 0x000000ff0400720c */ /* 0x000fe20003f26270 */
[C---:B------:R-:W-:Y:S01]  /*a440*/  IMAD R230, R12.reuse, R3, R5 ;  /* 0x000000030ce67224 */ /* 0x040fe200078e0205 */
[----:B------:R-:W-:Y:S01]  /*a450*/  ISETP.GT.U32.AND P4, PT, R12, R229, PT ;  /* 0x000000e50c00720c */ /* 0x000fe20003f84070 */
[----:B------:R-:W-:Y:S01]  /*a460*/  VIADD R3, R0, 0xdf ;  /* 0x000000df00037836 */ /* 0x000fe20000000000 */
[----:B------:R-:W-:Y:S01]  /*a470*/  @!P5 IADD3 R227, -R227, RZ, RZ ;  /* 0x000000ffe3e3d210 */ /* 0x000fe20007ffe1ff */
[----:B------:R-:W-:Y:S01]  /*a480*/  @!P2 IMAD.IADD R228, R228, 0x1, -R12 ;  /* 0x00000001e4e4a824 */ /* 0x000fe200078e0a0c */
[----:B------:R-:W-:Y:S01]  /*a490*/  ISETP.GT.U32.AND P5, PT, R12, R230, PT ;  /* 0x000000e60c00720c */ /* 0x000fe20003fa4070 */
[----:B------:R-:W-:Y:S01]  /*a4a0*/  VIADD R5, R0, 0xe1 ;  /* 0x000000e100057836 */ /* 0x000fe20000000000 */
[----:B------:R-:W-:-:S02]  /*a4b0*/  IABS R231, R3 ;  /* 0x0000000300e77213 */ /* 0x000fc40000000000 */
[----:B------:R-:W-:Y:S02]  /*a4c0*/  @!P6 IADD3 R225, -R225, RZ, RZ ;  /* 0x000000ffe1e1e210 */ /* 0x000fe40007ffe1ff */
[----:B------:R-:W-:Y:S02]  /*a4d0*/  ISETP.GT.U32.AND P6, PT, R12, R228, PT ;  /* 0x000000e40c00720c */ /* 0x000fe40003fc4070 */
[----:B------:R-:W-:Y:S01]  /*a4e0*/  ISETP.GE.AND P3, PT, R3, RZ, PT ;  /* 0x000000ff0300720c */ /* 0x000fe20003f66270 */
[----:B------:R-:W-:Y:S01]  /*a4f0*/  IMAD.HI.U32 R3, R2, R231, RZ ;  /* 0x000000e702037227 */ /* 0x000fe200078e00ff */
[----:B------:R-:W-:Y:S02]  /*a500*/  ISETP.GE.AND P2, PT, R13, RZ, PT ;  /* 0x000000ff0d00720c */ /* 0x000fe40003f46270 */
[----:B------:R-:W-:Y:S01]  /*a510*/  IADD3 R4, R0, 0xe0, RZ ;  /* 0x000000e000047810 */ /* 0x000fe20007ffe0ff */
[--C-:B------:R-:W-:Y:S01]  /*a520*/  @!P4 IMAD.IADD R229, R229, 0x1, -R12.reuse ;  /* 0x00000001e5e5c824 */ /* 0x100fe200078e0a0c */
[----:B------:R-:W-:Y:S01]  /*a530*/  IABS R13, R9 ;  /* 0x00000009000d7213 */ /* 0x000fe20000000000 */
[----:B------:R-:W-:Y:S01]  /*a540*/  @!P5 IMAD.IADD R230, R230, 0x1, -R12 ;  /* 0x00000001e6e6d824 */ /* 0x000fe200078e0a0c */
[----:B------:R-:W-:-:S02]  /*a550*/  ISETP.GE.AND P4, PT, R9, RZ, PT ;  /* 0x000000ff0900720c */ /* 0x000fc40003f86270 */
[----:B------:R-:W-:Y:S01]  /*a560*/  IADD3 R9, -R3, RZ, RZ ;  /* 0x000000ff03097210 */ /* 0x000fe20007ffe1ff */
[----:B------:R-:W-:Y:S01]  /*a570*/  @!P6 IMAD.IADD R228, R228, 0x1, -R12 ;  /* 0x00000001e4e4e824 */ /* 0x000fe200078e0a0c */
[----:B------:R-:W-:Y:S02]  /*a580*/  IABS R11, R4 ;  /* 0x00000004000b7213 */ /* 0x000fe40000000000 */
[----:B------:R-:W-:Y:S01]  /*a590*/  IABS R233, R5 ;  /* 0x0000000500e97213 */ /* 0x000fe20000000000 */
[C---:B------:R-:W-:Y:S01]  /*a5a0*/  IMAD R231, R12.reuse, R9, R231 ;  /* 0x000000090ce77224 */ /* 0x040fe200078e02e7 */
[----:B------:R-:W-:Y:S01]  /*a5b0*/  ISETP.GT.U32.AND P5, PT, R12, R230, PT ;  /* 0x000000e60c00720c */ /* 0x000fe20003fa4070 */
[----:B------:R-:W-:Y:S01]  /*a5c0*/  IMAD.HI.U32 R3, R2, R11, RZ ;  /* 0x0000000b02037227 */ /* 0x000fe200078e00ff */
[----:B------:R-:W-:-:S03]  /*a5d0*/  ISETP.GE.AND P6, PT, R4, RZ, PT ;  /* 0x000000ff0400720c */ /* 0x000fc60003fc6270 */
[----:B------:R-:W-:-:S04]  /*a5e0*/  IMAD.HI.U32 R4, R2, R233, RZ ;  /* 0x000000e902047227 */ /* 0x000fc800078e00ff */
[----:B------:R-:W-:Y:S01]  /*a5f0*/  @!P2 IMAD.MOV R229, RZ, RZ, -R229 ;  /* 0x000000ffffe5a224 */ /* 0x000fe200078e0ae5 */
[----:B------:R-:W-:Y:S01]  /*a600*/  ISETP.GT.U32.AND P2, PT, R12, R231, PT ;  /* 0x000000e70c00720c */ /* 0x000fe20003f44070 */
[----:B------:R-:W-:Y:S01]  /*a610*/  IMAD.MOV R3, RZ, RZ, -R3 ;  /* 0x000000ffff037224 */ /* 0x000fe200078e0a03 */
[----:B------:R-:W-:Y:S01]  /*a620*/  IADD3 R4, -R4, RZ, RZ ;  /* 0x000000ff04047210 */ /* 0x000fe20007ffe1ff */
[----:B------:R-:W-:Y:S02]  /*a630*/  @!P5 IMAD.IADD R230, R230, 0x1, -R12 ;  /* 0x00000001e6e6d824 */ /* 0x000fe400078e0a0c */
[----:B------:R-:W-:Y:S01]  /*a640*/  IMAD R232, R12, R3, R11 ;  /* 0x000000030ce87224 */ /* 0x000fe200078e020b */
[----:B------:R-:W-:Y:S01]  /*a650*/  IADD3 R11, R0, 0xe3, RZ ;  /* 0x000000e3000b7810 */ /* 0x000fe20007ffe0ff */
[C---:B------:R-:W-:Y:S01]  /*a660*/  IMAD R233, R12.reuse, R4, R233 ;  /* 0x000000040ce97224 */ /* 0x040fe200078e02e9 */
[----:B------:R-:W-:Y:S01]  /*a670*/  IABS R3, R14 ;  /* 0x0000000e00037213 */ /* 0x000fe20000000000 */
[----:B------:R-:W-:Y:S01]  /*a680*/  @!P0 IMAD.MOV R228, RZ, RZ, -R228 ;  /* 0x000000ffffe48224 */ /* 0x000fe200078e0ae4 */
[----:B------:R-:W-:Y:S01]  /*a690*/  ISETP.GT.U32.AND P5, PT, R12, R232, PT ;  /* 0x000000e80c00720c */ /* 0x000fe20003fa4070 */
[----:B------:R-:W-:Y:S01]  /*a6a0*/  VIADD R9, R0, 0xe4 ;  /* 0x000000e400097836 */ /* 0x000fe20000000000 */
[----:B------:R-:W-:Y:S01]  /*a6b0*/  ISETP.GE.AND P0, PT, R5, RZ, PT ;  /* 0x000000ff0500720c */ /* 0x000fe20003f06270 */
[----:B------:R-:W-:Y:S01]  /*a6c0*/  @!P2 IMAD.IADD R231, R231, 0x1, -R12 ;  /* 0x00000001e7e7a824 */ /* 0x000fe200078e0a0c */
[----:B------:R-:W-:Y:S01]  /*a6d0*/  ISETP.GT.U32.AND P2, PT, R12, R233, PT ;  /* 0x000000e90c00720c */ /* 0x000fe20003f44070 */
[----:B------:R-:W-:Y:S01]  /*a6e0*/  IMAD.HI.U32 R5, R2, R13, RZ ;  /* 0x0000000d02057227 */ /* 0x000fe200078e00ff */
[----:B------:R-:W-:-:S03]  /*a6f0*/  IABS R235, R11 ;  /* 0x0000000b00eb7213 */ /* 0x000fc60000000000 */
[----:B------:R-:W-:Y:S02]  /*a700*/  IMAD.MOV R5, RZ, RZ, -R5 ;  /* 0x000000ffff057224 */ /* 0x000fe400078e0a05 */
[----:B------:R-:W-:Y:S02]  /*a710*/  IMAD.HI.U32 R10, R2, R235, RZ ;  /* 0x000000eb020a7227 */ /* 0x000fe400078e00ff */
[----:B------:R-:W-:Y:S02]  /*a720*/  @!P5 IADD3 R232, R232, -R12, RZ ;  /* 0x8000000ce8e8d210 */ /* 0x000fe40007ffe0ff */
[C---:B------:R-:W-:Y:S01]  /*a730*/  ISETP.GT.U32.AND P5, PT, R12.reuse, R231, PT ;  /* 0x000000e70c00720c */ /* 0x040fe20003fa4070 */
[----:B------:R-:W-:Y:S01]  /*a740*/  IMAD R234, R12, R5, R13 ;  /* 0x000000050cea7224 */ /* 0x000fe200078e020d */
[----:B------:R-:W-:Y:S01]  /*a750*/  IABS R5, R9 ;  /* 0x0000000900057213 */ /* 0x000fe20000000000 */
[----:B------:R-:W-:Y:S01]  /*a760*/  @!P2 IMAD.IADD R233, R233, 0x1, -R12 ;  /* 0x00000001e9e9a824 */ /* 0x000fe200078e0a0c */
[----:B------:R-:W-:Y:S01]  /*a770*/  IADD3 R10, -R10, RZ, RZ ;  /* 0x000000ff0a0a7210 */ /* 0x000fe20007ffe1ff */
[----:B------:R-:W-:Y:S01]  /*a780*/  IMAD.HI.U32 R238, R2, R3, RZ ;  /* 0x0000000302ee7227 */ /* 0x000fe200078e00ff */
[----:B------:R-:W-:-:S02]  /*a790*/  IADD3 R13, R0, 0xe5, RZ ;  /* 0x000000e5000d7810 */ /* 0x000fc40007ffe0ff */
[----:B------:R-:W-:Y:S01]  /*a7a0*/  ISETP.GT.U32.AND P2, PT, R12, R233, PT ;  /* 0x000000e90c00720c */ /* 0x000fe20003f44070 */
[----:B------:R-:W-:Y:S01]  /*a7b0*/  IMAD.HI.U32 R236, R2, R5, RZ ;  /* 0x0000000502ec7227 */ /* 0x000fe200078e00ff */
[----:B------:R-:W-:Y:S02]  /*a7c0*/  IABS R237, R13 ;  /* 0x0000000d00ed7213 */ /* 0x000fe40000000000 */
[----:B------:R-:W-:Y:S01]  /*a7d0*/  IADD3 R238, -R238, RZ, RZ ;  /* 0x000000ffeeee7210 */ /* 0x000fe20007ffe1ff */
[----:B------:R-:W-:Y:S01]  /*a7e0*/  @!P5 IMAD.IADD R231, R231, 0x1, -R12 ;  /* 0x00000001e7e7d824 */ /* 0x000fe200078e0a0c */
[C---:B------:R-:W-:Y:S01]  /*a7f0*/  ISETP.GT.U32.AND P5, PT, R12.reuse, R234, PT ;  /* 0x000000ea0c00720c */ /* 0x040fe20003fa4070 */
[----:B------:R-:W-:Y:S02]  /*a800*/  IMAD R235, R12, R10, R235 ;  /* 0x0000000a0ceb7224 */ /* 0x000fe400078e02eb */
[----:B------:R-:W-:Y:S02]  /*a810*/  IMAD.MOV R236, RZ, RZ, -R236 ;  /* 0x000000ffffec7224 */ /* 0x000fe400078e0aec */
[----:B------:R-:W-:-:S04]  /*a820*/  IMAD.HI.U32 R4, R2, R237, RZ ;  /* 0x000000ed02047227 */ /* 0x000fc800078e00ff */
[----:B------:R-:W-:Y:S01]  /*a830*/  @!P2 IMAD.IADD R233, R233, 0x1, -R12 ;  /* 0x00000001e9e9a824 */ /* 0x000fe200078e0a0c */
[C---:B------:R-:W-:Y:S01]  /*a840*/  ISETP.GT.U32.AND P2, PT, R12.reuse, R235, PT ;  /* 0x000000eb0c00720c */ /* 0x040fe20003f44070 */
[----:B------:R-:W-:Y:S02]  /*a850*/  IMAD R236, R12, R236, R5 ;  /* 0x000000ec0cec7224 */ /* 0x000fe400078e0205 */
[----:B------:R-:W-:Y:S02]  /*a860*/  IMAD.MOV R4, RZ, RZ, -R4 ;  /* 0x000000ffff047224 */ /* 0x000fe400078e0a04 */
[----:B------:R-:W-:Y:S01]  /*a870*/  @!P5 IMAD.IADD R234, R234, 0x1, -R12 ;  /* 0x00000001eaead824 */ /* 0x000fe200078e0a0c */
[C---:B------:R-:W-:Y:S01]  /*a880*/  ISETP.GT.U32.AND P5, PT, R12.reuse, R236, PT ;  /* 0x000000ec0c00720c */ /* 0x040fe20003fa4070 */
[C---:B------:R-:W-:Y:S02]  /*a890*/  IMAD R237, R12.reuse, R4, R237 ;  /* 0x000000040ced7224 */ /* 0x040fe400078e02ed */
[----:B------:R-:W-:Y:S01]  /*a8a0*/  @!P1 IMAD.MOV R230, RZ, RZ, -R230 ;  /* 0x000000ffffe69224 */ /* 0x000fe200078e0ae6 */
[C---:B------:R-:W-:Y:S01]  /*a8b0*/  ISETP.GT.U32.AND P1, PT, R12.reuse, R232, PT ;  /* 0x000000e80c00720c */ /* 0x040fe20003f24070 */
[----:B------:R-:W-:Y:S01]  /*a8c0*/  IMAD R238, R12, R238, R3 ;  /* 0x000000ee0cee7224 */ /* 0x000fe200078e0203 */
[C---:B------:R-:W-:Y:S01]  /*a8d0*/  IADD3 R3, R0.reuse, 0xe9, RZ ;  /* 0x000000e900037810 */ /* 0x040fe20007ffe0ff */
[C---:B------:R-:W-:Y:S01]  /*a8e0*/  VIADD R10, R0.reuse, 0xe8 ;  /* 0x000000e8000a7836 */ /* 0x040fe20000000000 */
[----:B------:R-:W-:Y:S01]  /*a8f0*/  @!P2 IADD3 R235, R235, -R12, RZ ;  /* 0x8000000cebeba210 */ /* 0x000fe20007ffe0ff */
[----:B------:R-:W-:Y:S01]  /*a900*/  VIADD R4, R0, 0xea ;  /* 0x000000ea00047836 */ /* 0x000fe20000000000 */
[----:B------:R-:W-:Y:S01]  /*a910*/  ISETP.GT.U32.AND P2, PT, R12, R237, PT ;  /* 0x000000ed0c00720c */ /* 0x000fe20003f44070 */
[----:B------:R-:W-:Y:S01]  /*a920*/  @!P3 IMAD.MOV R231, RZ, RZ, -R231 ;  /* 0x000000ffffe7b224 */ /* 0x000fe200078e0ae7 */
[----:B------:R-:W-:Y:S01]  /*a930*/  IABS R240, R10 ;  /* 0x0000000a00f07213 */ /* 0x000fe20000000000 */
[--C-:B------:R-:W-:Y:S01]  /*a940*/  @!P5 IMAD.IADD R236, R236, 0x1, -R12.reuse ;  /* 0x00000001ececd824 */ /* 0x100fe200078e0a0c */
[----:B------:R-:W-:Y:S01]  /*a950*/  ISETP.GT.U32.AND P5, PT, R12, R238, PT ;  /* 0x000000ee0c00720c */ /* 0x000fe20003fa4070 */
[----:B------:R-:W-:Y:S01]  /*a960*/  @!P0 IMAD.MOV R233, RZ, RZ, -R233 ;  /* 0x000000ffffe98224 */ /* 0x000fe200078e0ae9 */
[----:B------:R-:W-:Y:S01]  /*a970*/  IABS R241, R3 ;  /* 0x0000000300f17213 */ /* 0x000fe20000000000 */
[----:B------:R-:W-:Y:S01]  /*a980*/  @!P1 IMAD.IADD R232, R232, 0x1, -R12 ;  /* 0x00000001e8e89824 */ /* 0x000fe200078e0a0c */
[----:B------:R-:W-:Y:S01]  /*a990*/  ISETP.GE.AND P1, PT, R11, RZ, PT ;  /* 0x000000ff0b00720c */ /* 0x000fe20003f26270 */
[----:B------:R-:W-:Y:S01]  /*a9a0*/  IMAD.HI.U32 R16, R2, R240, RZ ;  /* 0x000000f002107227 */ /* 0x000fe200078e00ff */
[----:B------:R-:W-:-:S02]  /*a9b0*/  IADD3 R11, R0, 0xe7, RZ ;  /* 0x000000e7000b7810 */ /* 0x000fc40007ffe0ff */
[----:B------:R-:W-:Y:S01]  /*a9c0*/  IABS R242, R4 ;  /* 0x0000000400f27213 */ /* 0x000fe20000000000 */
[----:B------:R-:W-:Y:S01]  /*a9d0*/  IMAD.HI.U32 R15, R2, R241, RZ ;  /* 0x000000f1020f7227 */ /* 0x000fe200078e00ff */
[----:B------:R-:W-:Y:S02]  /*a9e0*/  @!P2 IADD3 R237, R237, -R12, RZ ;  /* 0x8000000cededa210 */ /* 0x000fe40007ffe0ff */
[----:B------:R-:W-:Y:S01]  /*a9f0*/  ISETP.GT.U32.AND P2, PT, R12, R235, PT ;  /* 0x000000eb0c00720c */ /* 0x000fe20003f44070 */
[----:B------:R-:W-:Y:S01]  /*aa00*/  @!P5 IMAD.IADD R238, R238, 0x1, -R12 ;  /* 0x00000001eeeed824 */ /* 0x000fe200078e0a0c */
[----:B------:R-:W-:Y:S01]  /*aa10*/  IABS R239, R11 ;  /* 0x0000000b00ef7213 */ /* 0x000fe20000000000 */
[----:B------:R-:W-:Y:S01]  /*aa20*/  IMAD.HI.U32 R5, R2, R242, RZ ;  /* 0x000000f202057227 */ /* 0x000fe200078e00ff */
[----:B------:R-:W-:Y:S02]  /*aa30*/  IADD3 R16, -R16, RZ, RZ ;  /* 0x000000ff10107210 */ /* 0x000fe40007ffe1ff */
[----:B------:R-:W-:Y:S01]  /*aa40*/  ISETP.GT.U32.AND P3, PT, R12, R234, PT ;  /* 0x000000ea0c00720c */ /* 0x000fe20003f64070 */
[----:B------:R-:W-:Y:S01]  /*aa50*/  IMAD.HI.U32 R17, R2, R239, RZ ;  /* 0x000000ef02117227 */ /* 0x000fe200078e00ff */
[----:B------:R-:W-:-:S02]  /*aa60*/  ISETP.GT.U32.AND P5, PT, R12, R236, PT ;  /* 0x000000ec0c00720c */ /* 0x000fc40003fa4070 */
[C---:B------:R-:W-:Y:S01]  /*aa70*/  ISETP.GT.U32.AND P0, PT, R12.reuse, R238, PT ;  /* 0x000000ee0c00720c */ /* 0x040fe20003f04070 */
[----:B------:R-:W-:Y:S01]  /*aa80*/  IMAD R240, R12, R16, R240 ;  /* 0x000000100cf07224 */ /* 0x000fe200078e02f0 */
[----:B------:R-:W-:Y:S01]  /*aa90*/  @!P6 IADD3 R232, -R232, RZ, RZ ;  /* 0x000000ffe8e8e210 */ /* 0x000fe20007ffe1ff */
[----:B------:R-:W-:Y:S01]  /*aaa0*/  IMAD.MOV R17, RZ, RZ, -R17 ;  /* 0x000000ffff117224 */ /* 0x000fe200078e0a11 */
[----:B------:R-:W-:Y:S01]  /*aab0*/  @!P2 IADD3 R235, R235, -R12, RZ ;  /* 0x8000000cebeba210 */ /* 0x000fe20007ffe0ff */
[----:B------:R-:W-:Y:S01]  /*aac0*/  IMAD.MOV R15, RZ, RZ, -R15 ;  /* 0x000000ffff0f7224 */ /* 0x000fe200078e0a0f */
[C---:B------:R-:W-:Y:S01]  /*aad0*/  ISETP.GT.U32.AND P2, PT, R12.reuse, R240, PT ;  /* 0x000000f00c00720c */ /* 0x040fe20003f44070 */
[----:B------:R-:W-:Y:S01]  /*aae0*/  IMAD.MOV R5, RZ, RZ, -R5 ;  /* 0x000000ffff057224 */ /* 0x000fe200078e0a05 */
[C---:B------:R-:W-:Y:S01]  /*aaf0*/  ISETP.GT.U32.AND P6, PT, R12.reuse, R237, PT ;  /* 0x000000ed0c00720c */ /* 0x040fe20003fc4070 */
[C---:B------:R-:W-:Y:S01]  /*ab00*/  IMAD R239, R12.reuse, R17, R239 ;  /* 0x000000110cef7224 */ /* 0x040fe200078e02ef */
[----:B------:R-:W-:Y:S01]  /*ab10*/  @!P1 IADD3 R235, -R235, RZ, RZ ;  /* 0x000000ffebeb9210 */ /* 0x000fe20007ffe1ff */
[C---:B------:R-:W-:Y:S01]  /*ab20*/  IMAD R241, R12.reuse, R15, R241 ;  /* 0x0000000f0cf17224 */ /* 0x040fe200078e02f1 */
[----:B------:R-:W-:Y:S01]  /*ab30*/  IABS R16, R25 ;  /* 0x0000001900107213 */ /* 0x000fe20000000000 */
[----:B------:R-:W-:Y:S01]  /*ab40*/  IMAD R242, R12, R5, R242 ;  /* 0x000000050cf27224 */ /* 0x000fe200078e02f2 */
[----:B------:R-:W-:Y:S01]  /*ab50*/  IABS R17, R26 ;  /* 0x0000001a00117213 */ /* 0x000fe20000000000 */
[--C-:B------:R-:W-:Y:S01]  /*ab60*/  @!P3 IMAD.IADD R234, R234, 0x1, -R12.reuse ;  /* 0x00000001eaeab824 */ /* 0x100fe200078e0a0c */
[----:B------:R-:W-:Y:S01]  /*ab70*/  ISETP.GT.U32.AND P3, PT, R12, R239, PT ;  /* 0x000000ef0c00720c */ /* 0x000fe20003f64070 */
[--C-:B------:R-:W-:Y:S01]  /*ab80*/  @!P5 IMAD.IADD R236, R236, 0x1, -R12.reuse ;  /* 0x00000001ececd824 */ /* 0x100fe200078e0a0c */
[----:B------:R-:W-:Y:S01]  /*ab90*/  ISETP.GT.U32.AND P5, PT, R12, R241, PT ;  /* 0x000000f10c00720c */ /* 0x000fe20003fa4070 */
[--C-:B------:R-:W-:Y:S01]  /*aba0*/  @!P0 IMAD.IADD R238, R238, 0x1, -R12.reuse ;  /* 0x00000001eeee8824 */ /* 0x100fe200078e0a0c */
[----:B------:R-:W-:Y:S01]  /*abb0*/  ISETP.GT.U32.AND P0, PT, R12, R242, PT ;  /* 0x000000f20c00720c */ /* 0x000fe20003f04070 */
[----:B------:R-:W-:Y:S01]  /*abc0*/  VIADD R5, R0, 0xeb ;  /* 0x000000eb00057836 */ /* 0x000fe20000000000 */
[----:B------:R-:W-:Y:S01]  /*abd0*/  @!P6 IADD3 R237, R237, -R12, RZ ;  /* 0x8000000cedede210 */ /* 0x000fe20007ffe0ff */
[----:B------:R-:W-:Y:S01]  /*abe0*/  @!P2 IMAD.IADD R240, R240, 0x1, -R12 ;  /* 0x00000001f0f0a824 */ /* 0x000fe200078e0a0c */
[----:B------:R-:W-:Y:S01]  /*abf0*/  ISETP.GE.AND P2, PT, R14, RZ, PT ;  /* 0x000000ff0e00720c */ /* 0x000fe20003f46270 */
[----:B------:R-:W-:Y:S01]  /*ac00*/  @!P4 IMAD.MOV R234, RZ, RZ, -R234 ;  /* 0x000000ffffeac224 */ /* 0x000fe200078e0aea */
[----:B------:R-:W-:Y:S01]  /*ac10*/  ISETP.GE.AND P6, PT, R9, RZ, PT ;  /* 0x000000ff0900720c */ /* 0x000fe20003fc6270 */
[----:B------:R-:W-:Y:S01]  /*ac20*/  VIADD R9, R0, 0xec ;  /* 0x000000ec00097836 */ /* 0x000fe20000000000 */
[----:B------:R-:W-:-:S02]  /*ac30*/  IABS R243, R5 ;  /* 0x0000000500f37213 */ /* 0x000fc40000000000 */
[----:B------:R-:W-:Y:S01]  /*ac40*/  @!P3 IADD3 R239, R239, -R12, RZ ;  /* 0x8000000cefefb210 */ /* 0x000fe20007ffe0ff */
[--C-:B------:R-:W-:Y:S01]  /*ac50*/  @!P5 IMAD.IADD R241, R241, 0x1, -R12.reuse ;  /* 0x00000001f1f1d824 */ /* 0x100fe200078e0a0c */
[----:B------:R-:W-:Y:S01]  /*ac60*/  ISETP.GE.AND P3, PT, R13, RZ, PT ;  /* 0x000000ff0d00720c */ /* 0x000fe20003f66270 */
[----:B------:R-:W-:Y:S01]  /*ac70*/  IMAD.HI.U32 R13, R2, R243, RZ ;  /* 0x000000f3020d7227 */ /* 0x000fe200078e00ff */
[----:B------:R-:W-:Y:S02]  /*ac80*/  IABS R244, R9 ;  /* 0x0000000900f47213 */ /* 0x000fe40000000000 */
[----:B------:R-:W-:Y:S01]  /*ac90*/  ISETP.GT.U32.AND P4, PT, R12, R241, PT ;  /* 0x000000f10c00720c */ /* 0x000fe20003f84070 */
[----:B------:R-:W-:Y:S01]  /*aca0*/  @!P0 IMAD.IADD R242, R242, 0x1, -R12 ;  /* 0x00000001f2f28824 */ /* 0x000fe200078e0a0c */
[----:B------:R-:W-:Y:S01]  /*acb0*/  ISETP.GT.U32.AND P0, PT, R12, R239, PT ;  /* 0x000000ef0c00720c */ /* 0x000fe20003f04070 */
[----:B------:R-:W-:Y:S01]  /*acc0*/  @!P6 IMAD.MOV R236, RZ, RZ, -R236 ;  /* 0x000000ffffece224 */ /* 0x000fe200078e0aec */
[----:B------:R-:W-:-:S02]  /*acd0*/  ISETP.GE.AND P5, PT, R11, RZ, PT ;  /* 0x000000ff0b00720c */ /* 0x000fc40003fa6270 */
[----:B------:R-:W-:Y:S02]  /*ace0*/  @!P2 IADD3 R238, -R238, RZ, RZ ;  /* 0x000000ffeeeea210 */ /* 0x000fe40007ffe1ff */
[----:B------:R-:W-:Y:S01]  /*acf0*/  IADD3 R11, -R13, RZ, RZ ;  /* 0x000000ff0d0b7210 */ /* 0x000fe20007ffe1ff */
[----:B------:R-:W-:Y:S01]  /*ad00*/  @!P3 IMAD.MOV R237, RZ, RZ, -R237 ;  /* 0x000000ffffedb224 */ /* 0x000fe200078e0aed */
[----:B------:R-:W-:Y:S01]  /*ad10*/  ISETP.GE.AND P2, PT, R3, RZ, PT ;  /* 0x000000ff0300720c */ /* 0x000fe20003f46270 */
[----:B------:R-:W-:Y:S01]  /*ad20*/  IMAD.HI.U32 R3, R2, R244, RZ ;  /* 0x000000f402037227 */ /* 0x000fe200078e00ff */
[C---:B------:R-:W-:Y:S02]  /*ad30*/  ISETP.GT.U32.AND P1, PT, R12.reuse, R240, PT ;  /* 0x000000f00c00720c */ /* 0x040fe40003f24070 */
[C---:B------:R-:W-:Y:S01]  /*ad40*/  ISETP.GT.U32.AND P6, PT, R12.reuse, R242, PT ;  /* 0x000000f20c00720c */ /* 0x040fe20003fc4070 */
[----:B------:R-:W-:Y:S01]  /*ad50*/  IMAD R243, R12, R11, R243 ;  /* 0x0000000b0cf37224 */ /* 0x000fe200078e02f3 */
[----:B------:R-:W-:Y:S01]  /*ad60*/  IADD3 R3, -R3, RZ, RZ ;  /* 0x000000ff03037210 */ /* 0x000fe20007ffe1ff */
[--C-:B------:R-:W-:Y:S01]  /*ad70*/  @!P0 IMAD.IADD R239, R239, 0x1, -R12.reuse ;  /* 0x00000001efef8824 */ /* 0x100fe200078e0a0c */
[----:B------:R-:W-:Y:S01]  /*ad80*/  ISETP.GE.AND P3, PT, R10, RZ, PT ;  /* 0x000000ff0a00720c */ /* 0x000fe20003f66270 */
[----:B------:R-:W-:Y:S01]  /*ad90*/  @!P4 IMAD.IADD R241, R241, 0x1, -R12 ;  /* 0x00000001f1f1c824 */ /* 0x000fe200078e0a0c */
[C---:B------:R-:W-:Y:S01]  /*ada0*/  ISETP.GT.U32.AND P0, PT, R12.reuse, R243, PT ;  /* 0x000000f30c00720c */ /* 0x040fe20003f04070 */
[----:B------:R-:W-:Y:S01]  /*adb0*/  IMAD R244, R12, R3, R244 ;  /* 0x000000030cf47224 */ /* 0x000fe200078e02f4 */
[----:B------:R-:W-:Y:S01]  /*adc0*/  ISETP.GE.AND P4, PT, R5, RZ, PT ;  /* 0x000000ff0500720c */ /* 0x000fe20003f86270 */
[----:B------:R-:W-:Y:S01]  /*add0*/  @!P2 IMAD.MOV R241, RZ, RZ, -R241 ;  /* 0x000000fffff1a224 */ /* 0x000fe200078e0af1 */
[----:B------:R-:W-:Y:S01]  /*ade0*/  IADD3 R3, R0, 0xf0, RZ ;  /* 0x000000f000037810 */ /* 0x000fe20007ffe0ff */
[--C-:B------:R-:W-:Y:S01]  /*adf0*/  @!P1 IMAD.IADD R240, R240, 0x1, -R12.reuse ;  /* 0x00000001f0f09824 */ /* 0x100fe200078e0a0c */
[----:B------:R-:W-:Y:S01]  /*ae00*/  ISETP.GT.U32.AND P2, PT, R12, R244, PT ;  /* 0x000000f40c00720c */ /* 0x000fe20003f44070 */
[----:B------:R-:W-:Y:S01]  /*ae10*/  @!P5 IMAD.MOV R239, RZ, RZ, -R239 ;  /* 0x000000ffffefd224 */ /* 0x000fe200078e0aef */
[----:B------:R-:W-:Y:S01]  /*ae20*/  ISETP.GE.AND P1, PT, R4, RZ, PT ;  /* 0x000000ff0400720c */ /* 0x000fe20003f26270 */
[C---:B------:R-:W-:Y:S01]  /*ae30*/  VIADD R4, R0.reuse, 0xee ;  /* 0x000000ee00047836 */ /* 0x040fe20000000000 */
[----:B------:R-:W-:Y:S01]  /*ae40*/  IABS R248, R3 ;  /* 0x0000000300f87213 */ /* 0x000fe20000000000 */
[----:B------:R-:W-:Y:S01]  /*ae50*/  VIADD R5, R0, 0xef ;  /* 0x000000ef00057836 */ /* 0x000fe20000000000 */
[----:B------:R-:W-:Y:S01]  /*ae60*/  @!P3 IADD3 R240, -R240, RZ, RZ ;  /* 0x000000fff0f0b210 */ /* 0x000fe20007ffe1ff */
[--C-:B------:R-:W-:Y:S01]  /*ae70*/  @!P0 IMAD.IADD R243, R243, 0x1, -R12.reuse ;  /* 0x00000001f3f38824 */ /* 0x100fe200078e0a0c */
[----:B------:R-:W-:Y:S01]  /*ae80*/  ISETP.GE.AND P0, PT, R245, RZ, PT ;  /* 0x000000fff500720c */ /* 0x000fe20003f06270 */
[----:B------:R-:W-:Y:S01]  /*ae90*/  @!P6 IMAD.IADD R242, R242, 0x1, -R12 ;  /* 0x00000001f2f2e824 */ /* 0x000fe200078e0a0c */
[----:B------:R-:W-:Y:S01]  /*aea0*/  IABS R245, R245 ;  /* 0x000000f500f57213 */ /* 0x000fe20000000000 */
[----:B------:R-:W-:Y:S01]  /*aeb0*/  IMAD.HI.U32 R10, R2, R16, RZ ;  /* 0x00000010020a7227 */ /* 0x000fe200078e00ff */
[----:B------:R-:W-:-:S02]  /*aec0*/  ISETP.GT.U32.AND P5, PT, R12, R243, PT ;  /* 0x000000f30c00720c */ /* 0x000fc40003fa4070 */
[----:B------:R-:W-:Y:S01]  /*aed0*/  IABS R246, R4 ;  /* 0x0000000400f67213 */ /* 0x000fe20000000000 */
[----:B------:R-:W-:Y:S01]  /*aee0*/  @!P2 IMAD.IADD R244, R244, 0x1, -R12 ;  /* 0x00000001f4f4a824 */ /* 0x000fe200078e0a0c */
[----:B------:R-:W-:Y:S01]  /*aef0*/  ISETP.GE.AND P6, PT, R9, RZ, PT ;  /* 0x000000ff0900720c */ /* 0x000fe20003fc6270 */
[----:B------:R-:W-:Y:S01]  /*af00*/  IMAD.HI.U32 R9, R2, R245, RZ ;  /* 0x000000f502097227 */ /* 0x000fe200078e00ff */
[----:B------:R-:W-:Y:S02]  /*af10*/  IABS R247, R5 ;  /* 0x0000000500f77213 */ /* 0x000fe40000000000 */
[----:B------:R-:W-:Y:S01]  /*af20*/  ISETP.GT.U32.AND P2, PT, R12, R244, PT ;  /* 0x000000f40c00720c */ /* 0x000fe20003f44070 */
[----:B------:R-:W-:Y:S01]  /*af30*/  @!P1 IMAD.MOV R242, RZ, RZ, -R242 ;  /* 0x000000fffff29224 */ /* 0x000fe200078e0af2 */
[----:B------:R-:W-:Y:S01]  /*af40*/  ISETP.GE.AND P1, PT, R5, RZ, PT ;  /* 0x000000ff0500720c */ /* 0x000fe20003f26270 */
[----:B------:R-:W-:Y:S01]  /*af50*/  IMAD.HI.U32 R5, R2, R246, RZ ;  /* 0x000000f602057227 */ /* 0x000fe200078e00ff */
[----:B------:R-:W-:-:S02]  /*af60*/  ISETP.GE.AND P3, PT, R4, RZ, PT ;  /* 0x000000ff0400720c */ /* 0x000fc40003f66270 */
[----:B------:R-:W-:Y:S01]  /*af70*/  @!P5 IADD3 R243, R243, -R12, RZ ;  /* 0x8000000cf3f3d210 */ /* 0x000fe20007ffe0ff */
[----:B------:R-:W-:Y:S01]  /*af80*/  IMAD.MOV R9, RZ, RZ, -R9 ;  /* 0x000000ffff097224 */ /* 0x000fe200078e0a09 */
[----:B------:R-:W-:Y:S01]  /*af90*/  IADD3 R5, -R5, RZ, RZ ;  /* 0x000000ff05057210 */ /* 0x000fe20007ffe1ff */
[----:B------:R-:W-:Y:S01]  /*afa0*/  IMAD.HI.U32 R4, R2, R247, RZ ;  /* 0x000000f702047227 */ /* 0x000fe200078e00ff */
[----:B------:R-:W-:Y:S02]  /*afb0*/  ISETP.GE.AND P5, PT, R3, RZ, PT ;  /* 0x000000ff0300720c */ /* 0x000fe40003fa6270 */
[----:B------:R-:W-:Y:S01]  /*afc0*/  IADD3 R13, R0, 0xf3, RZ ;  /* 0x000000f3000d7810 */ /* 0x000fe20007ffe0ff */
[C---:B------:R-:W-:Y:S01]  /*afd0*/  IMAD R245, R12.reuse, R9, R245 ;  /* 0x000000090cf57224 */ /* 0x040fe200078e02f5 */
[----:B------:R-:W-:Y:S01]  /*afe0*/  IABS R11, R8 ;  /* 0x00000008000b7213 */ /* 0x000fe20000000000 */
[----:B------:R-:W-:Y:S01]  /*aff0*/  IMAD.MOV R4, RZ, RZ, -R4 ;  /* 0x000000ffff047224 */ /* 0x000fe200078e0a04 */
[----:B------:R-:W-:Y:S01]  /*b000*/  IABS R18, R13 ;  /* 0x0000000d00127213 */ /* 0x000fe20000000000 */
[----:B------:R-:W-:Y:S01]  /*b010*/  @!P4 IMAD.MOV R243, RZ, RZ, -R243 ;  /* 0x000000fffff3c224 */ /* 0x000fe200078e0af3 */
[C---:B------:R-:W-:Y:S01]  /*b020*/  ISETP.GT.U32.AND P4, PT, R12.reuse, R245, PT ;  /* 0x000000f50c00720c */ /* 0x040fe20003f84070 */
[----:B------:R-:W-:Y:S01]  /*b030*/  IMAD R246, R12, R5, R246 ;  /* 0x000000050cf67224 */ /* 0x000fe200078e02f6 */
[----:B------:R-:W-:Y:S01]  /*b040*/  IADD3 R15, R0, 0xf7, RZ ;  /* 0x000000f7000f7810 */ /* 0x000fe20007ffe0ff */
[----:B------:R-:W-:-:S02]  /*b050*/  IMAD R247, R12, R4, R247 ;  /* 0x000000040cf77224 */ /* 0x000fc400078e02f7 */
[----:B------:R-:W-:Y:S01]  /*b060*/  @!P2 IMAD.IADD R244, R244, 0x1, -R12 ;  /* 0x00000001f4f4a824 */ /* 0x000fe200078e0a0c */
[----:B------:R-:W-:Y:S01]  /*b070*/  ISETP.GT.U32.AND P2, PT, R12, R246, PT ;  /* 0x000000f60c00720c */ /* 0x000fe20003f44070 */
[----:B------:R-:W-:-:S04]  /*b080*/  IMAD.HI.U32 R3, R2, R248, RZ ;  /* 0x000000f802037227 */ /* 0x000fc800078e00ff */
[----:B------:R-:W-:Y:S01]  /*b090*/  @!P6 IMAD.MOV R244, RZ, RZ, -R244 ;  /* 0x000000fffff4e224 */ /* 0x000fe200078e0af4 */
[----:B------:R-:W-:Y:S01]  /*b0a0*/  ISETP.GT.U32.AND P6, PT, R12, R247, PT ;  /* 0x000000f70c00720c */ /* 0x000fe20003fc4070 */
[----:B------:R-:W-:Y:S02]  /*b0b0*/  IMAD.MOV R3, RZ, RZ, -R3 ;  /* 0x000000ffff037224 */ /* 0x000fe400078e0a03 */
[----:B------:R-:W-:Y:S02]  /*b0c0*/  VIADD R4, R0, 0xf2 ;  /* 0x000000f200047836 */ /* 0x000fe40000000000 */
[----:B------:R-:W-:Y:S01]  /*b0d0*/  IMAD R248, R12, R3, R248 ;  /* 0x000000030cf87224 */ /* 0x000fe200078e02f8 */
[----:B------:R-:W-:Y:S01]  /*b0e0*/  IADD3 R3, R0, 0xf1, RZ ;  /* 0x000000f100037810 */ /* 0x000fe20007ffe0ff */
[----:B------:R-:W-:Y:S01]  /*b0f0*/  @!P4 IMAD.IADD R245, R245, 0x1, -R12 ;  /* 0x00000001f5f5c824 */ /* 0x000fe200078e0a0c */
[----:B------:R-:W-:Y:S01]  /*b100*/  IABS R20, R4 ;  /* 0x0000000400147213 */ /* 0x000fe20000000000 */
[----:B------:R-:W-:Y:S01]  /*b110*/  IMAD.MOV R10, RZ, RZ, -R10 ;  /* 0x000000ffff0a7224 */ /* 0x000fe200078e0a0a */
[----:B------:R-:W-:-:S02]  /*b120*/  IABS R21, R3 ;  /* 0x0000000300157213 */ /* 0x000fc40000000000 */
[----:B------:R-:W-:Y:S01]  /*b130*/  ISETP.GT.U32.AND P4, PT, R12, R245, PT ;  /* 0x000000f50c00720c */ /* 0x000fe20003f84070 */
[----:B------:R-:W-:Y:S01]  /*b140*/  @!P6 IMAD.IADD R247, R247, 0x1, -R12 ;  /* 0x00000001f7f7e824 */ /* 0x000fe200078e0a0c */
[----:B------:R-:W-:Y:S01]  /*b150*/  @!P2 IADD3 R246, R246, -R12, RZ ;  /* 0x8000000cf6f6a210 */ /* 0x000fe20007ffe0ff */
[----:B------:R-:W-:-:S03]  /*b160*/  IMAD.HI.U32 R9, R2, R20, RZ ;  /* 0x0000001402097227 */ /* 0x000fc600078e00ff */
[----:B------:R-:W-:Y:S01]  /*b170*/  ISETP.GT.U32.AND P2, PT, R12, R246, PT ;  /* 0x000000f60c00720c */ /* 0x000fe20003f44070 */
[----:B------:R-:W-:Y:S01]  /*b180*/  IMAD.HI.U32 R5, R2, R21, RZ ;  /* 0x0000001502057227 */ /* 0x000fe200078e00ff */
[C---:B------:R-:W-:Y:S02]  /*b190*/  ISETP.GT.U32.AND P6, PT, R12.reuse, R247, PT ;  /* 0x000000f70c00720c */ /* 0x040fe40003fc4070 */
[----:B------:R-:W-:Y:S01]  /*b1a0*/  IADD3 R9, -R9, RZ, RZ ;  /* 0x000000ff09097210 */ /* 0x000fe20007ffe1ff */
[----:B------:R-:W-:Y:S02]  /*b1b0*/  IMAD.MOV R5, RZ, RZ, -R5 ;  /* 0x000000ffff057224 */ /* 0x000fe400078e0a05 */
[----:B------:R-:W-:Y:S01]  /*b1c0*/  @!P4 IMAD.IADD R245, R245, 0x1, -R12 ;  /* 0x00000001f5f5c824 */ /* 0x000fe200078e0a0c */
[C---:B------:R-:W-:Y:S01]  /*b1d0*/  ISETP.GT.U32.AND P4, PT, R12.reuse, R248, PT ;  /* 0x000000f80c00720c */ /* 0x040fe20003f84070 */
[C---:B------:R-:W-:Y:S02]  /*b1e0*/  IMAD R21, R12.reuse, R5, R21 ;  /* 0x000000050c157224 */ /* 0x040fe400078e0215 */
[----:B------:R-:W-:-:S02]  /*b1f0*/  IMAD R20, R12, R9, R20 ;  /* 0x000000090c147224 */ /* 0x000fc400078e0214 */
[--C-:B------:R-:W-:Y:S01]  /*b200*/  @!P2 IMAD.IADD R246, R246, 0x1, -R12.reuse ;  /* 0x00000001f6f6a824 */ /* 0x100fe200078e0a0c */
[----:B------:R-:W-:Y:S01]  /*b210*/  ISETP.GT.U32.AND P2, PT, R12, R21, PT ;  /* 0x000000150c00720c */ /* 0x000fe20003f44070 */
[----:B------:R-:W-:Y:S01]  /*b220*/  IMAD.HI.U32 R5, R2, R18, RZ ;  /* 0x0000001202057227 */ /* 0x000fe200078e00ff */
[----:B------:R-:W-:Y:S02]  /*b230*/  @!P6 IADD3 R247, R247, -R12, RZ ;  /* 0x8000000cf7f7e210 */ /* 0x000fe40007ffe0ff */
[----:B------:R-:W-:Y:S01]  /*b240*/  ISETP.GT.U32.AND P6, PT, R12, R20, PT ;  /* 0x000000140c00720c */ /* 0x000fe20003fc4070 */
[----:B------:R-:W-:Y:S01]  /*b250*/  @!P0 IMAD.MOV R245, RZ, RZ, -R245 ;  /* 0x000000fffff58224 */ /* 0x000fe200078e0af5 */
[----:B------:R-:W-:Y:S01]  /*b260*/  IADD3 R5, -R5, RZ, RZ ;  /* 0x000000ff05057210 */ /* 0x000fe20007ffe1ff */
[----:B------:R-:W-:Y:S01]  /*b270*/  @!P4 IMAD.IADD R248, R248, 0x1, -R12 ;  /* 0x00000001f8f8c824 */ /* 0x000fe200078e0a0c */
[----:B------:R-:W-:Y:S01]  /*b280*/  ISETP.GE.AND P4, PT, R3, RZ, PT ;  /* 0x000000ff0300720c */ /* 0x000fe20003f86270 */
[----:B------:R-:W-:Y:S01]  /*b290*/  IMAD.HI.U32 R3, R2, R11, RZ ;  /* 0x0000000b02037227 */ /* 0x000fe200078e00ff */
[----:B------:R-:W-:-:S03]  /*b2a0*/  @!P1 IADD3 R247, -R247, RZ, RZ ;  /* 0x000000fff7f79210 */ /* 0x000fc60007ffe1ff */
[----:B------:R-:W-:Y:S01]  /*b2b0*/  @!P2 IMAD.IADD R21, R21, 0x1, -R12 ;  /* 0x000000011515a824 */ /* 0x000fe200078e0a0c */
[C---:B------:R-:W-:Y:S01]  /*b2c0*/  ISETP.GT.U32.AND P2, PT, R12.reuse, R248, PT ;  /* 0x000000f80c00720c */ /* 0x040fe20003f44070 */
[----:B------:R-:W-:Y:S01]  /*b2d0*/  IMAD R18, R12, R5, R18 ;  /* 0x000000050c127224 */ /* 0x000fe200078e0212 */
[----:B------:R-:W-:Y:S01]  /*b2e0*/  IADD3 R3, -R3, RZ, RZ ;  /* 0x000000ff03037210 */ /* 0x000fe20007ffe1ff */
[----:B------:R-:W-:Y:S01]  /*b2f0*/  @!P6 IMAD.IADD R20, R20, 0x1, -R12 ;  /* 0x000000011414e824 */ /* 0x000fe200078e0a0c */
[----:B------:R-:W-:Y:S01]  /*b300*/  ISETP.GT.U32.AND P6, PT, R12, R21, PT ;  /* 0x000000150c00720c */ /* 0x000fe20003fc4070 */
[----:B------:R-:W-:Y:S01]  /*b310*/  IMAD.HI.U32 R9, R2, R17, RZ ;  /* 0x0000001102097227 */ /* 0x000fe200078e00ff */
[----:B------:R-:W-:Y:S02]  /*b320*/  IABS R5, R23 ;  /* 0x0000001700057213 */ /* 0x000fe40000000000 */
[C---:B------:R-:W-:Y:S01]  /*b330*/  ISETP.GT.U32.AND P0, PT, R12.reuse, R20, PT ;  /* 0x000000140c00720c */ /* 0x040fe20003f04070 */
[----:B------:R-:W-:Y:S01]  /*b340*/  IMAD R16, R12, R10, R16 ;  /* 0x0000000a0c107224 */ /* 0x000fe200078e0210 */
[----:B------:R-:W-:Y:S01]  /*b350*/  IABS R10, R15 ;  /* 0x0000000f000a7213 */ /* 0x000fe20000000000 */
[----:B------:R-:W-:-:S02]  /*b360*/  IMAD.MOV R9, RZ, RZ, -R9 ;  /* 0x000000ffff097224 */ /* 0x000fc400078e0a09 */
[----:B------:R-:W-:Y:S01]  /*b370*/  @!P2 IADD3 R248, R248, -R12, RZ ;  /* 0x8000000cf8f8a210 */ /* 0x000fe20007ffe0ff */
[C---:B------:R-:W-:Y:S01]  /*b380*/  IMAD R11, R12.reuse, R3, R11 ;  /* 0x000000030c0b7224 */ /* 0x040fe200078e020b */
[----:B------:R-:W-:Y:S01]  /*b390*/  ISETP.GT.U32.AND P2, PT, R12, R18, PT ;  /* 0x000000120c00720c */ /* 0x000fe20003f44070 */
[----:B------:R-:W-:-:S04]  /*b3a0*/  IMAD.HI.U32 R19, R2, R10, RZ ;  /* 0x0000000a02137227 */ /* 0x000fc800078e00ff */
[----:B------:R-:W-:Y:S01]  /*b3b0*/  IMAD R17, R12, R9, R17 ;  /* 0x000000090c117224 */ /* 0x000fe200078e0211 */
[----:B------:R-:W-:Y:S01]  /*b3c0*/  IABS R9, R24 ;  /* 0x0000001800097213 */ /* 0x000fe20000000000 */
[----:B------:R-:W-:Y:S01]  /*b3d0*/  @!P0 IMAD.IADD R20, R20, 0x1, -R12 ;  /* 0x0000000114148824 */ /* 0x000fe200078e0a0c */
[----:B------:R-:W-:Y:S01]  /*b3e0*/  ISETP.GT.U32.AND P0, PT, R12, R16, PT ;  /* 0x000000100c00720c */ /* 0x000fe20003f04070 */
[----:B------:R-:W-:Y:S01]  /*b3f0*/  IMAD.MOV R3, RZ, RZ, -R19 ;  /* 0x000000ffff037224 */ /* 0x000fe200078e0a13 */
[----:B------:R-:W-:Y:S01]  /*b400*/  IABS R19, R7 ;  /* 0x0000000700137213 */ /* 0x000fe20000000000 */
[----:B------:R-:W-:-:S04]  /*b410*/  IMAD.HI.U32 R14, R2, R9, RZ ;  /* 0x00000009020e7227 */ /* 0x000fc800078e00ff */
[----:B------:R-:W-:Y:S02]  /*b420*/  IMAD R10, R12, R3, R10 ;  /* 0x000000030c0a7224 */ /* 0x000fe400078e020a */
[----:B------:R-:W-:Y:S02]  /*b430*/  VIADD R3, R0, 0xfb ;  /* 0x000000fb00037836 */ /* 0x000fe40000000000 */
[----:B------:R-:W-:Y:S01]  /*b440*/  @!P2 IMAD.IADD R18, R18, 0x1, -R12 ;  /* 0x000000011212a824 */ /* 0x000fe200078e0a0c */
[----:B------:R-:W-:Y:S01]  /*b450*/  ISETP.GE.AND P2, PT, R4, RZ, PT ;  /* 0x000000ff0400720c */ /* 0x000fe20003f46270 */
[----:B------:R-:W-:Y:S01]  /*b460*/  @!P5 IMAD.MOV R248, RZ, RZ, -R248 ;  /* 0x000000fffff8d224 */ /* 0x000fe200078e0af8 */
[----:B------:R-:W-:Y:S01]  /*b470*/  IADD3 R4, -R14, RZ, RZ ;  /* 0x000000ff0e047210 */ /* 0x000fe20007ffe1ff */
[----:B------:R-:W-:Y:S01]  /*b480*/  @!P6 IMAD.IADD R21, R21, 0x1, -R12 ;  /* 0x000000011515e824 */ /* 0x000fe200078e0a0c */
[----:B------:R-:W-:Y:S01]  /*b490*/  IABS R252, R3 ;  /* 0x0000000300fc7213 */ /* 0x000fe20000000000 */
[----:B------:R-:W-:Y:S01]  /*b4a0*/  IMAD.HI.U32 R249, R2, R5, RZ ;  /* 0x0000000502f97227 */ /* 0x000fe200078e00ff */
[----:B------:R-:W-:-:S02]  /*b4b0*/  @!P0 IADD3 R16, R16, -R12, RZ ;  /* 0x8000000c10108210 */ /* 0x000fc40007ffe0ff */
[C---:B------:R-:W-:Y:S01]  /*b4c0*/  ISETP.GT.U32.AND P6, PT, R12.reuse, R17, PT ;  /* 0x000000110c00720c */ /* 0x040fe20003fc4070 */
[C---:B------:R-:W-:Y:S01]  /*b4d0*/  IMAD R9, R12.reuse, R4, R9 ;  /* 0x000000040c097224 */ /* 0x040fe200078e0209 */
[----:B------:R-:W-:Y:S01]  /*b4e0*/  ISETP.GT.U32.AND P5, PT, R12, R16, PT ;  /* 0x000000100c00720c */ /* 0x000fe20003fa4070 */
[----:B------:R-:W-:Y:S01]  /*b4f0*/  IMAD.HI.U32 R4, R2, R252, RZ ;  /* 0x000000fc02047227 */ /* 0x000fe200078e00ff */
[----:B------:R-:W-:Y:S02]  /*b500*/  ISETP.GE.AND P0, PT, R13, RZ, PT ;  /* 0x000000ff0d00720c */ /* 0x000fe40003f06270 */
[----:B------:R-:W-:Y:S01]  /*b510*/  @!P2 IADD3 R20, -R20, RZ, RZ ;  /* 0x000000ff1414a210 */ /* 0x000fe20007ffe1ff */
[----:B------:R-:W-:Y:S01]  /*b520*/  IMAD.MOV R14, RZ, RZ, -R249 ;  /* 0x000000ffff0e7224 */ /* 0x000fe200078e0af9 */
[----:B------:R-:W-:Y:S01]  /*b530*/  IADD3 R4, -R4, RZ, RZ ;  /* 0x000000ff04047210 */ /* 0x000fe20007ffe1ff */
[----:B------:R-:W-:Y:S01]  /*b540*/  VIADD R13, R0, 0xfa ;  /* 0x000000fa000d7836 */ /* 0x000fe20000000000 */
[----:B------:R-:W-:Y:S01]  /*b550*/  IABS R249, R6 ;  /* 0x0000000600f97213 */ /* 0x000fe20000000000 */
[----:B------:R-:W-:Y:S01]  /*b560*/  IMAD R5, R12, R14, R5 ;  /* 0x0000000e0c057224 */ /* 0x000fe200078e0205 */
[----:B------:R-:W-:Y:S01]  /*b570*/  IADD3 R14, R0, 0xfc, RZ ;  /* 0x000000fc000e7810 */ /* 0x000fe20007ffe0ff */
[----:B------:R-:W-:Y:S01]  /*b580*/  IMAD R252, R12, R4, R252 ;  /* 0x000000040cfc7224 */ /* 0x000fe200078e02fc */
[----:B------:R-:W-:Y:S01]  /*b590*/  IABS R251, R13 ;  /* 0x0000000d00fb7213 */ /* 0x000fe20000000000 */
[--C-:B------:R-:W-:Y:S01]  /*b5a0*/  @!P5 IMAD.IADD R16, R16, 0x1, -R12.reuse ;  /* 0x000000011010d824 */ /* 0x100fe200078e0a0c */
[----:B------:R-:W-:Y:S01]  /*b5b0*/  IABS R250, R14 ;  /* 0x0000000e00fa7213 */ /* 0x000fe20000000000 */
[----:B------:R-:W-:Y:S01]  /*b5c0*/  @!P6 IMAD.IADD R17, R17, 0x1, -R12 ;  /* 0x000000011111e824 */ /* 0x000fe200078e0a0c */
[----:B------:R-:W-:Y:S01]  /*b5d0*/  ISETP.GT.U32.AND P5, PT, R12, R252, PT ;  /* 0x000000fc0c00720c */ /* 0x000fe20003fa4070 */
[----:B-1----:R-:W-:Y:S01]  /*b5e0*/  IMAD.HI.U32 R27, R2, R249, RZ ;  /* 0x000000f9021b7227 */ /* 0x002fe200078e00ff */
[----:B------:R-:W-:-:S02]  /*b5f0*/  ISETP.GT.U32.AND P6, PT, R12, R11, PT ;  /* 0x0000000b0c00720c */ /* 0x000fc40003fc4070 */
[----:B------:R-:W-:Y:S01]  /*b600*/  ISETP.GT.U32.AND P1, PT, R12, R17, PT ;  /* 0x000000110c00720c */ /* 0x000fe20003f24070 */
[----:B------:R-:W-:-:S04]  /*b610*/  IMAD.HI.U32 R4, R2, R19, RZ ;  /* 0x0000001302047227 */ /* 0x000fc800078e00ff */
[----:B------:R-:W-:Y:S01]  /*b620*/  IMAD.MOV R27, RZ, RZ, -R27 ;  /* 0x000000ffff1b7224 */ /* 0x000fe200078e0a1b */
[----:B------:R-:W-:Y:S01]  /*b630*/  IADD3 R4, -R4, RZ, RZ ;  /* 0x000000ff04047210 */ /* 0x000fe20007ffe1ff */
[----:B------:R-:W-:Y:S01]  /*b640*/  @!P3 IMAD.MOV R246, RZ, RZ, -R246 ;  /* 0x000000fffff6b224 */ /* 0x000fe200078e0af6 */
[----:B------:R-:W-:Y:S01]  /*b650*/  ISETP.GT.U32.AND P3, PT, R12, R18, PT ;  /* 0x000000120c00720c */ /* 0x000fe20003f64070 */
[--C-:B------:R-:W-:Y:S01]  /*b660*/  @!P5 IMAD.IADD R252, R252, 0x1, -R12.reuse ;  /* 0x00000001fcfcd824 */ /* 0x100fe200078e0a0c */
[----:B------:R-:W-:Y:S01]  /*b670*/  ISETP.GE.AND P5, PT, R8, RZ, PT ;  /* 0x000000ff0800720c */ /* 0x000fe20003fa6270 */
[----:B------:R-:W-:Y:S01]  /*b680*/  @!P6 IMAD.IADD R11, R11, 0x1, -R12 ;  /* 0x000000010b0be824 */ /* 0x000fe200078e0a0c */
[----:B------:R-:W2:Y:S01]  /*b690*/  LDL.LU R8, [R1+0x64] ;  /* 0x0000640001087983 */ /* 0x000ea20000300800 */
[C---:B------:R-:W-:Y:S01]  /*b6a0*/  ISETP.GT.U32.AND P6, PT, R12.reuse, R10, PT ;  /* 0x0000000a0c00720c */ /* 0x040fe20003fc4070 */
[C---:B------:R-:W-:Y:S01]  /*b6b0*/  IMAD R249, R12.reuse, R27, R249 ;  /* 0x0000001b0cf97224 */ /* 0x040fe200078e02f9 */
[----:B------:R-:W-:Y:S01]  /*b6c0*/  IABS R27, R0 ;  /* 0x00000000001b7213 */ /* 0x000fe20000000000 */
[C---:B------:R-:W-:Y:S01]  /*b6d0*/  IMAD R19, R12.reuse, R4, R19 ;  /* 0x000000040c137224 */ /* 0x040fe200078e0213 */
[----:B------:R-:W-:Y:S01]  /*b6e0*/  @!P1 IADD3 R17, R17, -R12, RZ ;  /* 0x8000000c11119210 */ /* 0x000fe20007ffe0ff */
[----:B------:R-:W-:Y:S01]  /*b6f0*/  @!P4 IMAD.MOV R21, RZ, RZ, -R21 ;  /* 0x000000ffff15c224 */ /* 0x000fe200078e0a15 */
[----:B------:R-:W-:Y:S01]  /*b700*/  ISETP.GT.U32.AND P4, PT, R12, R11, PT ;  /* 0x0000000b0c00720c */ /* 0x000fe20003f84070 */
[----:B------:R-:W-:-:S02]  /*b710*/  IMAD.MOV.U32 R4, RZ, RZ, R27 ;  /* 0x000000ffff047224 */ /* 0x000fc400078e001b */
[----:B---3--:R-:W-:-:S04]  /*b720*/  IMAD.HI.U32 R29, R2, R251, RZ ;  /* 0x000000fb021d7227 */ /* 0x008fc800078e00ff */
[----:B------:R-:W-:Y:S01]  /*b730*/  @!P6 IMAD.IADD R10, R10, 0x1, -R12 ;  /* 0x000000010a0ae824 */ /* 0x000fe200078e0a0c */
[----:B------:R-:W-:Y:S01]  /*b740*/  ISETP.GT.U32.AND P6, PT, R12, R9, PT ;  /* 0x000000090c00720c */ /* 0x000fe20003fc4070 */
[----:B------:R-:W-:-:S03]  /*b750*/  IMAD.HI.U32 R28, R2, R250, RZ ;  /* 0x000000fa021c7227 */ /* 0x000fc600078e00ff */
[----:B------:R-:W-:Y:S01]  /*b760*/  ISETP.GT.U32.AND P2, PT, R12, R10, PT ;  /* 0x0000000a0c00720c */ /* 0x000fe20003f44070 */
[----:B------:R-:W-:-:S04]  /*b770*/  IMAD.HI.U32 R2, R2, R4, RZ ;  /* 0x0000000402027227 */ /* 0x000fc800078e00ff */
[----:B------:R-:W-:Y:S02]  /*b780*/  IMAD.MOV R29, RZ, RZ, -R29 ;  /* 0x000000ffff1d7224 */ /* 0x000fe400078e0a1d */
[----:B------:R-:W-:Y:S02]  /*b790*/  IMAD.MOV R28, RZ, RZ, -R28 ;  /* 0x000000ffff1c7224 */ /* 0x000fe400078e0a1c */
[----:B------:R-:W-:Y:S02]  /*b7a0*/  @!P6 IMAD.IADD R9, R9, 0x1, -R12 ;  /* 0x000000010909e824 */ /* 0x000fe400078e0a0c */
[----:B------:R-:W-:Y:S02]  /*b7b0*/  IMAD.MOV R2, RZ, RZ, -R2 ;  /* 0x000000ffff027224 */ /* 0x000fe400078e0a02 */
[----:B------:R-:W-:Y:S01]  /*b7c0*/  @!P2 IADD3 R10, R10, -R12, RZ ;  /* 0x8000000c0a0aa210 */ /* 0x000fe20007ffe0ff */
[C---:B------:R-:W-:Y:S01]  /*b7d0*/  IMAD R251, R12.reuse, R29, R251 ;  /* 0x0000001d0cfb7224 */ /* 0x040fe200078e02fb */
[C---:B------:R-:W-:Y:S01]  /*b7e0*/  ISETP.GT.U32.AND P2, PT, R12.reuse, R249, PT ;  /* 0x000000f90c00720c */ /* 0x040fe20003f44070 */
[C---:B------:R-:W-:Y:S01]  /*b7f0*/  IMAD R250, R12.reuse, R28, R250 ;  /* 0x0000001c0cfa7224 */ /* 0x040fe200078e02fa */
[C---:B------:R-:W-:Y:S01]  /*b800*/  ISETP.GT.U32.AND P6, PT, R12.reuse, R9, PT ;  /* 0x000000090c00720c */ /* 0x040fe20003fc4070 */
[C---:B------:R-:W-:Y:S01]  /*b810*/  IMAD R4, R12.reuse, R2, R4 ;  /* 0x000000020c047224 */ /* 0x040fe200078e0204 */
[----:B------:R-:W-:Y:S01]  /*b820*/  ISETP.GT.U32.AND P1, PT, R12, R251, PT ;  /* 0x000000fb0c00720c */ /* 0x000fe20003f24070 */
[--C-:B------:R-:W-:Y:S01]  /*b830*/  @!P3 IMAD.IADD R18, R18, 0x1, -R12.reuse ;  /* 0x000000011212b824 */ /* 0x100fe200078e0a0c */
[C---:B------:R-:W-:Y:S01]  /*b840*/  ISETP.GT.U32.AND P3, PT, R12.reuse, R5, PT ;  /* 0x000000050c00720c */ /* 0x040fe20003f64070 */
[--C-:B------:R-:W-:Y:S01]  /*b850*/  @!P4 IMAD.IADD R11, R11, 0x1, -R12.reuse ;  /* 0x000000010b0bc824 */ /* 0x100fe200078e0a0c */
[C---:B------:R-:W-:Y:S01]  /*b860*/  ISETP.GT.U32.AND P4, PT, R12.reuse, R250, PT ;  /* 0x000000fa0c00720c */ /* 0x040fe20003f84070 */
[----:B------:R-:W3:Y:S04]  /*b870*/  LDL.LU R29, [R1+0x38] ;  /* 0x00003800011d7983 */ /* 0x000ee80000300800 */
[--C-:B------:R-:W-:Y:S01]  /*b880*/  @!P2 IMAD.IADD R249, R249, 0x1, -R12.reuse ;  /* 0x00000001f9f9a824 */ /* 0x100fe200078e0a0c */
[C---:B------:R-:W-:Y:S01]  /*b890*/  ISETP.GT.U32.AND P2, PT, R12.reuse, R4, PT ;  /* 0x000000040c00720c */ /* 0x040fe20003f44070 */
[--C-:B------:R-:W-:Y:S01]  /*b8a0*/  @!P6 IMAD.IADD R9, R9, 0x1, -R12.reuse ;  /* 0x000000010909e824 */ /* 0x100fe200078e0a0c */
[----:B------:R-:W-:Y:S01]  /*b8b0*/  ISETP.GT.U32.AND P6, PT, R12, R19, PT ;  /* 0x000000130c00720c */ /* 0x000fe20003fc4070 */
[----:B------:R-:W-:Y:S01]  /*b8c0*/  @!P1 IMAD.IADD R251, R251, 0x1, -R12 ;  /* 0x00000001fbfb9824 */ /* 0x000fe200078e0a0c */
[----:B------:R-:W-:-:S02]  /*b8d0*/  ISETP.GE.AND P1, PT, R25, RZ, PT ;  /* 0x000000ff1900720c */ /* 0x000fc40003f26270 */
[-C--:B------:R-:W-:Y:S02]  /*b8e0*/  @!P3 IADD3 R5, R5, -R12.reuse, RZ ;  /* 0x8000000c0505b210 */ /* 0x080fe40007ffe0ff */
[----:B------:R-:W-:Y:S01]  /*b8f0*/  @!P0 IADD3 R18, -R18, RZ, RZ ;  /* 0x000000ff12128210 */ /* 0x000fe20007ffe1ff */
[----:B------:R-:W-:Y:S01]  /*b900*/  @!P5 IMAD.MOV R11, RZ, RZ, -R11 ;  /* 0x000000ffff0bd224 */ /* 0x000fe200078e0a0b */
[-C--:B------:R-:W-:Y:S01]  /*b910*/  @!P4 IADD3 R250, R250, -R12.reuse, RZ ;  /* 0x8000000cfafac210 */ /* 0x080fe20007ffe0ff */
[----:B------:R-:W3:Y:S01]  /*b920*/  LDL.LU R28, [R1+0x34] ;  /* 0x00003400011c7983 */ /* 0x000ee20000300800 */
[----:B------:R-:W-:Y:S02]  /*b930*/  ISETP.GE.AND P3, PT, R26, RZ, PT ;  /* 0x000000ff1a00720c */ /* 0x000fe40003f66270 */
[----:B------:R-:W-:Y:S02]  /*b940*/  ISETP.GE.AND P4, PT, R15, RZ, PT ;  /* 0x000000ff0f00720c */ /* 0x000fe40003f86270 */
[----:B------:R-:W-:Y:S01]  /*b950*/  @!P2 IADD3 R4, R4, -R12, RZ ;  /* 0x8000000c0404a210 */ /* 0x000fe20007ffe0ff */
[----:B------:R-:W-:Y:S01]  /*b960*/  @!P6 IMAD.IADD R19, R19, 0x1, -R12 ;  /* 0x000000011313e824 */ /* 0x000fe200078e0a0c */
[C---:B------:R-:W-:Y:S01]  /*b970*/  ISETP.GT.U32.AND P2, PT, R12.reuse, R249, PT ;  /* 0x000000f90c00720c */ /* 0x040fe20003f44070 */
[----:B------:R-:W-:Y:S01]  /*b980*/  @!P1 IMAD.MOV R16, RZ, RZ, -R16 ;  /* 0x000000ffff109224 */ /* 0x000fe200078e0a10 */
[C---:B------:R-:W-:Y:S01]  /*b990*/  ISETP.GT.U32.AND P0, PT, R12.reuse, R5, PT ;  /* 0x000000050c00720c */ /* 0x040fe20003f04070 */
[----:B------:R-:W3:Y:S01]  /*b9a0*/  LDL.LU R27, [R1+0x30] ;  /* 0x00003000011b7983 */ /* 0x000ee20000300800 */
[----:B------:R-:W-:-:S02]  /*b9b0*/  ISETP.GT.U32.AND P5, PT, R12, R4, PT ;  /* 0x000000040c00720c */ /* 0x000fc40003fa4070 */
[C---:B------:R-:W-:Y:S01]  /*b9c0*/  ISETP.GT.U32.AND P6, PT, R12.reuse, R252, PT ;  /* 0x000000fc0c00720c */ /* 0x040fe20003fc4070 */
[----:B------:R-:W-:Y:S01]  /*b9d0*/  @!P3 IMAD.MOV R17, RZ, RZ, -R17 ;  /* 0x000000ffff11b224 */ /* 0x000fe200078e0a11 */
[C---:B------:R-:W-:Y:S01]  /*b9e0*/  ISETP.GT.U32.AND P3, PT, R12.reuse, R251, PT ;  /* 0x000000fb0c00720c */ /* 0x040fe20003f64070 */
[----:B------:R-:W-:Y:S01]  /*b9f0*/  @!P4 IMAD.MOV R10, RZ, RZ, -R10 ;  /* 0x000000ffff0ac224 */ /* 0x000fe200078e0a0a */
[C---:B------:R-:W-:Y:S01]  /*ba00*/  ISETP.GT.U32.AND P1, PT, R12.reuse, R250, PT ;  /* 0x000000fa0c00720c */ /* 0x040fe20003f24070 */
[----:B------:R-:W3:Y:S01]  /*ba10*/  LDL.LU R26, [R1+0x2c] ;  /* 0x00002c00011a7983 */ /* 0x000ee20000300800 */
[----:B------:R-:W-:Y:S01]  /*ba20*/  ISETP.GT.U32.AND P4, PT, R12, R19, PT ;  /* 0x000000130c00720c */ /* 0x000fe20003f84070 */
[----:B------:R-:W-:Y:S01]  /*ba30*/  @!P2 IMAD.IADD R249, R249, 0x1, -R12 ;  /* 0x00000001f9f9a824 */ /* 0x000fe200078e0a0c */
[----:B------:R-:W-:Y:S01]  /*ba40*/  ISETP.GE.AND P2, PT, R0, RZ, PT ;  /* 0x000000ff0000720c */ /* 0x000fe20003f46270 */
[----:B------:R-:W3:Y:S01]  /*ba50*/  LDL.LU R25, [R1+0x28] ;  /* 0x0000280001197983 */ /* 0x000ee20000300800 */
[----:B------:R-:W-:-:S02]  /*ba60*/  @!P0 IADD3 R5, R5, -R12, RZ ;  /* 0x8000000c05058210 */ /* 0x000fc40007ffe0ff */
[----:B------:R-:W-:Y:S02]  /*ba70*/  ISETP.GE.AND P0, PT, R24, RZ, PT ;  /* 0x000000ff1800720c */ /* 0x000fe40003f06270 */
[-C--:B------:R-:W-:Y:S01]  /*ba80*/  @!P5 IADD3 R4, R4, -R12.reuse, RZ ;  /* 0x8000000c0404d210 */ /* 0x080fe20007ffe0ff */
[----:B------:R-:W-:Y:S01]  /*ba90*/  @!P6 IMAD.IADD R252, R252, 0x1, -R12 ;  /* 0x00000001fcfce824 */ /* 0x000fe200078e0a0c */
[----:B------:R-:W-:Y:S01]  /*baa0*/  ISETP.GE.AND P6, PT, R13, RZ, PT ;  /* 0x000000ff0d00720c */ /* 0x000fe20003fc6270 */
[----:B------:R-:W-:Y:S01]  /*bab0*/  IMAD R13, R22, UR4, RZ ;  /* 0x00000004160d7c24 */ /* 0x000fe2000f8e02ff */
[----:B------:R-:W-:Y:S01]  /*bac0*/  @!P1 IADD3 R250, R250, -R12, RZ ;  /* 0x8000000cfafa9210 */ /* 0x000fe20007ffe0ff */
[----:B------:R-:W-:Y:S01]  /*bad0*/  IMAD.MOV.U32 R22, RZ, RZ, R4 ;  /* 0x000000ffff167224 */ /* 0x000fe200078e0004 */
[----:B------:R-:W3:Y:S01]  /*bae0*/  LDL.LU R24, [R1+0x24] ;  /* 0x0000240001187983 */ /* 0x000ee20000300800 */
[--C-:B------:R-:W-:Y:S02]  /*baf0*/  @!P3 IMAD.IADD R251, R251, 0x1, -R12.reuse ;  /* 0x00000001fbfbb824 */ /* 0x100fe400078e0a0c */
[----:B------:R-:W-:Y:S01]  /*bb00*/  @!P4 IMAD.IADD R19, R19, 0x1, -R12 ;  /* 0x000000011313c824 */ /* 0x000fe200078e0a0c */
[----:B------:R-:W-:-:S02]  /*bb10*/  LEA R12, P5, R13, UR6, 0x2 ;  /* 0x000000060d0c7c11 */ /* 0x000fc4000f8a10ff */
[----:B------:R-:W-:Y:S02]  /*bb20*/  ISETP.GE.AND P4, PT, R14, RZ, PT ;  /* 0x000000ff0e00720c */ /* 0x000fe40003f86270 */
[----:B------:R-:W-:Y:S01]  /*bb30*/  @!P2 IADD3 R22, -R22, RZ, RZ ;  /* 0x000000ff1616a210 */ /* 0x000fe20007ffe1ff */
[----:B------:R-:W-:Y:S01]  /*bb40*/  @!P0 IMAD.MOV R9, RZ, RZ, -R9 ;  /* 0x000000ffff098224 */ /* 0x000fe200078e0a09 */
[----:B------:R-:W-:Y:S02]  /*bb50*/  ISETP.GE.AND P3, PT, R23, RZ, PT ;  /* 0x000000ff1700720c */ /* 0x000fe40003f66270 */
[----:B------:R-:W3:Y:S01]  /*bb60*/  LDL.LU R23, [R1+0x20] ;  /* 0x0000200001177983 */ /* 0x000ee20000300800 */
[----:B------:R-:W-:Y:S02]  /*bb70*/  ISETP.GE.AND P0, PT, R6, RZ, PT ;  /* 0x000000ff0600720c */ /* 0x000fe40003f06270 */
[----:B------:R-:W-:Y:S02]  /*bb80*/  LEA.HI.X.SX32 R13, R13, UR7, 0x2, P5 ;  /* 0x000000070d0d7c11 */ /* 0x000fe4000a8f16ff */
[----:B------:R-:W-:Y:S01]  /*bb90*/  ISETP.GE.AND P5, PT, R7, RZ, PT ;  /* 0x000000ff0700720c */ /* 0x000fe20003fa6270 */
[----:B--2---:R-:W-:-:S02]  /*bba0*/  IMAD R4, R8, UR4, RZ ;  /* 0x0000000408047c24 */ /* 0x004fc4000f8e02ff */
[----:B------:R-:W2:Y:S03]  /*bbb0*/  LDL.LU R8, [R1+0x1c] ;  /* 0x00001c0001087983 */ /* 0x000ea60000300800 */
[C---:B------:R-:W-:Y:S01]  /*bbc0*/  LEA R14, P2, R4.reuse, UR6, 0x2 ;  /* 0x00000006040e7c11 */ /* 0x040fe2000f8410ff */
[----:B------:R-:W2:Y:S03]  /*bbd0*/  LDL.LU R6, [R1+0x18] ;  /* 0x0000180001067983 */ /* 0x000ea60000300800 */
[----:B------:R-:W-:Y:S01]  /*bbe0*/  LEA.HI.X.SX32 R15, R4, UR7, 0x2, P2 ;  /* 0x00000007040f7c11 */ /* 0x000fe200090f16ff */
[----:B------:R-:W2:Y:S04]  /*bbf0*/  LDL.LU R7, [R1+0x14] ;  /* 0x0000140001077983 */ /* 0x000ea80000300800 */
[----:B------:R-:W3:Y:S01]  /*bc00*/  LDL R4, [R1+0x1514] ;  /* 0x0015140001047983 */ /* 0x000ee20000100800 */
[----:B----4-:R-:W1:Y:S01]  /*bc10*/  S2R R30, SR_TID.X ;  /* 0x00000000001e7919 */ /* 0x010e620000002100 */
[----:B------:R-:W-:-:S02]  /*bc20*/  ISETP.GE.AND P1, PT, R3, RZ, PT ;  /* 0x000000ff0300720c */ /* 0x000fc40003f26270 */
[----:B------:R-:W4:Y:S01]  /*bc30*/  LDC.64 R2, c[0x0][0x238] ;  /* 0x00008e00ff027b82 */ /* 0x000f220000000a00 */
[----:B-1----:R-:W-:-:S05]  /*bc40*/  LOP3.LUT R30, R30, 0x7f, RZ, 0xc0, !PT ;  /* 0x0000007f1e1e7812 */ /* 0x002fca00078ec0ff */
[----:B----4-:R-:W-:Y:S02]  /*bc50*/  IMAD R3, R30, R3, RZ ;  /* 0x000000031e037224 */ /* 0x010fe400078e02ff */
[----:B------:R-:W4:Y:S04]  /*bc60*/  LDL.LU R30, [R1+0x16a0] ;  /* 0x0016a000011e7983 */ /* 0x000f280000300800 */
[----:B------:R1:W-:Y:S02]  /*bc70*/  STL [R1+0x3c], R3 ;  /* 0x00003c0301007387 */ /* 0x0003e40000100800 */
[----:B-1----:R-:W-:Y:S02]  /*bc80*/  IMAD.MOV.U32 R3, RZ, RZ, R252 ;  /* 0x000000ffff037224 */ /* 0x002fe400078e00fc */
[----:B------:R-:W4:Y:S01]  /*bc90*/  LDL.LU R252, [R1+0x10] ;  /* 0x0000100001fc7983 */ /* 0x000f220000300800 */
[----:B---3--:R-:W-:-:S02]  /*bca0*/  ISETP.NE.AND P2, PT, R4, RZ, PT ;  /* 0x000000ff0400720c */ /* 0x008fc40003f45270 */
[----:B------:R-:W-:-:S04]  /*bcb0*/  LOP3.LUT R4, RZ, R4, RZ, 0x33, !PT ;  /* 0x00000004ff047212 */ /* 0x000fc800078e33ff */
[C---:B------:R-:W-:Y:S02]  /*bcc0*/  SEL R22, R4.reuse, R22, !P2 ;  /* 0x0000001604167207 */ /* 0x040fe40005000000 */
[C---:B------:R-:W-:Y:S02]  /*bcd0*/  SEL R29, R4.reuse, R29, !P2 ;  /* 0x0000001d041d7207 */ /* 0x040fe40005000000 */
[C---:B------:R-:W-:Y:S01]  /*bce0*/  SEL R28, R4.reuse, R28, !P2 ;  /* 0x0000001c041c7207 */ /* 0x040fe20005000000 */
[----:B------:R1:W-:Y:S01]  /*bcf0*/  STL [R1+0xfc], R22 ;  /* 0x0000fc1601007387 */ /* 0x0003e20000100800 */
[C---:B------:R-:W-:Y:S02]  /*bd00*/  SEL R27, R4.reuse, R27, !P2 ;  /* 0x0000001b041b7207 */ /* 0x040fe40005000000 */
[C---:B------:R-:W-:Y:S02]  /*bd10*/  SEL R26, R4.reuse, R26, !P2 ;  /* 0x0000001a041a7207 */ /* 0x040fe40005000000 */
[C---:B------:R-:W-:Y:S01]  /*bd20*/  SEL R25, R4.reuse, R25, !P2 ;  /* 0x0000001904197207 */ /* 0x040fe20005000000 */
[----:B-1----:R-:W3:Y:S04]  /*bd30*/  LDL.LU R22, [R1+0x169c] ;  /* 0x00169c0001167983 */ /* 0x002ee80000300800 */
[----:B------:R1:W-:Y:S01]  /*bd40*/  STL [R1+0xf8], R29 ;  /* 0x0000f81d01007387 */ /* 0x0003e20000100800 */
[----:B------:R-:W-:-:S02]  /*bd50*/  SEL R24, R4, R24, !P2 ;  /* 0x0000001804187207 */ /* 0x000fc40005000000 */
[C---:B------:R-:W-:Y:S01]  /*bd60*/  SEL R23, R4.reuse, R23, !P2 ;  /* 0x0000001704177207 */ /* 0x040fe20005000000 */
[----:B-1----:R-:W3:Y:S04]  /*bd70*/  LDL.LU R29, [R1+0x1698] ;  /* 0x00169800011d7983 */ /* 0x002ee80000300800 */
[----:B------:R1:W-:Y:S01]  /*bd80*/  STL [R1+0xf4], R28 ;  /* 0x0000f41c01007387 */ /* 0x0003e20000100800 */
[----:B--2---:R-:W-:-:S03]  /*bd90*/  SEL R8, R4, R8, !P2 ;  /* 0x0000000804087207 */ /* 0x004fc60005000000 */
[----:B-1----:R-:W2:Y:S04]  /*bda0*/  LDL.LU R28, [R1+0x1694] ;  /* 0x00169400011c7983 */ /* 0x002ea80000300800 */
[----:B------:R1:W-:Y:S01]  /*bdb0*/  STL [R1+0xf0], R27 ;  /* 0x0000f01b01007387 */ /* 0x0003e20000100800 */
[----:B------:R-:W-:-:S03]  /*bdc0*/  SEL R6, R4, R6, !P2 ;  /* 0x0000000604067207 */ /* 0x000fc60005000000 */
[----:B-1----:R-:W3:Y:S04]  /*bdd0*/  LDL.LU R27, [R1+0x1690] ;  /* 0x00169000011b7983 */ /* 0x002ee80000300800 */
[----:B------:R1:W-:Y:S01]  /*bde0*/  STL [R1+0xec], R26 ;  /* 0x0000ec1a01007387 */ /* 0x0003e20000100800 */
[----:B------:R-:W-:-:S03]  /*bdf0*/  SEL R7, R4, R7, !P2 ;  /* 0x0000000704077207 */ /* 0x000fc60005000000 */
[----:B-1----:R-:W2:Y:S04]  /*be00*/  LDL.LU R26, [R1+0x168c] ;  /* 0x00168c00011a7983 */ /* 0x002ea80000300800 */
[----:B------:R1:W-:Y:S04]  /*be10*/  STL [R1+0xe8], R25 ;  /* 0x0000e81901007387 */ /* 0x0003e80000100800 */
[----:B-1----:R-:W3:Y:S04]  /*be20*/  LDL.LU R25, [R1+0x1688] ;  /* 0x0016880001197983 */ /* 0x002ee80000300800 */
[----:B------:R1:W-:Y:S04]  /*be30*/  STL [R1+0xe4], R24 ;  /* 0x0000e41801007387 */ /* 0x0003e80000100800 */
[----:B-1----:R-:W2:Y:S04]  /*be40*/  LDL.LU R24, [R1+0x1684] ;  /* 0x0016840001187983 */ /* 0x002ea80000300800 */
[----:B------:R1:W-:Y:S04]  /*be50*/  STL [R1+0xe0], R23 ;  /* 0x0000e01701007387 */ /* 0x0003e80000100800 */
[----:B-1----:R-:W2:Y:S04]  /*be60*/  LDL.LU R23, [R1+0x1680] ;  /* 0x0016800001177983 */ /* 0x002ea80000300800 */
[----:B------:R1:W-:Y:S04]  /*be70*/  STL [R1+0xdc], R8 ;  /* 0x0000dc0801007387 */ /* 0x0003e80000100800 */
[----:B-1----:R-:W2:Y:S04]  /*be80*/  LDL.LU R8, [R1+0x167c] ;  /* 0x00167c0001087983 */ /* 0x002ea80000300800 */
[----:B------:R1:W-:Y:S04]  /*be90*/  STL [R1+0xd8], R6 ;  /* 0x0000d80601007387 */ /* 0x0003e80000100800 */
[----:B-1----:R-:W2:Y:S04]  /*bea0*/  LDL.LU R6, [R1+0x1678] ;  /* 0x0016780001067983 */ /* 0x002ea80000300800 */
[----:B------:R1:W-:Y:S04]  /*beb0*/  STL [R1+0xd4], R7 ;  /* 0x0000d40701007387 */ /* 0x0003e80000100800 */
[----:B-1----:R-:W2:Y:S01]  /*bec0*/  LDL.LU R7, [R1+0x1674] ;  /* 0x0016740001077983 */ /* 0x002ea20000300800 */
[----:B----4-:R-:W-:-:S05]  /*bed0*/  SEL R252, R4, R252, !P2 ;  /* 0x000000fc04fc7207 */ /* 0x010fca0005000000 */
[----:B------:R2:W-:Y:S01]  /*bee0*/  STL [R1+0xd0], R252 ;  /* 0x0000d0fc01007387 */ /* 0x0005e20000100800 */
[----:B------:R-:W-:Y:S01]  /*bef0*/  @!P3 IMAD.MOV R5, RZ, RZ, -R5 ;  /* 0x000000ffff05b224 */ /* 0x000fe200078e0a05 */
[----:B------:R-:W-:Y:S01]  /*bf00*/  @!P6 IADD3 R251, -R251, RZ, RZ ;  /* 0x000000fffbfbe210 */ /* 0x000fe20007ffe1ff */
[----:B------:R-:W-:Y:S01]  /*bf10*/  @!P1 IMAD.MOV R3, RZ, RZ, -R3 ;  /* 0x000000ffff039224 */ /* 0x000fe200078e0a03 */
[----:B------:R-:W-:Y:S01]  /*bf20*/  @!P0 IADD3 R249, -R249, RZ, RZ ;  /* 0x000000fff9f98210 */ /* 0x000fe20007ffe1ff */
[----:B------:R-:W-:Y:S01]  /*bf30*/  @!P4 IMAD.MOV R250, RZ, RZ, -R250 ;  /* 0x000000fffffac224 */ /* 0x000fe200078e0afa */
[C---:B------:R-:W-:Y:S01]  /*bf40*/  SEL R95, R4.reuse, R95, !P2 ;  /* 0x0000005f045f7207 */ /* 0x040fe20005000000 */
[----:B------:R-:W-:Y:S01]  /*bf50*/  @!P5 IMAD.MOV R19, RZ, RZ, -R19 ;  /* 0x000000ffff13d224 */ /* 0x000fe200078e0a13 */
[C---:B------:R-:W-:Y:S02]  /*bf60*/  SEL R96, R4.reuse, R96, !P2 ;  /* 0x0000006004607207 */ /* 0x040fe40005000000 */
[----:B------:R-:W-:-:S02]  /*bf70*/  SEL R97, R4, R97, !P2 ;  /* 0x0000006104617207 */ /* 0x000fc40005000000 */
[C---:B------:R-:W-:Y:S02]  /*bf80*/  SEL R98, R4.reuse, R98, !P2 ;  /* 0x0000006204627207 */ /* 0x040fe40005000000 */
[C---:B------:R-:W-:Y:S02]  /*bf90*/  SEL R99, R4.reuse, R99, !P2 ;  /* 0x0000006304637207 */ /* 0x040fe40005000000 */
[C---:B------:R-:W-:Y:S02]  /*bfa0*/  SEL R100, R4.reuse, R100, !P2 ;  /* 0x0000006404647207 */ /* 0x040fe40005000000 */
[C---:B------:R-:W-:Y:S02]  /*bfb0*/  SEL R101, R4.reuse, R101, !P2 ;  /* 0x0000006504657207 */ /* 0x040fe40005000000 */
        /* <DEDUP_REMOVED lines=46> */
[C---:B---3--:R-:W-:Y:S02]  /*c2a0*/  SEL R25, R4.reuse, R25, !P2 ;  /* 0x0000001904197207 */ /* 0x048fe40005000000 */
[C---:B--2---:R-:W-:Y:S02]  /*c2b0*/  SEL R252, R4.reuse, R7, !P2 ;  /* 0x0000000704fc7207 */ /* 0x044fe40005000000 */
[----:B------:R-:W2:Y:S04]  /*c2c0*/  LDL.LU R7, [R1+0x1670] ;  /* 0x0016700001077983 */ /* 0x000ea80000300800 */
[----:B------:R1:W-:Y:S02]  /*c2d0*/  STL [R1+0xcc], R252 ;  /* 0x0000ccfc01007387 */ /* 0x0003e40000100800 */
[----:B-1----:R-:W-:-:S02]  /*c2e0*/  SEL R252, R4, R6, !P2 ;  /* 0x0000000604fc7207 */ /* 0x002fc40005000000 */
[----:B------:R-:W2:Y:S04]  /*c2f0*/  LDL.LU R6, [R1+0x166c] ;  /* 0x00166c0001067983 */ /* 0x000ea80000300800 */
[----:B------:R1:W-:Y:S02]  /*c300*/  STL [R1+0xc8], R252 ;  /* 0x0000c8fc01007387 */ /* 0x0003e40000100800 */
[C---:B-1----:R-:W-:Y:S02]  /*c310*/  SEL R252, R4.reuse, R8, !P2 ;  /* 0x0000000804fc7207 */ /* 0x042fe40005000000 */
[----:B------:R-:W3:Y:S04]  /*c320*/  LDL.LU R8, [R1+0x1668] ;  /* 0x0016680001087983 */ /* 0x000ee80000300800 */
[----:B------:R1:W-:Y:S02]  /*c330*/  STL [R1+0xc4], R252 ;  /* 0x0000c4fc01007387 */ /* 0x0003e40000100800 */
[----:B-1----:R-:W-:-:S02]  /*c340*/  SEL R252, R4, R23, !P2 ;  /* 0x0000001704fc7207 */ /* 0x002fc40005000000 */
[C---:B------:R-:W-:Y:S02]  /*c350*/  SEL R23, R4.reuse, R24, !P2 ;  /* 0x0000001804177207 */ /* 0x040fe40005000000 */
[C---:B------:R-:W-:Y:S01]  /*c360*/  SEL R24, R4.reuse, R26, !P2 ;  /* 0x0000001a04187207 */ /* 0x040fe20005000000 */
[----:B------:R-:W-:Y:S04]  /*c370*/  STL [R1+0xc0], R252 ;  /* 0x0000c0fc01007387 */ /* 0x000fe80000100800 */
[----:B------:R1:W-:Y:S04]  /*c380*/  STL [R1+0xbc], R23 ;  /* 0x0000bc1701007387 */ /* 0x0003e80000100800 */
[----:B------:R4:W-:Y:S01]  /*c390*/  STL [R1+0xb8], R25 ;  /* 0x0000b81901007387 */ /* 0x0009e20000100800 */
[----:B-1----:R-:W-:-:S03]  /*c3a0*/  SEL R23, R4, R27, !P2 ;  /* 0x0000001b04177207 */ /* 0x002fc60005000000 */
[----:B------:R1:W-:Y:S01]  /*c3b0*/  STL [R1+0xb4], R24 ;  /* 0x0000b41801007387 */ /* 0x0003e20000100800 */
[----:B----4-:R-:W-:-:S03]  /*c3c0*/  SEL R25, R4, R28, !P2 ;  /* 0x0000001c04197207 */ /* 0x010fc60005000000 */
[----:B------:R4:W-:Y:S01]  /*c3d0*/  STL [R1+0xb0], R23 ;  /* 0x0000b01701007387 */ /* 0x0009e20000100800 */
[----:B-1----:R-:W-:-:S03]  /*c3e0*/  SEL R24, R4, R29, !P2 ;  /* 0x0000001d04187207 */ /* 0x002fc60005000000 */
[----:B------:R1:W-:Y:S01]  /*c3f0*/  STL [R1+0xac], R25 ;  /* 0x0000ac1901007387 */ /* 0x0003e20000100800 */
[----:B----4-:R-:W-:-:S03]  /*c400*/  SEL R23, R4, R30, !P2 ;  /* 0x0000001e04177207 */ /* 0x010fc60005000000 */
[----:B------:R4:W-:Y:S04]  /*c410*/  STL [R1+0xa8], R24 ;  /* 0x0000a81801007387 */ /* 0x0009e80000100800 */
[----:B------:R4:W-:Y:S01]  /*c420*/  STL [R1+0xa4], R23 ;  /* 0x0000a41701007387 */ /* 0x0009e20000100800 */
[C---:B-1----:R-:W-:Y:S02]  /*c430*/  SEL R25, R4.reuse, R31, !P2 ;  /* 0x0000001f04197207 */ /* 0x042fe40005000000 */
[----:B----4-:R-:W-:-:S03]  /*c440*/  SEL R24, R4, R32, !P2 ;  /* 0x0000002004187207 */ /* 0x010fc60005000000 */
[----:B------:R1:W-:Y:S01]  /*c450*/  STL [R1+0xa0], R25 ;  /* 0x0000a01901007387 */ /* 0x0003e20000100800 */
[----:B------:R-:W-:-:S03]  /*c460*/  SEL R23, R4, R33, !P2 ;  /* 0x0000002104177207 */ /* 0x000fc60005000000 */
        /* <DEDUP_REMOVED lines=21> */
[C---:B----4-:R-:W-:Y:S02]  /*c5c0*/  SEL R24, R4.reuse, R44, !P2 ;  /* 0x0000002c04187207 */ /* 0x050fe40005000000 */
[C---:B------:R-:W-:Y:S02]  /*c5d0*/  SEL R23, R4.reuse, R45, !P2 ;  /* 0x0000002d04177207 */ /* 0x040fe40005000000 */
[----:B------:R-:W-:-:S02]  /*c5e0*/  SEL R45, R4, R46, !P2 ;  /* 0x0000002e042d7207 */ /* 0x000fc40005000000 */
[C---:B------:R-:W-:Y:S01]  /*c5f0*/  SEL R46, R4.reuse, R69, !P2 ;  /* 0x00000045042e7207 */ /* 0x040fe20005000000 */
[----:B------:R-:W-:Y:S01]  /*c600*/  STL [R1+0x70], R25 ;  /* 0x0000701901007387 */ /* 0x000fe20000100800 */
[C---:B------:R-:W-:Y:S02]  /*c610*/  SEL R43, R4.reuse, R48, !P2 ;  /* 0x00000030042b7207 */ /* 0x040fe40005000000 */
[C---:B------:R-:W-:Y:S01]  /*c620*/  SEL R44, R4.reuse, R47, !P2 ;  /* 0x0000002f042c7207 */ /* 0x040fe20005000000 */
[----:B------:R-:W-:Y:S01]  /*c630*/  STL [R1+0x6c], R24 ;  /* 0x00006c1801007387 */ /* 0x000fe20000100800 */
        /* <DEDUP_REMOVED lines=22> */
[----:B------:R1:W-:Y:S01]  /*c7a0*/  STL [R1], R48 ;  /* 0x0000003001007387 */ /* 0x0003e20000100800 */
        /* <DEDUP_REMOVED lines=23> */
[----:B------:R-:W-:Y:S01]  /*c920*/  STL [R1+0x10], R48 ;  /* 0x0000103001007387 */ /* 0x000fe20000100800 */
[----:B--2---:R-:W-:-:S03]  /*c930*/  SEL R46, R4, R93, !P2 ;  /* 0x0000005d042e7207 */ /* 0x004fc60005000000 */
[----:B------:R-:W-:Y:S04]  /*c940*/  STL [R1+0x8], R47 ;  /* 0x0000082f01007387 */ /* 0x000fe80000100800 */
[----:B------:R1:W-:Y:S01]  /*c950*/  STL [R1+0x4], R46 ;  /* 0x0000042e01007387 */ /* 0x0003e20000100800 */
        /* <DEDUP_REMOVED lines=122> */
[C---:B------:R-:W-:Y:S01]  /*d100*/  SEL R248, R4.reuse, R248, !P2 ;  /* 0x000000f804f87207 */ /* 0x040fe20005000000 */
[----:B-1----:R-:W2:Y:S01]  /*d110*/  LDL.LU R46, [R1+0x3c] ;  /* 0x00003c00012e7983 */ /* 0x002ea20000300800 */
[----:B------:R-:W-:Y:S01]  /*d120*/  ULDC UR6, c[0x0][0x230] ;  /* 0x00008c0000067ab9 */ /* 0x000fe20000000800 */
[C---:B------:R-:W-:Y:S01]  /*d130*/  SEL R92, R4.reuse, R5, !P2 ;  /* 0x00000005045c7207 */ /* 0x040fe20005000000 */
[----:B------:R-:W-:Y:S01]  /*d140*/  UIADD3 UR6, UR6, 0x7f, URZ ;  /* 0x0000007f06067890 */ /* 0x000fe2000fffe03f */
[----:B------:R-:W-:Y:S01]  /*d150*/  STL.64 [R1+0x1a68], R12 ;  /* 0x001a680c01007387 */ /* 0x000fe20000100a00 */
[----:B------:R-:W-:Y:S01]  /*d160*/  ULDC UR5, c[0x0][0x230] ;  /* 0x00008c0000057ab9 */ /* 0x000fe20000000800 */
[C---:B------:R-:W-:Y:S01]  /*d170*/  SEL R93, R4.reuse, R3, !P2 ;  /* 0x00000003045d7207 */ /* 0x040fe20005000000 */
[----:B------:R-:W-:Y:S01]  /*d180*/  UISETP.GT.AND UP0, UPT, UR6, 0x7f, UPT ;  /* 0x0000007f0600788c */ /* 0x000fe2000bf04270 */
[----:B------:R-:W-:Y:S01]  /*d190*/  STL [R1+0x1a64], R15 ;  /* 0x001a640f01007387 */ /* 0x000fe20000100800 */
[----:B------:R-:W-:Y:S01]  /*d1a0*/  ULDC UR47, c[0x0][0x240] ;  /* 0x00009000002f7ab9 */ /* 0x000fe20000000800 */
[----:B------:R-:W-:Y:S01]  /*d1b0*/  ULDC UR48, c[0x0][0x240] ;  /* 0x0000900000307ab9 */ /* 0x000fe20000000800 */
[----:B------:R-:W-:Y:S01]  /*d1c0*/  USEL UR4, URZ, 0x4, !UP0 ;  /* 0x000000043f047887 */ /* 0x000fe2000c000000 */
[----:B------:R-:W-:Y:S01]  /*d1d0*/  STL [R1+0x1a60], R2 ;  /* 0x001a600201007387 */ /* 0x000fe20000100800 */
[----:B------:R-:W-:Y:S01]  /*d1e0*/  ULDC UR49, c[0x0][0x240] ;  /* 0x0000900000317ab9 */ /* 0x000fe20000000800 */
[----:B------:R-:W-:Y:S01]  /*d1f0*/  ULDC UR50, c[0x0][0x240] ;  /* 0x0000900000327ab9 */ /* 0x000fe20000000800 */
[----:B------:R-:W-:Y:S01]  /*d200*/  ULDC UR51, c[0x0][0x240] ;  /* 0x0000900000337ab9 */ /* 0x000fe20000000800 */
[----:B---3--:R-:W-:Y:S01]  /*d210*/  STL [R1+0x1a5c], R8 ;  /* 0x001a5c0801007387 */ /* 0x008fe20000100800 */
[----:B------:R-:W-:Y:S01]  /*d220*/  IMAD.U32 R5, RZ, RZ, UR4 ;  /* 0x00000004ff057e24 */ /* 0x000fe2000f8e00ff */
[----:B------:R-:W-:Y:S01]  /*d230*/  ULDC UR52, c[0x0][0x240] ;  /* 0x0000900000347ab9 */ /* 0x000fe20000000800 */
[----:B------:R-:W-:Y:S01]  /*d240*/  ULDC UR53, c[0x0][0x240] ;  /* 0x0000900000357ab9 */ /* 0x000fe20000000800 */
[----:B------:R1:W-:Y:S01]  /*d250*/  STL [R1+0x1a58], R0 ;  /* 0x001a580001007387 */ /* 0x0003e20000100800 */
[----:B------:R-:W-:Y:S01]  /*d260*/  ULDC UR54, c[0x0][0x240] ;  /* 0x0000900000367ab9 */ /* 0x000fe20000000800 */
[----:B------:R-:W-:Y:S01]  /*d270*/  ULDC UR55, c[0x0][0x240] ;  /* 0x0000900000377ab9 */ /* 0x000fe20000000800 */
[----:B------:R-:W-:Y:S01]  /*d280*/  ULDC UR56, c[0x0][0x240] ;  /* 0x0000900000387ab9 */ /* 0x000fe20000000800 */
[----:B------:R3:W-:Y:S01]  /*d290*/  STL.64 [R1+0x1668], R6 ;  /* 0x0016680601007387 */ /* 0x0007e20000100a00 */
[----:B------:R-:W-:Y:S01]  /*d2a0*/  ULDC UR57, c[0x0][0x240] ;  /* 0x0000900000397ab9 */ /* 0x000fe20000000800 */
[----:B------:R-:W-:Y:S01]  /*d2b0*/  ULDC UR58, c[0x0][0x240] ;  /* 0x00009000003a7ab9 */ /* 0x000fe20000000800 */
[----:B------:R-:W-:Y:S01]  /*d2c0*/  ULDC UR59, c[0x0][0x240] ;  /* 0x00009000003b7ab9 */ /* 0x000fe20000000800 */
[----:B------:R-:W4:Y:S01]  /*d2d0*/  LDL.LU R53, [R1+0xfc] ;  /* 0x0000fc0001357983 */ /* 0x000f220000300800 */
[----:B------:R-:W-:Y:S01]  /*d2e0*/  ULDC UR60, c[0x0][0x240] ;  /* 0x00009000003c7ab9 */ /* 0x000fe20000000800 */
[----:B------:R-:W-:Y:S01]  /*d2f0*/  ULDC UR61, c[0x0][0x240] ;  /* 0x00009000003d7ab9 */ /* 0x000fe20000000800 */
[----:B------:R-:W-:Y:S01]  /*d300*/  ULDC UR7, c[0x0][0x240] ;  /* 0x0000900000077ab9 */ /* 0x000fe20000000800 */
[----:B------:R-:W3:Y:S01]  /*d310*/  LDL.LU R62, [R1+0xf8] ;  /* 0x0000f800013e7983 */ /* 0x000ee20000300800 */
[----:B------:R-:W-:Y:S01]  /*d320*/  ULDC UR8, c[0x0][0x240] ;  /* 0x0000900000087ab9 */ /* 0x000fe20000000800 */
[----:B------:R-:W-:Y:S01]  /*d330*/  ULDC UR9, c[0x0][0x240] ;  /* 0x0000900000097ab9 */ /* 0x000fe20000000800 */
[----:B------:R-:W-:Y:S01]  /*d340*/  ULDC UR10, c[0x0][0x240] ;  /* 0x00009000000a7ab9 */ /* 0x000fe20000000800 */
[----:B------:R-:W3:Y:S01]  /*d350*/  LDL.LU R61, [R1+0xf4] ;  /* 0x0000f400013d7983 */ /* 0x000ee20000300800 */
[C---:B------:R-:W-:Y:S01]  /*d360*/  SEL R85, R4.reuse, R20, !P2 ;  /* 0x0000001404557207 */ /* 0x040fe20005000000 */
[----:B------:R-:W-:Y:S01]  /*d370*/  ULDC UR45, c[0x0][0x240] ;  /* 0x00009000002d7ab9 */ /* 0x000fe20000000800 */
[C---:B------:R-:W-:Y:S01]  /*d380*/  SEL R84, R4.reuse, R21, !P2 ;  /* 0x0000001504547207 */ /* 0x040fe20005000000 */
        /* <DEDUP_REMOVED lines=19> */
[----:B------:R-:W-:Y:S01]  /*d4c0*/  SEL R94, R4, R19, !P2 ;  /* 0x00000013045e7207 */ /* 0x000fe20005000000 */
[----:B------:R-:W3:Y:S01]  /*d4d0*/  LDL.LU R57, [R1+0xdc] ;  /* 0x0000dc0001397983 */ /* 0x000ee20000300800 */
        /* <DEDUP_REMOVED lines=15> */
[----:B------:R-:W1:Y:S01]  /*d5d0*/  S2R R47, SR_TID.X ;  /* 0x00000000002f7919 */ /* 0x000e620000002100 */
        /* <DEDUP_REMOVED lines=20> */
[----:B-1----:R-:W-:-:S02]  /*d720*/  LOP3.LUT R0, R47, 0x7f, RZ, 0xc0, !PT ;  /* 0x0000007f2f007812 */ /* 0x002fc400078ec0ff */
[----:B------:R-:W3:Y:S02]  /*d730*/  LDL.LU R47, [R1+0xc4] ;  /* 0x0000c400012f7983 */ /* 0x000ee40000300800 */
[----:B------:R-:W-:Y:S01]  /*d740*/  ISETP.GE.AND P0, PT, R0, UR5, PT ;  /* 0x0000000500007c0c */ /* 0x000fe2000bf06270 */
[----:B------:R-:W-:Y:S01]  /*d750*/  ULDC.64 UR4, c[0x0][0x218] ;  /* 0x0000860000047ab9 */ /* 0x000fe20000000a00 */
[----:B------:R-:W3:Y:S02]  /*d760*/  LDL.LU R54, [R1+0xc0] ;  /* 0x0000c00001367983 */ /* 0x000ee40000300800 */
[----:B------:R-:W-:-:S04]  /*d770*/  SEL R3, R5, RZ, !P0 ;  /* 0x000000ff05037207 */ /* 0x000fc80004000000 */
[----:B------:R-:W-:Y:S02]  /*d780*/  ISETP.NE.U32.AND P0, PT, R3, RZ, PT ;  /* 0x000000ff0300720c */ /* 0x000fe40003f05070 */
[----:B--2---:R-:W-:Y:S01]  /*d790*/  LEA R240, P1, R46, UR4, 0x2 ;  /* 0x000000042ef07c11 */ /* 0x004fe2000f8210ff */
[----:B------:R-:W-:-:S03]  /*d7a0*/  ULDC UR4, c[0x0][0x240] ;  /* 0x0000900000047ab9 */ /* 0x000fc60000000800 */
[----:B------:R-:W-:Y:S01]  /*d7b0*/  LEA.HI.X.SX32 R3, R46, UR5, 0x2, P1 ;  /* 0x000000052e037c11 */ /* 0x000fe200088f16ff */
[----:B------:R-:W-:Y:S01]  /*d7c0*/  ULDC UR5, c[0x0][0x240] ;  /* 0x0000900000057ab9 */ /* 0x000fe20000000800 */
[----:B------:R-:W2:Y:S01]  /*d7d0*/  LDL.LU R46, [R1+0xbc] ;  /* 0x0000bc00012e7983 */ /* 0x000ea20000300800 */
[----:B----4-:R-:W-:-:S03]  /*d7e0*/  IMAD R86, R53, UR47, RZ ;  /* 0x0000002f35567c24 */ /* 0x010fc6000f8e02ff */
[----:B------:R-:W4:Y:S01]  /*d7f0*/  LDL.LU R53, [R1+0xb8] ;  /* 0x0000b80001357983 */ /* 0x000f220000300800 */
[----:B---3--:R-:W-:-:S03]  /*d800*/  IMAD R81, R52, UR47, RZ ;  /* 0x0000002f34517c24 */ /* 0x008fc6000f8e02ff */
[----:B------:R-:W3:Y:S01]  /*d810*/  LDL.LU R52, [R1+0xb4] ;  /* 0x0000b40001347983 */ /* 0x000ee20000300800 */
[----:B------:R-:W-:-:S03]  /*d820*/  IMAD R77, R51, UR47, RZ ;  /* 0x0000002f334d7c24 */ /* 0x000fc6000f8e02ff */
[----:B------:R-:W3:Y:S01]  /*d830*/  LDL.LU R51, [R1+0xb0] ;  /* 0x0000b00001337983 */ /* 0x000ee20000300800 */
[----:B------:R-:W-:-:S05]  /*d840*/  IMAD R76, R58, UR47, RZ ;  /* 0x0000002f3a4c7c24 */ /* 0x000fca000f8e02ff */
[----:B------:R-:W-:Y:S01]  /*d850*/  STL.64 [R1+0x1ac8], R76 ;  /* 0x001ac84c01007387 */ /* 0x000fe20000100a00 */
[----:B------:R-:W-:-:S03]  /*d860*/  IMAD R74, R50, UR47, RZ ;  /* 0x0000002f324a7c24 */ /* 0x000fc6000f8e02ff */
[----:B------:R-:W3:Y:S01]  /*d870*/  LDL.LU R50, [R1+0xac] ;  /* 0x0000ac0001327983 */ /* 0x000ee20000300800 */
[----:B------:R-:W-:-:S03]  /*d880*/  IMAD R72, R49, UR47, RZ ;  /* 0x0000002f31487c24 */ /* 0x000fc6000f8e02ff */
[----:B------:R-:W3:Y:S01]  /*d890*/  LDL.LU R49, [R1+0xa8] ;  /* 0x0000a80001317983 */ /* 0x000ee20000300800 */
[----:B------:R-:W-:-:S05]  /*d8a0*/  IMAD R73, R56, UR47, RZ ;  /* 0x0000002f38497c24 */ /* 0x000fca000f8e02ff */
[----:B------:R-:W-:Y:S01]  /*d8b0*/  STL.64 [R1+0x1ac0], R72 ;  /* 0x001ac04801007387 */ /* 0x000fe20000100a00 */
[----:B------:R-:W-:-:S03]  /*d8c0*/  IMAD R70, R48, UR47, RZ ;  /* 0x0000002f30467c24 */ /* 0x000fc6000f8e02ff */
[----:B------:R-:W3:Y:S01]  /*d8d0*/  LDL.LU R48, [R1+0xa4] ;  /* 0x0000a40001307983 */ /* 0x000ee20000300800 */
[----:B------:R-:W-:Y:S02]  /*d8e0*/  IMAD R75, R57, UR47, RZ ;  /* 0x0000002f394b7c24 */ /* 0x000fe4000f8e02ff */
[----:B------:R-:W-:Y:S02]  /*d8f0*/  IMAD R71, R55, UR47, RZ ;  /* 0x0000002f37477c24 */ /* 0x000fe4000f8e02ff */
[----:B------:R-:W-:Y:S02]  /*d900*/  IMAD R83, R62, UR47, RZ ;  /* 0x0000002f3e537c24 */ /* 0x000fe4000f8e02ff */
[----:B------:R-:W-:Y:S01]  /*d910*/  IMAD R69, R47, UR48, RZ ;  /* 0x000000302f457c24 */ /* 0x000fe2000f8e02ff */
[----:B------:R-:W-:Y:S01]  /*d920*/  ULDC UR48, c[0x0][0x240] ;  /* 0x0000900000307ab9 */ /* 0x000fe20000000800 */
[----:B------:R-:W3:Y:S01]  /*d930*/  LDL.LU R47, [R1+0xa0] ;  /* 0x0000a000012f7983 */ /* 0x000ee20000300800 */
[----:B------:R-:W-:Y:S01]  /*d940*/  IMAD R68, R54, UR49, RZ ;  /* 0x0000003136447c24 */ /* 0x000fe2000f8e02ff */
[----:B------:R-:W-:-:S04]  /*d950*/  ULDC UR49, c[0x0][0x240] ;  /* 0x0000900000317ab9 */ /* 0x000fc80000000800 */
[----:B------:R-:W-:Y:S01]  /*d960*/  STL.64 [R1+0x1aa8], R68 ;  /* 0x001aa84401007387 */ /* 0x000fe20000100a00 */
[----:B--2---:R-:W-:Y:S01]  /*d970*/  IMAD R67, R46, UR50, RZ ;  /* 0x000000322e437c24 */ /* 0x004fe2000f8e02ff */
[----:B------:R-:W-:Y:S02]  /*d980*/  ULDC UR50, c[0x0][0x240] ;  /* 0x0000900000327ab9 */ /* 0x000fe40000000800 */
[----:B------:R-:W2:Y:S04]  /*d990*/  LDL.LU R46, [R1+0x9c] ;  /* 0x00009c00012e7983 */ /* 0x000ea80000300800 */
[----:B------:R-:W2:Y:S01]  /*d9a0*/  LDL.LU R58, [R1+0x98] ;  /* 0x00009800013a7983 */ /* 0x000ea20000300800 */
[----:B----4-:R-:W-:Y:S01]  /*d9b0*/  IMAD R66, R53, UR51, RZ ;  /* 0x0000003335427c24 */ /* 0x010fe2000f8e02ff */
[----:B------:R-:W-:-:S04]  /*d9c0*/  ULDC UR51, c[0x0][0x240] ;  /* 0x0000900000337ab9 */ /* 0x000fc80000000800 */
[----:B------:R1:W-:Y:S04]  /*d9d0*/  STL.64 [R1+0x1ab0], R66 ;  /* 0x001ab04201007387 */ /* 0x0003e80000100a00 */
[----:B------:R-:W4:Y:S01]  /*d9e0*/  LDL.LU R57, [R1+0x94] ;  /* 0x0000940001397983 */ /* 0x000f220000300800 */
[----:B---3--:R-:W-:-:S03]  /*d9f0*/  IMAD R65, R52, UR52, RZ ;  /* 0x0000003434417c24 */ /* 0x008fc6000f8e02ff */
[----:B------:R-:W3:Y:S01]  /*da00*/  LDL.LU R56, [R1+0x90] ;  /* 0x0000900001387983 */ /* 0x000ee20000300800 */
[----:B------:R-:W-:Y:S01]  /*da10*/  IMAD R82, R61, UR47, RZ ;  /* 0x0000002f3d527c24 */ /* 0x000fe2000f8e02ff */
[----:B------:R-:W-:Y:S02]  /*da20*/  ULDC UR52, c[0x0][0x240] ;  /* 0x0000900000347ab9 */ /* 0x000fe40000000800 */
[----:B------:R-:W3:Y:S04]  /*da30*/  LDL.LU R55, [R1+0x8c] ;  /* 0x00008c0001377983 */ /* 0x000ee80000300800 */
[----:B------:R-:W3:Y:S01]  /*da40*/  LDL.LU R54, [R1+0x88] ;  /* 0x0000880001367983 */ /* 0x000ee20000300800 */
[----:B------:R-:W-:Y:S01]  /*da50*/  IMAD R64, R51, UR53, RZ ;  /* 0x0000003533407c24 */ /* 0x000fe2000f8e02ff */
[----:B------:R-:W-:-:S04]  /*da60*/  ULDC UR53, c[0x0][0x240] ;  /* 0x0000900000357ab9 */ /* 0x000fc80000000800 */
[----:B------:R-:W-:Y:S04]  /*da70*/  STL.64 [R1+0x1aa0], R64 ;  /* 0x001aa04001007387 */ /* 0x000fe80000100a00 */
[----:B------:R-:W3:Y:S01]  /*da80*/  LDL.LU R53, [R1+0x84] ;  /* 0x0000840001357983 */ /* 0x000ee20000300800 */
[----:B------:R-:W-:-:S03]  /*da90*/  IMAD R63, R50, UR54, RZ ;  /* 0x00000036323f7c24 */ /* 0x000fc6000f8e02ff */
[----:B------:R-:W3:Y:S01]  /*daa0*/  LDL.LU R52, [R1+0x80] ;  /* 0x0000800001347983 */ /* 0x000ee20000300800 */
[----:B------:R-:W-:Y:S01]  /*dab0*/  IMAD R80, R60, UR47, RZ ;  /* 0x0000002f3c507c24 */ /* 0x000fe2000f8e02ff */
[----:B------:R-:W-:Y:S02]  /*dac0*/  ULDC UR54, c[0x0][0x240] ;  /* 0x0000900000367ab9 */ /* 0x000fe40000000800 */
[----:B------:R-:W3:Y:S01]  /*dad0*/  LDL.LU R51, [R1+0x7c] ;  /* 0x00007c0001337983 */ /* 0x000ee20000300800 */
[----:B------:R-:W-:Y:S01]  /*dae0*/  IMAD R62, R49, UR55, RZ ;  /* 0x00000037313e7c24 */ /* 0x000fe2000f8e02ff */
[----:B------:R-:W-:-:S04]  /*daf0*/  ULDC UR55, c[0x0][0x240] ;  /* 0x0000900000377ab9 */ /* 0x000fc80000000800 */
[----:B------:R-:W-:Y:S04]  /*db00*/  STL.64 [R1+0x1a98], R62 ;  /* 0x001a983e01007387 */ /* 0x000fe80000100a00 */
[----:B------:R-:W3:Y:S01]  /*db10*/  LDL.LU R50, [R1+0x78] ;  /* 0x0000780001327983 */ /* 0x000ee20000300800 */
[----:B------:R-:W-:Y:S01]  /*db20*/  IMAD R79, R59, UR47, RZ ;  /* 0x0000002f3b4f7c24 */ /* 0x000fe2000f8e02ff */
[----:B------:R-:W-:Y:S01]  /*db30*/  ULDC UR47, c[0x0][0x240] ;  /* 0x00009000002f7ab9 */ /* 0x000fe20000000800 */
[----:B------:R-:W-:Y:S01]  /*db40*/  IMAD R61, R48, UR56, RZ ;  /* 0x00000038303d7c24 */ /* 0x000fe2000f8e02ff */
[----:B------:R-:W3:Y:S01]  /*db50*/  LDL.LU R49, [R1+0x74] ;  /* 0x0000740001317983 */ /* 0x000ee20000300800 */
[----:B------:R-:W-:Y:S01]  /*db60*/  IMAD R88, R22, UR45, RZ ;  /* 0x0000002d16587c24 */ /* 0x000fe2000f8e02ff */
[----:B------:R-:W-:Y:S01]  /*db70*/  ULDC UR45, c[0x0][0x240] ;  /* 0x00009000002d7ab9 */ /* 0x000fe20000000800 */
[----:B------:R-:W-:Y:S01]  /*db80*/  ULDC UR56, c[0x0][0x240] ;  /* 0x0000900000387ab9 */ /* 0x000fe20000000800 */
[----:B------:R-:W3:Y:S01]  /*db90*/  LDL.LU R48, [R1+0x70] ;  /* 0x0000700001307983 */ /* 0x000ee20000300800 */
[----:B------:R-:W-:Y:S01]  /*dba0*/  IMAD R60, R47, UR57, RZ ;  /* 0x000000392f3c7c24 */ /* 0x000fe2000f8e02ff */
[----:B------:R-:W-:-:S02]  /*dbb0*/  ULDC UR57, c[0x0][0x240] ;  /* 0x0000900000397ab9 */ /* 0x000fc40000000800 */
[----:B------:R-:W3:Y:S04]  /*dbc0*/  LDL.LU R47, [R1+0x6c] ;  /* 0x00006c00012f7983 */ /* 0x000ee80000300800 */
[----:B------:R1:W-:Y:S01]  /*dbd0*/  STL.64 [R1+0x1a90], R60 ;  /* 0x001a903c01007387 */ /* 0x0003e20000100a00 */
[----:B--2---:R-:W-:Y:S01]  /*dbe0*/  IMAD R59, R46, UR58, RZ ;  /* 0x0000003a2e3b7c24 */ /* 0x004fe2000f8e02ff */
[----:B------:R-:W-:Y:S02]  /*dbf0*/  ULDC UR58, c[0x0][0x240] ;  /* 0x00009000003a7ab9 */ /* 0x000fe40000000800 */
[----:B------:R-:W2:Y:S01]  /*dc00*/  LDL.LU R46, [R1+0x68] ;  /* 0x00006800012e7983 */ /* 0x000ea20000300800 */
[----:B------:R-:W-:Y:S01]  /*dc10*/  IMAD R58, R58, UR59, RZ ;  /* 0x0000003b3a3a7c24 */ /* 0x000fe2000f8e02ff */
[----:B------:R-:W-:-:S04]  /*dc20*/  ULDC UR59, c[0x0][0x240] ;  /* 0x00009000003b7ab9 */ /* 0x000fc80000000800 */
[----:B------:R-:W-:Y:S01]  /*dc30*/  STL.64 [R1+0x1a80], R58 ;  /* 0x001a803a01007387 */ /* 0x000fe20000100a00 */
[----:B----4-:R-:W-:Y:S01]  /*dc40*/  IMAD R57, R57, UR60, RZ ;  /* 0x0000003c39397c24 */ /* 0x010fe2000f8e02ff */
[----:B------:R-:W-:Y:S01]  /*dc50*/  ULDC UR60, c[0x0][0x240] ;  /* 0x00009000003c7ab9 */ /* 0x000fe20000000800 */
[----:B---3--:R-:W-:Y:S01]  /*dc60*/  IMAD R56, R56, UR61, RZ ;  /* 0x0000003d38387c24 */ /* 0x008fe2000f8e02ff */
[----:B------:R-:W-:Y:S01]  /*dc70*/  ULDC UR61, c[0x0][0x240] ;  /* 0x00009000003d7ab9 */ /* 0x000fe20000000800 */
[----:B------:R-:W-:Y:S02]  /*dc80*/  IMAD R55, R55, UR4, RZ ;  /* 0x0000000437377c24 */ /* 0x000fe4000f8e02ff */
[----:B------:R-:W-:Y:S01]  /*dc90*/  IMAD R54, R54, UR5, RZ ;  /* 0x0000000536367c24 */ /* 0x000fe2000f8e02ff */
[----:B------:R-:W-:Y:S01]  /*dca0*/  STL.64 [R1+0x1a70], R56 ;  /* 0x001a703801007387 */ /* 0x000fe20000100a00 */
[----:B------:R-:W-:Y:S01]  /*dcb0*/  ULDC UR4, c[0x0][0x240] ;  /* 0x0000900000047ab9 */ /* 0x000fe20000000800 */
[----:B------:R-:W-:Y:S01]  /*dcc0*/  IMAD R45, R45, UR15, RZ ;  /* 0x0000000f2d2d7c24 */ /* 0x000fe2000f8e02ff */
[----:B------:R-:W-:Y:S01]  /*dcd0*/  ULDC UR5, c[0x0][0x240] ;  /* 0x0000900000057ab9 */ /* 0x000fe20000000800 */
[----:B------:R-:W-:Y:S01]  /*dce0*/  STL.64 [R1+0x1a78], R54 ;  /* 0x001a783601007387 */ /* 0x000fe20000100a00 */
[----:B------:R-:W-:Y:S01]  /*dcf0*/  IMAD R53, R53, UR7, RZ ;  /* 0x0000000735357c24 */ /* 0x000fe2000f8e02ff */
[----:B------:R-:W-:Y:S01]  /*dd00*/  ULDC UR7, c[0x0][0x240] ;  /* 0x0000900000077ab9 */ /* 0x000fe20000000800 */
[----:B------:R-:W-:Y:S01]  /*dd10*/  IMAD R52, R52, UR8, RZ ;  /* 0x0000000834347c24 */ /* 0x000fe2000f8e02ff */
[----:B------:R-:W-:Y:S01]  /*dd20*/  ULDC UR8, c[0x0][0x240] ;  /* 0x0000900000087ab9 */ /* 0x000fe20000000800 */
[----:B------:R-:W-:Y:S01]  /*dd30*/  IMAD R44, R44, UR16, RZ ;  /* 0x000000102c2c7c24 */ /* 0x000fe2000f8e02ff */
[----:B------:R-:W-:Y:S01]  /*dd40*/  ULDC UR15, c[0x0][0x240] ;  /* 0x00009000000f7ab9 */ /* 0x000fe20000000800 */
[----:B------:R-:W-:Y:S01]  /*dd50*/  IMAD R51, R51, UR9, RZ ;  /* 0x0000000933337c24 */ /* 0x000fe2000f8e02ff */
[----:B------:R-:W-:Y:S01]  /*dd60*/  STL.64 [R1+0x1a88], R52 ;  /* 0x001a883401007387 */ /* 0x000fe20000100a00 */
[----:B------:R-:W-:Y:S01]  /*dd70*/  IMAD R50, R50, UR10, RZ ;  /* 0x0000000a32327c24 */ /* 0x000fe2000f8e02ff */
[----:B------:R-:W-:Y:S01]  /*dd80*/  ULDC UR9, c[0x0][0x240] ;  /* 0x0000900000097ab9 */ /* 0x000fe20000000800 */
[----:B------:R-:W-:-:S03]  /*dd90*/  IMAD R49, R49, UR11, RZ ;  /* 0x0000000b31317c24 */ /* 0x000fc6000f8e02ff */
[----:B------:R3:W-:Y:S01]  /*dda0*/  STL.64 [R1+0x1ab8], R50 ;  /* 0x001ab83201007387 */ /* 0x0007e20000100a00 */
[----:B------:R-:W-:-:S03]  /*ddb0*/  IMAD R48, R48, UR12, RZ ;  /* 0x0000000c30307c24 */ /* 0x000fc6000f8e02ff */
[----:B------:R-:W4:Y:S01]  /*ddc0*/  LDL.LU R20, [R1+0x64] ;  /* 0x0000640001147983 */ /* 0x000f220000300800 */
[----:B------:R-:W-:Y:S01]  /*ddd0*/  IMAD R43, R43, UR17, RZ ;  /* 0x000000112b2b7c24 */ /* 0x000fe2000f8e02ff */
[----:B------:R-:W-:Y:S01]  /*dde0*/  ULDC UR10, c[0x0][0x240] ;  /* 0x00009000000a7ab9 */ /* 0x000fe20000000800 */
[----:B------:R-:W-:Y:S01]  /*ddf0*/  IMAD R42, R42, UR18, RZ ;  /* 0x000000122a2a7c24 */ /* 0x000fe2000f8e02ff */
[----:B------:R-:W3:Y:S01]  /*de00*/  LDL.LU R21, [R1+0x60] ;  /* 0x0000600001157983 */ /* 0x000ee20000300800 */
        /* <DEDUP_REMOVED lines=14> */
[----:B----4-:R-:W-:Y:S01]  /*def0*/  IMAD R22, R20, UR38, RZ ;  /* 0x0000002614167c24 */ /* 0x010fe2000f8e02ff */
[----:B------:R-:W4:Y:S01]  /*df00*/  LDL.LU R2, [R1+0x50] ;  /* 0x0000500001027983 */ /* 0x000f220000300800 */
[----:B--2---:R-:W-:Y:S01]  /*df10*/  IMAD R46, R46, UR14, RZ ;  /* 0x0000000e2e2e7c24 */ /* 0x004fe2000f8e02ff */
[----:B------:R-:W-:Y:S01]  /*df20*/  ULDC UR14, c[0x0][0x240] ;  /* 0x00009000000e7ab9 */ /* 0x000fe20000000800 */
[----:B------:R-:W-:Y:S01]  /*df30*/  IMAD R35, R35, UR25, RZ ;  /* 0x0000001923237c24 */ /* 0x000fe2000f8e02ff */
[----:B------:R-:W2:Y:S01]  /*df40*/  LDL.LU R15, [R1+0x4c] ;  /* 0x00004c00010f7983 */ /* 0x000ea20000300800 */
[----:B------:R-:W-:Y:S01]  /*df50*/  IMAD R34, R34, UR26, RZ ;  /* 0x0000001a22227c24 */ /* 0x000fe2000f8e02ff */
[----:B------:R-:W-:Y:S01]  /*df60*/  ULDC UR17, c[0x0][0x240] ;  /* 0x0000900000117ab9 */ /* 0x000fe20000000800 */
[----:B---3--:R-:W-:Y:S01]  /*df70*/  IMAD R20, R6, UR40, RZ ;  /* 0x0000002806147c24 */ /* 0x008fe2000f8e02ff */
        /* <DEDUP_REMOVED lines=12> */
[----:B-1----:R-:W3:Y:S01]  /*e040*/  LDL.LU R66, [R1] ;  /* 0x0000000001427983 */ /* 0x002ee20000300800 */
        /* <DEDUP_REMOVED lines=36> */
[----:B------:R-:W-:Y:S01]  /*e290*/  ULDC UR38, c[0x0][0x240] ;  /* 0x0000900000267ab9 */ /* 0x000fe20000000800 */
[----:B----4-:R-:W-:-:S02]  /*e2a0*/  IMAD R11, R2, UR43, RZ ;  /* 0x0000002b020b7c24 */ /* 0x010fc4000f8e02ff */
[----:B------:R-:W4:Y:S01]  /*e2b0*/  LDL.LU R8, [R1+0x1c] ;  /* 0x00001c0001087983 */ /* 0x000f220000300800 */
[----:B--2---:R-:W-:-:S03]  /*e2c0*/  IMAD R10, R15, UR44, RZ ;  /* 0x0000002c0f0a7c24 */ /* 0x004fc6000f8e02ff */
[----:B------:R-:W2:Y:S01]  /*e2d0*/  LDL R2, [R1+0x14] ;  /* 0x0000140001027983 */ /* 0x000ea20000100800 */
[----:B------:R-:W-:Y:S01]  /*e2e0*/  IMAD R102, R102, UR14, RZ ;  /* 0x0000000e66667c24 */ /* 0x000fe2000f8e02ff */
[----:B------:R-:W-:Y:S01]  /*e2f0*/  ULDC UR30, c[0x0][0x240] ;  /* 0x00009000001e7ab9 */ /* 0x000fe20000000800 */
[----:B---3--:R-:W-:Y:S01]  /*e300*/  IMAD R9, R13, UR45, RZ ;  /* 0x0000002d0d097c24 */ /* 0x008fe2000f8e02ff */
[----:B------:R-:W-:Y:S01]  /*e310*/  ULDC UR31, c[0x0][0x240] ;  /* 0x00009000001f7ab9 */ /* 0x000fe20000000800 */
[----:B------:R-:W3:Y:S01]  /*e320*/  LDL.LU R13, [R1+0x10] ;  /* 0x00001000010d7983 */ /* 0x000ee20000300800 */
[----:B------:R-:W-:Y:S01]  /*e330*/  IMAD R105, R105, UR17, RZ ;  /* 0x0000001169697c24 */ /* 0x000fe2000f8e02ff */
[----:B------:R-:W-:Y:S01]  /*e340*/  ULDC UR32, c[0x0][0x240] ;  /* 0x0000900000207ab9 */ /* 0x000fe20000000800 */
[----:B------:R-:W-:Y:S01]  /*e350*/  IMAD R5, R12, UR46, RZ ;  /* 0x0000002e0c057c24 */ /* 0x000fe2000f8e02ff */
[----:B------:R-:W-:Y:S01]  /*e360*/  ULDC UR33, c[0x0][0x240] ;  /* 0x0000900000217ab9 */ /* 0x000fe20000000800 */
[----:B------:R-:W3:Y:S01]  /*e370*/  LDL.LU R12, [R1+0x8] ;  /* 0x00000800010c7983 */ /* 0x000ee20000300800 */
[----:B------:R-:W-:Y:S01]  /*e380*/  ULDC UR40, c[0x0][0x240] ;  /* 0x0000900000287ab9 */ /* 0x000fe20000000800 */
[----:B------:R-:W-:-:S02]  /*e390*/  IMAD R60, R66, UR48, RZ ;  /* 0x00000030423c7c24 */ /* 0x000fc4000f8e02ff */
[----:B------:R-:W3:Y:S01]  /*e3a0*/  LDL.LU R15, [R1+0x4] ;  /* 0x00000400010f7983 */ /* 0x000ee20000300800 */
[----:B------:R-:W-:Y:S01]  /*e3b0*/  IMAD R4, R4, UR47, RZ ;  /* 0x0000002f04047c24 */ /* 0x000fe2000f8e02ff */
[----:B------:R-:W-:Y:S01]  /*e3c0*/  ULDC UR34, c[0x0][0x240] ;  /* 0x0000900000227ab9 */ /* 0x000fe20000000800 */
        /* <DEDUP_REMOVED lines=41> */
[-C--:B------:R-:W-:Y:S01]  /*e660*/  LEA R16, P5, R88, R240.reuse, 0x2 ;  /* 0x000000f058107211 */ /* 0x080fe200078a10ff */
[----:B------:R-:W-:Y:S01]  /*e670*/  IMAD R195, R195, UR50, RZ ;  /* 0x00000032c3c37c24 */ /* 0x000fe2000f8e02ff */
[----:B------:R-:W-:Y:S01]  /*e680*/  ULDC UR50, c[0x0][0x240] ;  /* 0x0000900000327ab9 */ /* 0x000fe20000000800 */
[-C--:B------:R-:W-:Y:S01]  /*e690*/  LEA R76, P4, R86, R240.reuse, 0x2 ;  /* 0x000000f0564c7211 */ /* 0x080fe200078810ff */
[----:B------:R-:W-:Y:S01]  /*e6a0*/  IMAD R6, R17, UR50, RZ ;  /* 0x0000003211067c24 */ /* 0x000fe2000f8e02ff */
[-C--:B------:R-:W-:Y:S01]  /*e6b0*/  LEA.HI.X.SX32 R17, R88, R3.reuse, 0x2, P5 ;  /* 0x0000000358117211 */ /* 0x080fe200028f16ff */
[----:B------:R-:W-:Y:S01]  /*e6c0*/  ULDC UR57, c[0x0][0x240] ;  /* 0x0000900000397ab9 */ /* 0x000fe20000000800 */
[-C--:B------:R-:W-:Y:S01]  /*e6d0*/  LEA.HI.X.SX32 R77, R86, R3.reuse, 0x2, P4 ;  /* 0x00000003564d7211 */ /* 0x080fe200020f16ff */
[----:B------:R-:W-:Y:S01]  /*e6e0*/  IMAD R110, R110, UR22, RZ ;  /* 0x000000166e6e7c24 */ /* 0x000fe2000f8e02ff */
[----:B------:R-:W-:Y:S01]  /*e6f0*/  ULDC UR46, c[0x0][0x240] ;  /* 0x00009000002e7ab9 */ /* 0x000fe20000000800 */
[----:B------:R1:W-:Y:S01]  /*e700*/  STL.64 [R1+0x19b8], R16 ;  /* 0x0019b81001007387 */ /* 0x0003e20000100a00 */
        /* <DEDUP_REMOVED lines=16> */
[----:B------:R-:W-:Y:S01]  /*e810*/  ULDC UR15, c[0x0][0x240] ;  /* 0x00009000000f7ab9 */ /* 0x000fe20000000800 */
[----:B------:R-:W-:Y:S01]  /*e820*/  ULDC UR14, c[0x0][0x240] ;  /* 0x00009000000e7ab9 */ /* 0x000fe20000000800 */
[----:B------:R-:W-:Y:S01]  /*e830*/  ULDC UR5, c[0x0][0x240] ;  /* 0x0000900000057ab9 */ /* 0x000fe20000000800 */
[----:B------:R-:W-:Y:S01]  /*e840*/  ULDC UR12, c[0x0][0x240] ;  /* 0x00009000000c7ab9 */ /* 0x000fe20000000800 */
[----:B----4-:R-:W-:Y:S01]  /*e850*/  IMAD R66, R8, UR58, RZ ;  /* 0x0000003a08427c24 */ /* 0x010fe2000f8e02ff */
[----:B------:R-:W-:Y:S01]  /*e860*/  ULDC UR58, c[0x0][0x240] ;  /* 0x00009000003a7ab9 */ /* 0x000fe20000000800 */
[----:B--2---:R-:W-:Y:S01]  /*e870*/  IMAD R64, R2, UR59, RZ ;  /* 0x0000003b02407c24 */ /* 0x004fe2000f8e02ff */
[----:B------:R-:W-:Y:S01]  /*e880*/  ULDC UR59, c[0x0][0x240] ;  /* 0x00009000003b7ab9 */ /* 0x000fe20000000800 */
[----:B------:R-:W-:Y:S01]  /*e890*/  IMAD R146, R146, UR58, RZ ;  /* 0x0000003a92927c24 */ /* 0x000fe2000f8e02ff */
[----:B------:R-:W-:Y:S01]  /*e8a0*/  ULDC UR58, c[0x0][0x240] ;  /* 0x00009000003a7ab9 */ /* 0x000fe20000000800 */
[----:B---3--:R-:W-:Y:S01]  /*e8b0*/  IMAD R13, R13, UR60, RZ ;  /* 0x0000003c0d0d7c24 */ /* 0x008fe2000f8e02ff */
        /* <DEDUP_REMOVED lines=9> */
[-C--:B------:R-:W-:Y:S01]  /*e950*/  LEA R68, P2, R82, R240.reuse, 0x2 ;  /* 0x000000f052447211 */ /* 0x080fe200078410ff */
[----:B------:R-:W-:Y:S01]  /*e960*/  IMAD R2, R15, UR4, RZ ;  /* 0x000000040f027c24 */ /* 0x000fe2000f8e02ff */
[----:B------:R-:W-:Y:S01]  /*e970*/  LEA R72, P6, R80, R240, 0x2 ;  /* 0x000000f050487211 */ /* 0x000fe200078c10ff */
[----:B------:R-:W-:Y:S01]  /*e980*/  IMAD R15, R92, UR55, RZ ;  /* 0x000000375c0f7c24 */ /* 0x000fe2000f8e02ff */
[----:B------:R-:W-:Y:S01]  /*e990*/  MOV R88, R62 ;  /* 0x0000003e00587202 */ /* 0x000fe20000000f00 */
[----:B------:R-:W-:Y:S01]  /*e9a0*/  IMAD R204, R204, UR59, RZ ;  /* 0x0000003bcccc7c24 */ /* 0x000fe2000f8e02ff */
[----:B------:R-:W-:Y:S01]  /*e9b0*/  MOV R92, R2 ;  /* 0x00000002005c7202 */ /* 0x000fe20000000f00 */
        /* <DEDUP_REMOVED lines=11> */
[----:B------:R-:W-:Y:S01]  /*ea70*/  IMAD.MOV.U32 R94, RZ, RZ, R64 ;  /* 0x000000ffff5e7224 */ /* 0x000fe200078e0040 */
[----:B------:R-:W-:Y:S01]  /*ea80*/  LEA R64, P1, R81, R240, 0x2 ;  /* 0x000000f051407211 */ /* 0x000fe200078210ff */
[----:B------:R-:W-:Y:S01]  /*ea90*/  IMAD R202, R202, UR57, RZ ;  /* 0x00000039caca7c24 */ /* 0x000fe2000f8e02ff */
[----:B------:R-:W-:Y:S01]  /*eaa0*/  ULDC UR57, c[0x0][0x240] ;  /* 0x0000900000397ab9 */ /* 0x000fe20000000800 */
[----:B------:R-:W-:Y:S01]  /*eab0*/  IMAD.MOV.U32 R86, RZ, RZ, R50 ;  /* 0x000000ffff567224 */ /* 0x000fe200078e0032 */
[-C--:B------:R-:W-:Y:S01]  /*eac0*/  LEA.HI.X.SX32 R69, R82, R3.reuse, 0x2, P2 ;  /* 0x0000000352457211 */ /* 0x080fe200010f16ff */
[----:B------:R-:W-:Y:S01]  /*ead0*/  STL [R1+0x458], R64 ;  /* 0x0004584001007387 */ /* 0x000fe20000100800 */
[----:B-1----:R-:W-:Y:S01]  /*eae0*/  IMAD.MOV.U32 R17, RZ, RZ, R65 ;  /* 0x000000ffff117224 */ /* 0x002fe200078e0041 */
[----:B------:R-:W-:Y:S01]  /*eaf0*/  ULDC UR54, c[0x0][0x240] ;  /* 0x0000900000367ab9 */ /* 0x000fe20000000800 */
[----:B------:R-:W-:Y:S01]  /*eb00*/  IMAD R12, R12, UR61, RZ ;  /* 0x0000003d0c0c7c24 */ /* 0x000fe2000f8e02ff */
[----:B------:R1:W-:Y:S01]  /*eb10*/  STL.64 [R1+0x470], R76 ;  /* 0x0004704c01007387 */ /* 0x0003e20000100a00 */
[----:B------:R-:W-:Y:S01]  /*eb20*/  IMAD R8, R93, UR57, RZ ;  /* 0x000000395d087c24 */ /* 0x000fe2000f8e02ff */
[-C--:B------:R-:W-:Y:S01]  /*eb30*/  LEA.HI.X.SX32 R17, R81, R3.reuse, 0x2, P1 ;  /* 0x0000000351117211 */ /* 0x080fe200008f16ff */
[----:B------:R-:W-:Y:S01]  /*eb40*/  IMAD R118, R118, UR30, RZ ;  /* 0x0000001e76767c24 */ /* 0x000fe2000f8e02ff */
[-C--:B------:R-:W-:Y:S01]  /*eb50*/  LEA.HI.X.SX32 R73, R80, R3.reuse, 0x2, P6 ;  /* 0x0000000350497211 */ /* 0x080fe200030f16ff */
[----:B------:R-:W-:Y:S01]  /*eb60*/  IMAD R119, R119, UR31, RZ ;  /* 0x0000001f77777c24 */ /* 0x000fe2000f8e02ff */
[----:B------:R-:W-:Y:S01]  /*eb70*/  MOV R16, R64 ;  /* 0x0000004000107202 */ /* 0x000fe20000000f00 */
[----:B------:R-:W-:Y:S01]  /*eb80*/  IMAD R120, R120, UR32, RZ ;  /* 0x0000002078787c24 */ /* 0x000fe2000f8e02ff */
[----:B------:R-:W-:Y:S01]  /*eb90*/  ULDC UR53, c[0x0][0x240] ;  /* 0x0000900000357ab9 */ /* 0x000fe20000000800 */
[----:B------:R-:W-:Y:S01]  /*eba0*/  IMAD R121, R121, UR33, RZ ;  /* 0x0000002179797c24 */ /* 0x000fe2000f8e02ff */
[----:B------:R-:W-:Y:S01]  /*ebb0*/  ULDC UR61, c[0x0][0x240] ;  /* 0x00009000003d7ab9 */ /* 0x000fe20000000800 */
[----:B------:R-:W-:Y:S01]  /*ebc0*/  IMAD R122, R122, UR34, RZ ;  /* 0x000000227a7a7c24 */ /* 0x000fe2000f8e02ff */
[----:B-1----:R-:W2:Y:S01]  /*ebd0*/  LDL.LU.64 R76, [R1+0x1ac8] ;  /* 0x001ac800014c7983 */ /* 0x002ea20000300a00 */
[----:B------:R-:W-:Y:S01]  /*ebe0*/  IMAD.MOV.U32 R93, RZ, RZ, R66 ;  /* 0x000000ffff5d7224 */ /* 0x000fe200078e0042 */
[-C--:B------:R-:W-:Y:S01]  /*ebf0*/  LEA R66, P3, R83, R240.reuse, 0x2 ;  /* 0x000000f053427211 */ /* 0x080fe200078610ff */
[----:B------:R-:W-:Y:S01]  /*ec00*/  IMAD.MOV.U32 R81, RZ, RZ, R51 ;  /* 0x000000ffff517224 */ /* 0x000fe200078e0033 */
[-C--:B------:R-:W-:Y:S01]  /*ec10*/  LEA R64, P5, R79, R240.reuse, 0x2 ;  /* 0x000000f04f407211 */ /* 0x080fe200078a10ff */
[----:B------:R-:W-:Y:S01]  /*ec20*/  IMAD R123, R123, UR35, RZ ;  /* 0x000000237b7b7c24 */ /* 0x000fe2000f8e02ff */
[-C--:B------:R-:W-:Y:S01]  /*ec30*/  LEA.HI.X.SX32 R67, R83, R3.reuse, 0x2, P3 ;  /* 0x0000000353437211 */ /* 0x080fe200018f16ff */
[----:B------:R-:W-:Y:S01]  /*ec40*/  IMAD R124, R124, UR36, RZ ;  /* 0x000000247c7c7c24 */ /* 0x000fe2000f8e02ff */
[-C--:B------:R-:W-:Y:S01]  /*ec50*/  LEA R16, P1, R74, R240.reuse, 0x2 ;  /* 0x000000f04a107211 */ /* 0x080fe200078210ff */
        /* <DEDUP_REMOVED lines=39> */
[-C--:B--2---:R-:W-:Y:S01]  /*eed0*/  LEA R50, P4, R77, R240.reuse, 0x2 ;  /* 0x000000f04d327211 */ /* 0x084fe200078810ff */
[----:B------:R-:W-:Y:S01]  /*eee0*/  ULDC UR52, c[0x0][0x240] ;  /* 0x0000900000347ab9 */ /* 0x000fe20000000800 */
[CC--:B-1----:R-:W-:Y:S01]  /*eef0*/  LEA R66, P3, R76.reuse, R240.reuse, 0x2 ;  /* 0x000000f04c427211 */ /* 0x0c2fe200078610ff */
[----:B------:R-:W-:Y:S01]  /*ef00*/  ULDC UR54, c[0x0][0x240] ;  /* 0x0000900000367ab9 */ /* 0x000fe20000000800 */
[-C--:B------:R-:W-:Y:S01]  /*ef10*/  LEA.HI.X.SX32 R65, R79, R3.reuse, 0x2, P5 ;  /* 0x000000034f417211 */ /* 0x080fe200028f16ff */
[----:B------:R-:W-:Y:S01]  /*ef20*/  STL [R1+0x440], R50 ;  /* 0x0004403201007387 */ /* 0x000fe20000100800 */
[----:B------:R-:W-:Y:S01]  /*ef30*/  IMAD R141, R141, UR53, RZ ;  /* 0x000000358d8d7c24 */ /* 0x000fe2000f8e02ff */
[-C--:B------:R-:W-:Y:S01]  /*ef40*/  LEA.HI.X.SX32 R81, R77, R3.reuse, 0x2, P4 ;  /* 0x000000034d517211 */ /* 0x080fe200020f16ff */
[----:B------:R-:W-:Y:S01]  /*ef50*/  IMAD R149, R149, UR61, RZ ;  /* 0x0000003d95957c24 */ /* 0x000fe2000f8e02ff */
[----:B------:R1:W-:Y:S01]  /*ef60*/  STL.64 [R1+0x460], R68 ;  /* 0x0004604401007387 */ /* 0x0003e20000100a00 */
[----:B------:R-:W-:Y:S01]  /*ef70*/  IMAD.MOV.U32 R80, RZ, RZ, R50 ;  /* 0x000000ffff507224 */ /* 0x000fe200078e0032 */
[----:B------:R-:W-:Y:S01]  /*ef80*/  LEA.HI.X.SX32 R67, R76, R3, 0x2, P3 ;  /* 0x000000034c437211 */ /* 0x000fe200018f16ff */
[----:B------:R-:W-:Y:S01]  /*ef90*/  IMAD.MOV.U32 R77, RZ, RZ, R63 ;  /* 0x000000ffff4d7224 */ /* 0x000fe200078e003f */
[----:B------:R2:W-:Y:S01]  /*efa0*/  STL [R1+0x45c], R17 ;  /* 0x00045c1101007387 */ /* 0x0005e20000100800 */
[----:B------:R-:W-:Y:S01]  /*efb0*/  MOV R79, R59 ;  /* 0x0000003b004f7202 */ /* 0x000fe20000000f00 */
[----:B------:R-:W-:Y:S01]  /*efc0*/  IMAD R197, R197, UR52, RZ ;  /* 0x00000034c5c57c24 */ /* 0x000fe2000f8e02ff */
[----:B------:R-:W-:Y:S01]  /*efd0*/  ULDC UR53, c[0x0][0x240] ;  /* 0x0000900000357ab9 */ /* 0x000fe20000000800 */
[----:B------:R3:W-:Y:S01]  /*efe0*/  STL.64 [R1+0x450], R72 ;  /* 0x0004504801007387 */ /* 0x0007e20000100a00 */
[----:B------:R-:W-:Y:S01]  /*eff0*/  IMAD R199, R199, UR54, RZ ;  /* 0x00000036c7c77c24 */ /* 0x000fe2000f8e02ff */
[----:B------:R-:W-:Y:S01]  /*f000*/  ULDC UR35, c[0x0][0x240] ;  /* 0x0000900000237ab9 */ /* 0x000fe20000000800 */
[----:B------:R-:W-:Y:S01]  /*f010*/  IMAD R150, R150, UR4, RZ ;  /* 0x0000000496967c24 */ /* 0x000fe2000f8e02ff */
[-C--:B-1----:R-:W-:Y:S01]  /*f020*/  LEA R68, P2, R75, R240.reuse, 0x2 ;  /* 0x000000f04b447211 */ /* 0x082fe200078410ff */
[----:B------:R-:W-:Y:S01]  /*f030*/  ULDC UR52, c[0x0][0x240] ;  /* 0x0000900000347ab9 */ /* 0x000fe20000000800 */
[-C--:B--2---:R-:W-:Y:S01]  /*f040*/  LEA.HI.X.SX32 R17, R74, R3.reuse, 0x2, P1 ;  /* 0x000000034a117211 */ /* 0x084fe200008f16ff */
[----:B------:R-:W-:Y:S01]  /*f050*/  ULDC UR54, c[0x0][0x240] ;  /* 0x0000900000367ab9 */ /* 0x000fe20000000800 */
[----:B------:R-:W-:Y:S01]  /*f060*/  IMAD R167, R167, UR22, RZ ;  /* 0x00000016a7a77c24 */ /* 0x000fe2000f8e02ff */
[----:B------:R-:W-:Y:S01]  /*f070*/  ULDC UR40, c[0x0][0x240] ;  /* 0x0000900000287ab9 */ /* 0x000fe20000000800 */
[----:B------:R-:W-:Y:S01]  /*f080*/  IMAD R168, R168, UR23, RZ ;  /* 0x00000017a8a87c24 */ /* 0x000fe2000f8e02ff */
[----:B------:R-:W-:Y:S01]  /*f090*/  ULDC UR49, c[0x0][0x240] ;  /* 0x0000900000317ab9 */ /* 0x000fe20000000800 */
[----:B---3--:R-:W2:Y:S01]  /*f0a0*/  LDL.LU.64 R72, [R1+0x1ac0] ;  /* 0x001ac00001487983 */ /* 0x008ea20000300a00 */
[-C--:B------:R-:W-:Y:S01]  /*f0b0*/  LEA.HI.X.SX32 R69, R75, R3.reuse, 0x2, P2 ;  /* 0x000000034b457211 */ /* 0x080fe200010f16ff */
[----:B------:R-:W-:Y:S01]  /*f0c0*/  IMAD R173, R173, UR28, RZ ;  /* 0x0000001cadad7c24 */ /* 0x000fe2000f8e02ff */
[-C--:B------:R-:W-:Y:S01]  /*f0d0*/  LEA R80, P4, R71, R240.reuse, 0x2 ;  /* 0x000000f047507211 */ /* 0x080fe200078810ff */
[----:B------:R-:W3:Y:S01]  /*f0e0*/  LDL.LU.64 R50, [R1+0x1ab8] ;  /* 0x001ab80001327983 */ /* 0x000ee20000300a00 */
[----:B------:R-:W-:Y:S01]  /*f0f0*/  IMAD R89, R89, UR52, RZ ;  /* 0x0000003459597c24 */ /* 0x000fe2000f8e02ff */
[----:B------:R-:W-:Y:S01]  /*f100*/  ULDC UR41, c[0x0][0x240] ;  /* 0x0000900000297ab9 */ /* 0x000fe20000000800 */
[----:B------:R-:W-:Y:S01]  /*f110*/  IMAD R91, R91, UR54, RZ ;  /* 0x000000365b5b7c24 */ /* 0x000fe2000f8e02ff */
        /* <DEDUP_REMOVED lines=57> */
[----:B------:R-:W-:Y:S01]  /*f4b0*/  ULDC UR42, c[0x0][0x240] ;  /* 0x00009000002a7ab9 */ /* 0x000fe20000000800 */
[CC--:B--2---:R-:W-:Y:S01]  /*f4c0*/  LEA R62, P6, R73.reuse, R240.reuse, 0x2 ;  /* 0x000000f0493e7211 */ /* 0x0c4fe200078c10ff */
[----:B------:R-:W-:Y:S01]  /*f4d0*/  IMAD.MOV.U32 R75, RZ, RZ, R86 ;  /* 0x000000ffff4b7224 */ /* 0x000fe200078e0056 */
[----:B-1----:R-:W-:Y:S01]  /*f4e0*/  LEA R64, P5, R72, R240, 0x2 ;  /* 0x000000f048407211 */ /* 0x002fe200078a10ff */
[----:B------:R-:W-:Y:S01]  /*f4f0*/  IMAD R90, R90, UR53, RZ ;  /* 0x000000355a5a7c24 */ /* 0x000fe2000f8e02ff */
[----:B------:R-:W-:Y:S01]  /*f500*/  ULDC UR18, c[0x0][0x240] ;  /* 0x0000900000127ab9 */ /* 0x000fe20000000800 */
[----:B------:R1:W-:Y:S01]  /*f510*/  STL [R1+0x420], R62 ;  /* 0x0004203e01007387 */ /* 0x0003e20000100800 */
[----:B------:R-:W-:Y:S01]  /*f520*/  IMAD R194, R194, UR49, RZ ;  /* 0x00000031c2c27c24 */ /* 0x000fe2000f8e02ff */
[-C--:B------:R-:W-:Y:S01]  /*f530*/  LEA.HI.X.SX32 R77, R73, R3.reuse, 0x2, P6 ;  /* 0x00000003494d7211 */ /* 0x080fe200030f16ff */
[----:B------:R-:W-:Y:S01]  /*f540*/  IMAD R186, R186, UR41, RZ ;  /* 0x00000029baba7c24 */ /* 0x000fe2000f8e02ff */
[----:B------:R-:W-:Y:S01]  /*f550*/  STL [R1+0x444], R81 ;  /* 0x0004445101007387 */ /* 0x000fe20000100800 */
[----:B------:R-:W-:Y:S01]  /*f560*/  LEA.HI.X.SX32 R65, R72, R3, 0x2, P5 ;  /* 0x0000000348417211 */ /* 0x000fe200028f16ff */
[----:B------:R-:W-:Y:S01]  /*f570*/  ULDC UR49, c[0x0][0x240] ;  /* 0x0000900000317ab9 */ /* 0x000fe20000000800 */
[----:B------:R-:W-:Y:S01]  /*f580*/  MOV R76, R62 ;  /* 0x0000003e004c7202 */ /* 0x000fe20000000f00 */
[----:B------:R2:W-:Y:S01]  /*f590*/  STL.64 [R1+0x438], R66 ;  /* 0x0004384201007387 */ /* 0x0005e20000100a00 */
[----:B------:R-:W-:Y:S01]  /*f5a0*/  MOV R86, R93 ;  /* 0x0000005d00567202 */ /* 0x000fe20000000f00 */
[----:B------:R-:W-:Y:S01]  /*f5b0*/  IMAD R191, R191, UR46, RZ ;  /* 0x0000002ebfbf7c24 */ /* 0x000fe2000f8e02ff */
[-C--:B-1----:R-:W-:Y:S01]  /*f5c0*/  LEA R62, P3, R70, R240.reuse, 0x2 ;  /* 0x000000f0463e7211 */ /* 0x082fe200078610ff */
        /* <DEDUP_REMOVED lines=8> */
[----:B--2---:R-:W2:Y:S01]  /*f650*/  LDL.LU.64 R66, [R1+0x1ab0] ;  /* 0x001ab00001427983 */ /* 0x004ea20000300a00 */
[----:B------:R-:W-:Y:S01]  /*f660*/  IMAD.MOV.U32 R76, RZ, RZ, R52 ;  /* 0x000000ffff4c7224 */ /* 0x000fe200078e0034 */
[-C--:B------:R-:W-:Y:S01]  /*f670*/  LEA.HI.X.SX32 R81, R71, R3.reuse, 0x2, P4 ;  /* 0x0000000347517211 */ /* 0x080fe200020f16ff */
[----:B------:R-:W-:Y:S01]  /*f680*/  IMAD.MOV.U32 R93, RZ, RZ, R12 ;  /* 0x000000ffff5d7224 */ /* 0x000fe200078e000c */
[----:B------:R1:W-:Y:S01]  /*f690*/  STL.64 [R1+0x430], R68 ;  /* 0x0004304401007387 */ /* 0x0003e20000100a00 */
[----:B------:R-:W-:Y:S01]  /*f6a0*/  LEA.HI.X.SX32 R63, R70, R3, 0x2, P3 ;  /* 0x00000003463f7211 */ /* 0x000fe200018f16ff */
        /* <DEDUP_REMOVED lines=10> */
[----:B-1----:R-:W4:Y:S01]  /*f750*/  LDL.LU.64 R68, [R1+0x1aa8] ;  /* 0x001aa80001447983 */ /* 0x002f220000300a00 */
[----:B------:R-:W-:Y:S01]  /*f760*/  IMAD.MOV.U32 R71, RZ, RZ, R83 ;  /* 0x000000ffff477224 */ /* 0x000fe200078e0053 */
        /* <DEDUP_REMOVED lines=22> */
[----:B------:R-:W-:Y:S01]  /*f8d0*/  IMAD R85, R85, UR48, RZ ;  /* 0x0000003055557c24 */ /* 0x000fe2000f8e02ff */
[----:B------:R-:W-:Y:S01]  /*f8e0*/  ULDC UR45, c[0x0][0x240] ;  /* 0x00009000002d7ab9 */ /* 0x000fe20000000800 */
[----:B----4-:R-:W-:Y:S01]  /*f8f0*/  LEA R82, P2, R69, R240, 0x2 ;  /* 0x000000f045527211 */ /* 0x010fe200078410ff */
[----:B-1----:R-:W-:Y:S01]  /*f900*/  IMAD.MOV.U32 R17, RZ, RZ, R61 ;  /* 0x000000ffff117224 */ /* 0x002fe200078e003d */
[----:B------:R-:W-:Y:S01]  /*f910*/  MOV R16, R60 ;  /* 0x0000003c00107202 */ /* 0x000fe20000000f00 */
[----:B------:R-:W-:Y:S01]  /*f920*/  IMAD R207, R207, UR4, RZ ;  /* 0x00000004cfcf7c24 */ /* 0x000fe2000f8e02ff */
[----:B------:R-:W-:Y:S01]  /*f930*/  MOV R83, R57 ;  /* 0x0000003900537202 */ /* 0x000fe20000000f00 */
[----:B------:R-:W-:Y:S01]  /*f940*/  STL [R1+0x400], R82 ;  /* 0x0004005201007387 */ /* 0x000fe20000100800 */
[----:B------:R-:W-:Y:S01]  /*f950*/  IMAD R212, R212, UR10, RZ ;  /* 0x0000000ad4d47c24 */ /* 0x000fe2000f8e02ff */
[----:B------:R-:W-:-:S02]  /*f960*/  ULDC UR44, c[0x0][0x240] ;  /* 0x00009000002c7ab9 */ /* 0x000fc40000000800 */
[----:B------:R-:W-:Y:S04]  /*f970*/  STL [R1+0x424], R77 ;  /* 0x0004244d01007387 */ /* 0x000fe80000100800 */
[----:B------:R1:W-:Y:S04]  /*f980*/  STL.64 [R1+0x418], R64 ;  /* 0x0004184001007387 */ /* 0x0003e80000100a00 */
[----:B-1----:R-:W2:Y:S01]  /*f990*/  LDL.LU.64 R64, [R1+0x1aa0] ;  /* 0x001aa00001407983 */ /* 0x002ea20000300a00 */
[----:B------:R-:W-:-:S03]  /*f9a0*/  LEA R60, P1, R68, R240, 0x2 ;  /* 0x000000f0443c7211 */ /* 0x000fc600078210ff */
[----:B------:R-:W-:Y:S01]  /*f9b0*/  STL [R1+0x3f0], R52 ;  /* 0x0003f03401007387 */ /* 0x000fe20000100800 */
[----:B------:R-:W-:-:S03]  /*f9c0*/  LEA.HI.X.SX32 R71, R69, R3, 0x2, P2 ;  /* 0x0000000345477211 */ /* 0x000fc600010f16ff */
[----:B------:R1:W-:Y:S01]  /*f9d0*/  STL.64 [R1+0x410], R80 ;  /* 0x0004105001007387 */ /* 0x0003e20000100a00 */
[----:B------:R-:W-:-:S03]  /*f9e0*/  LEA.HI.X.SX32 R61, R68, R3, 0x2, P1 ;  /* 0x00000003443d7211 */ /* 0x000fc600008f16ff */
[----:B------:R4:W-:Y:S01]  /*f9f0*/  STL.64 [R1+0x408], R62 ;  /* 0x0004083e01007387 */ /* 0x0009e20000100a00 */
[----:B-1----:R-:W-:-:S03]  /*fa00*/  MOV R80, R54 ;  /* 0x0000003600507202 */ /* 0x002fc60000000f00 */
[----:B----4-:R-:W4:Y:S01]  /*fa10*/  LDL.LU.64 R62, [R1+0x1a98] ;  /* 0x001a9800013e7983 */ /* 0x010f220000300a00 */
[----:B--2---:R-:W-:-:S05]  /*fa20*/  LEA R54, P4, R65, R240, 0x2 ;  /* 0x000000f041367211 */ /* 0x004fca00078810ff */
[----:B------:R-:W-:Y:S04]  /*fa30*/  STL [R1+0x3e0], R54 ;  /* 0x0003e03601007387 */ /* 0x000fe80000100800 */
[----:B------:R-:W-:Y:S04]  /*fa40*/  STL [R1+0x404], R71 ;  /* 0x0004044701007387 */ /* 0x000fe80000100800 */
[----:B------:R1:W-:Y:S04]  /*fa50*/  STL.64 [R1+0x3f8], R60 ;  /* 0x0003f83c01007387 */ /* 0x0003e80000100a00 */
[----:B-1----:R-:W2:Y:S01]  /*fa60*/  LDL.LU.64 R60, [R1+0x1a90] ;  /* 0x001a9000013c7983 */ /* 0x002ea20000300a00 */
[----:B------:R-:W-:Y:S01]  /*fa70*/  IMAD.MOV.U32 R77, RZ, RZ, R58 ;  /* 0x000000ffff4d7224 */ /* 0x000fe200078e003a */
[CC--:B------:R-:W-:Y:S01]  /*fa80*/  LEA R58, P5, R66.reuse, R240.reuse, 0x2 ;  /* 0x000000f0423a7211 */ /* 0x0c0fe200078a10ff */
[----:B------:R-:W-:Y:S01]  /*fa90*/  IMAD.MOV.U32 R69, RZ, RZ, R53 ;  /* 0x000000ffff457224 */ /* 0x000fe200078e0035 */
[-C--:B------:R-:W-:Y:S01]  /*faa0*/  LEA.HI.X.SX32 R69, R67, R3.reuse, 0x2, P6 ;  /* 0x0000000343457211 */ /* 0x080fe200030f16ff */
[----:B------:R-:W-:Y:S01]  /*fab0*/  IMAD.MOV.U32 R70, RZ, RZ, R82 ;  /* 0x000000ffff467224 */ /* 0x000fe200078e0052 */
[----:B------:R-:W-:Y:S01]  /*fac0*/  LEA.HI.X.SX32 R59, R66, R3, 0x2, P5 ;  /* 0x00000003423b7211 */ /* 0x000fe200028f16ff */
[----:B------:R-:W-:Y:S01]  /*fad0*/  IMAD.MOV.U32 R82, RZ, RZ, R56 ;  /* 0x000000ffff527224 */ /* 0x000fe200078e0038 */
[CC--:B------:R-:W-:Y:S01]  /*fae0*/  LEA R56, P3, R64.reuse, R240.reuse, 0x2 ;  /* 0x000000f040387211 */ /* 0x0c0fe200078610ff */
[----:B------:R-:W-:Y:S01]  /*faf0*/  IMAD.MOV.U32 R68, RZ, RZ, R52 ;  /* 0x000000ffff447224 */ /* 0x000fe200078e0034 */
[----:B------:R-:W-:Y:S01]  /*fb00*/  MOV R67, R55 ;  /* 0x0000003700437202 */ /* 0x000fe20000000f00 */
[----:B------:R-:W3:Y:S01]  /*fb10*/  LDL.LU.64 R52, [R1+0x1a88] ;  /* 0x001a880001347983 */ /* 0x000ee20000300a00 */
[-C--:B------:R-:W-:Y:S01]  /*fb20*/  LEA.HI.X.SX32 R67, R65, R3.reuse, 0x2, P4 ;  /* 0x0000000341437211 */ /* 0x080fe200020f16ff */
[----:B------:R-:W-:Y:S01]  /*fb30*/  IMAD.MOV.U32 R66, RZ, RZ, R54 ;  /* 0x000000ffff427224 */ /* 0x000fe200078e0036 */
[----:B------:R-:W-:Y:S01]  /*fb40*/  LEA.HI.X.SX32 R57, R64, R3, 0x2, P3 ;  /* 0x0000000340397211 */ /* 0x000fe200018f16ff */
[----:B------:R-:W-:Y:S04]  /*fb50*/  STL [R1+0x3f4], R69 ;  /* 0x0003f44501007387 */ /* 0x000fe80000100800 */
[----:B------:R1:W-:Y:S04]  /*fb60*/  STL.64 [R1+0x3e8], R58 ;  /* 0x0003e83a01007387 */ /* 0x0003e80000100a00 */
[----:B-1----:R-:W3:Y:S04]  /*fb70*/  LDL.LU.64 R58, [R1+0x1a80] ;  /* 0x001a8000013a7983 */ /* 0x002ee80000300a00 */
[----:B------:R-:W3:Y:S01]  /*fb80*/  LDL.LU.64 R54, [R1+0x1a78] ;  /* 0x001a780001367983 */ /* 0x000ee20000300a00 */
[----:B--2---:R-:W-:-:S05]  /*fb90*/  LEA R72, P5, R60, R240, 0x2 ;  /* 0x000000f03c487211 */ /* 0x004fca00078a10ff */
[----:B------:R-:W-:Y:S04]  /*fba0*/  STL [R1+0x3b8], R72 ;  /* 0x0003b84801007387 */ /* 0x000fe80000100800 */
[----:B------:R-:W-:Y:S04]  /*fbb0*/  STL [R1+0x3e4], R67 ;  /* 0x0003e44301007387 */ /* 0x000fe80000100800 */
[----:B------:R1:W-:Y:S04]  /*fbc0*/  STL.64 [R1+0x3d8], R56 ;  /* 0x0003d83801007387 */ /* 0x0003e80000100a00 */
[----:B-1----:R-:W2:Y:S01]  /*fbd0*/  LDL.LU.64 R56, [R1+0x1a70] ;  /* 0x001a700001387983 */ /* 0x002ea20000300a00 */
[CC--:B----4-:R-:W-:Y:S01]  /*fbe0*/  LEA R70, P2, R63.reuse, R240.reuse, 0x2 ;  /* 0x000000f03f467211 */ /* 0x0d0fe200078410ff */
[----:B------:R-:W-:Y:S01]  /*fbf0*/  IMAD.MOV.U32 R81, RZ, RZ, R88 ;  /* 0x000000ffff517224 */ /* 0x000fe200078e0058 */
[-C--:B------:R-:W-:Y:S01]  /*fc00*/  LEA R12, P1, R62, R240.reuse, 0x2 ;  /* 0x000000f03e0c7211 */ /* 0x080fe200078210ff */
[----:B------:R-:W-:Y:S01]  /*fc10*/  IMAD.MOV.U32 R88, RZ, RZ, R94 ;  /* 0x000000ffff587224 */ /* 0x000fe200078e005e */
[----:B------:R-:W-:Y:S01]  /*fc20*/  LEA.HI.X.SX32 R71, R63, R3, 0x2, P2 ;  /* 0x000000033f477211 */ /* 0x000fe200010f16ff */
[----:B------:R-:W-:Y:S01]  /*fc30*/  IMAD.MOV.U32 R64, RZ, RZ, R72 ;  /* 0x000000ffff407224 */ /* 0x000fe200078e0048 */
[----:B------:R-:W-:Y:S01]  /*fc40*/  LEA R68, P6, R61, R240, 0x2 ;  /* 0x000000f03d447211 */ /* 0x000fe200078c10ff */
[----:B------:R-:W-:Y:S01]  /*fc50*/  IMAD.MOV.U32 R65, RZ, RZ, R73 ;  /* 0x000000ffff417224 */ /* 0x000fe200078e0049 */
[----:B------:R-:W-:-:S02]  /*fc60*/  MOV R94, R13 ;  /* 0x0000000d005e7202 */ /* 0x000fc40000000f00 */
[-C--:B------:R-:W-:Y:S01]  /*fc70*/  LEA.HI.X.SX32 R13, R62, R3.reuse, 0x2, P1 ;  /* 0x000000033e0d7211 */ /* 0x080fe200008f16ff */
[----:B------:R-:W-:Y:S01]  /*fc80*/  STL.64 [R1+0x3d0], R70 ;  /* 0x0003d04601007387 */ /* 0x000fe20000100a00 */
[-C--:B---3--:R-:W-:Y:S01]  /*fc90*/  LEA R66, P4, R59, R240.reuse, 0x2 ;  /* 0x000000f03b427211 */ /* 0x088fe200078810ff */
[----:B------:R-:W-:Y:S01]  /*fca0*/  IMAD.MOV.U32 R63, RZ, RZ, R65 ;  /* 0x000000ffff3f7224 */ /* 0x000fe200078e0041 */
[----:B------:R-:W-:Y:S02]  /*fcb0*/  LEA R72, P3, R58, R240, 0x2 ;  /* 0x000000f03a487211 */ /* 0x000fe400078610ff */
[-C--:B------:R-:W-:Y:S02]  /*fcc0*/  LEA.HI.X.SX32 R69, R61, R3.reuse, 0x2, P6 ;  /* 0x000000033d457211 */ /* 0x080fe400030f16ff */
[----:B------:R-:W-:Y:S01]  /*fcd0*/  MOV R62, R64 ;  /* 0x00000040003e7202 */ /* 0x000fe20000000f00 */
[----:B------:R1:W-:Y:S01]  /*fce0*/  STL.64 [R1+0x3c8], R12 ;  /* 0x0003c80c01007387 */ /* 0x0003e20000100a00 */
[----:B------:R-:W-:-:S02]  /*fcf0*/  LEA.HI.X.SX32 R63, R60, R3, 0x2, P5 ;  /* 0x000000033c3f7211 */ /* 0x000fc400028f16ff */
[-C--:B------:R-:W-:Y:S02]  /*fd00*/  LEA.HI.X.SX32 R67, R59, R3.reuse, 0x2, P4 ;  /* 0x000000033b437211 */ /* 0x080fe400020f16ff */
[----:B------:R-:W-:Y:S02]  /*fd10*/  LEA.HI.X.SX32 R73, R58, R3, 0x2, P3 ;  /* 0x000000033a497211 */ /* 0x000fe400018f16ff */
[-C--:B------:R-:W-:Y:S01]  /*fd20*/  LEA R62, P5, R54, R240.reuse, 0x2 ;  /* 0x000000f0363e7211 */ /* 0x080fe200078a10ff */
[----:B-1----:R-:W3:Y:S04]  /*fd30*/  LDL.LU.64 R12, [R1+0x1a68] ;  /* 0x001a6800010c7983 */ /* 0x002ee80000300a00 */
[----:B------:R1:W-:Y:S01]  /*fd40*/  STL.64 [R1+0x3c0], R68 ;  /* 0x0003c04401007387 */ /* 0x0003e20000100a00 */
[----:B------:R-:W-:-:S03]  /*fd50*/  LEA R60, P3, R52, R240, 0x2 ;  /* 0x000000f0343c7211 */ /* 0x000fc600078610ff */
[----:B------:R4:W-:Y:S04]  /*fd60*/  STL [R1+0x3bc], R63 ;  /* 0x0003bc3f01007387 */ /* 0x0009e80000100800 */
[----:B------:R4:W-:Y:S01]  /*fd70*/  STL.64 [R1+0x3b0], R66 ;  /* 0x0003b04201007387 */ /* 0x0009e20000100a00 */
[----:B-1----:R-:W-:-:S03]  /*fd80*/  LEA R68, P6, R55, R240, 0x2 ;  /* 0x000000f037447211 */ /* 0x002fc600078c10ff */
[----:B------:R1:W-:Y:S01]  /*fd90*/  STL.64 [R1+0x3a8], R72 ;  /* 0x0003a84801007387 */ /* 0x0003e20000100a00 */
[-C--:B----4-:R-:W-:Y:S02]  /*fda0*/  LEA.HI.X.SX32 R63, R54, R3.reuse, 0x2, P5 ;  /* 0x00000003363f7211 */ /* 0x090fe400028f16ff */
[-C--:B------:R-:W-:Y:S02]  /*fdb0*/  LEA.HI.X.SX32 R69, R55, R3.reuse, 0x2, P6 ;  /* 0x0000000337457211 */ /* 0x080fe400030f16ff */
[CC--:B------:R-:W-:Y:S02]  /*fdc0*/  LEA R66, P4, R53.reuse, R240.reuse, 0x2 ;  /* 0x000000f035427211 */ /* 0x0c0fe400078810ff */
[-C--:B------:R-:W-:Y:S02]  /*fdd0*/  LEA.HI.X.SX32 R61, R52, R3.reuse, 0x2, P3 ;  /* 0x00000003343d7211 */ /* 0x080fe400018f16ff */
[----:B------:R-:W-:Y:S02]  /*fde0*/  LEA.HI.X.SX32 R67, R53, R3, 0x2, P4 ;  /* 0x0000000335437211 */ /* 0x000fe400020f16ff */
[----:B------:R-:W-:-:S04]  /*fdf0*/  LEA R54, P4, R47, R240, 0x2 ;  /* 0x000000f02f367211 */ /* 0x000fc800078810ff */
[----:B------:R-:W-:Y:S01]  /*fe00*/  LEA.HI.X.SX32 R55, R47, R3, 0x2, P4 ;  /* 0x000000032f377211 */ /* 0x000fe200020f16ff */
[----:B-1----:R-:W-:Y:S01]  /*fe10*/  IMAD.MOV.U32 R73, RZ, RZ, R16 ;  /* 0x000000ffff497224 */ /* 0x002fe200078e0010 */
[----:B------:R-:W-:Y:S02]  /*fe20*/  MOV R74, R17 ;  /* 0x00000011004a7202 */ /* 0x000fe40000000f00 */
[CC--:B--2---:R-:W-:Y:S02]  /*fe30*/  LEA R70, P2, R57.reuse, R240.reuse, 0x2 ;  /* 0x000000f039467211 */ /* 0x0c4fe400078410ff */
[C---:B------:R-:W-:Y:S02]  /*fe40*/  LEA R64, P1, R56.reuse, R240, 0x2 ;  /* 0x000000f038407211 */ /* 0x040fe400078210ff */
[-C--:B------:R-:W-:Y:S02]  /*fe50*/  LEA.HI.X.SX32 R71, R57, R3.reuse, 0x2, P2 ;  /* 0x0000000339477211 */ /* 0x080fe400010f16ff */
[----:B------:R-:W-:-:S02]  /*fe60*/  LEA.HI.X.SX32 R65, R56, R3, 0x2, P1 ;  /* 0x0000000338417211 */ /* 0x000fc400008f16ff */
[-C--:B------:R-:W-:Y:S01]  /*fe70*/  LEA R58, P2, R51, R240.reuse, 0x2 ;  /* 0x000000f0333a7211 */ /* 0x080fe200078410ff */
[----:B------:R-:W-:Y:S01]  /*fe80*/  STL.64 [R1+0x3a0], R70 ;  /* 0x0003a04601007387 */ /* 0x000fe20000100a00 */
[----:B------:R-:W-:-:S03]  /*fe90*/  LEA R56, P6, R49, R240, 0x2 ;  /* 0x000000f031387211 */ /* 0x000fc600078c10ff */
[----:B------:R1:W-:Y:S01]  /*fea0*/  STL.64 [R1+0x398], R64 ;  /* 0x0003984001007387 */ /* 0x0003e20000100a00 */
[----:B------:R-:W-:-:S03]  /*feb0*/  LEA.HI.X.SX32 R59, R51, R3, 0x2, P2 ;  /* 0x00000003333b7211 */ /* 0x000fc600010f16ff */
[----:B------:R-:W-:Y:S01]  /*fec0*/  STL.64 [R1+0x390], R68 ;  /* 0x0003904401007387 */ /* 0x000fe20000100a00 */
[----:B------:R-:W-:-:S03]  /*fed0*/  LEA.HI.X.SX32 R57, R49, R3, 0x2, P6 ;  /* 0x0000000331397211 */ /* 0x000fc600030f16ff */
[----:B------:R2:W-:Y:S01]  /*fee0*/  STL.64 [R1+0x388], R62 ;  /* 0x0003883e01007387 */ /* 0x0005e20000100a00 */
[----:B-1----:R-:W-:-:S03]  /*fef0*/  LEA R64, P1, R50, R240, 0x2 ;  /* 0x000000f032407211 */ /* 0x002fc600078210ff */
[----:B------:R-:W-:Y:S01]  /*ff00*/  STL.64 [R1+0x380], R66 ;  /* 0x0003804201007387 */ /* 0x000fe20000100a00 */
[----:B------:R-:W-:-:S03]  /*ff10*/  LEA.HI.X.SX32 R65, R50, R3, 0x2, P1 ;  /* 0x0000000332417211 */ /* 0x000fc600008f16ff */
[----:B------:R1:W-:Y:S01]  /*ff20*/  STL.64 [R1+0x378], R60 ;  /* 0x0003783c01007387 */ /* 0x0003e20000100a00 */
[----:B--2---:R-:W-:-:S03]  /*ff30*/  LEA R62, P5, R48, R240, 0x2 ;  /* 0x000000f0303e7211 */ /* 0x004fc600078a10ff */
[----:B------:R2:W-:Y:S01]  /*ff40*/  STL.64 [R1+0x370], R58 ;  /* 0x0003703a01007387 */ /* 0x0005e20000100a00 */
[-C--:B------:R-:W-:Y:S02]  /*ff50*/  LEA R52, P1, R44, R240.reuse, 0x2 ;  /* 0x000000f02c347211 */ /* 0x080fe400078210ff */
[----:B------:R-:W-:Y:S01]  /*ff60*/  LEA.HI.X.SX32 R63, R48, R3, 0x2, P5 ;  /* 0x00000003303f7211 */ /* 0x000fe200028f16ff */
[----:B------:R-:W-:Y:S01]  /*ff70*/  STL.64 [R1+0x368], R64 ;  /* 0x0003684001007387 */ /* 0x000fe20000100a00 */
[----:B-1----:R-:W-:-:S03]  /*ff80*/  LEA R60, P3, R46, R240, 0x2 ;  /* 0x000000f02e3c7211 */ /* 0x002fc600078610ff */
[----:B------:R1:W-:Y:S01]  /*ff90*/  STL.64 [R1+0x360], R56 ;  /* 0x0003603801007387 */ /* 0x0003e20000100a00 */
[CC--:B--2---:R-:W-:Y:S02]  /*ffa0*/  LEA R58, P2, R45.reuse, R240.reuse, 0x2 ;  /* 0x000000f02d3a7211 */ /* 0x0c4fe400078410ff */
[-C--:B------:R-:W-:Y:S02]  /*ffb0*/  LEA R50, P5, R42, R240.reuse, 0x2 ;  /* 0x000000f02a327211 */ /* 0x080fe400078a10ff */
[-C--:B------:R-:W-:Y:S01]  /*ffc0*/  LEA.HI.X.SX32 R61, R46, R3.reuse, 0x2, P3 ;  /* 0x000000032e3d7211 */ /* 0x080fe200018f16ff */
[----:B------:R-:W-:Y:S01]  /*ffd0*/  STL.64 [R1+0x358], R62 ;  /* 0x0003583e01007387 */ /* 0x000fe20000100a00 */
[-C--:B------:R-:W-:Y:S02]  /*ffe0*/  LEA.HI.X.SX32 R59, R45, R3.reuse, 0x2, P2 ;  /* 0x000000032d3b7211 */ /* 0x080fe400010f16ff */
[----:B-1----:R-:W-:Y:S01]  /*fff0*/  LEA R56, P6, R43, R240, 0x2 ;  /* 0x000000f02b387211 */ /* 0x002fe200078c10ff */
[----:B------:R1:W-:Y:S01]  /*10000*/  STL.64 [R1+0x350], R54 ;  /* 0x0003503601007387 */ /* 0x0003e20000100a00 */
[----:B------:R-:W-:-:S02]  /*10010*/  LEA.HI.X.SX32 R53, R44, R3, 0x2, P1 ;  /* 0x000000032c357211 */ /* 0x000fc400008f16ff */
[-C--:B------:R-:W-:Y:S01]  /*10020*/  LEA.HI.X.SX32 R57, R43, R3.reuse, 0x2, P6 ;  /* 0x000000032b397211 */ /* 0x080fe200030f16ff */
[----:B------:R-:W-:Y:S01]  /*10030*/  STL.64 [R1+0x348], R60 ;  /* 0x0003483c01007387 */ /* 0x000fe20000100a00 */
[----:B------:R-:W-:Y:S02]  /*10040*/  LEA.HI.X.SX32 R51, R42, R3, 0x2, P5 ;  /* 0x000000032a337211 */ /* 0x000fe400028f16ff */
[-C--:B------:R-:W-:Y:S01]  /*10050*/  LEA R48, P3, R40, R240.reuse, 0x2 ;  /* 0x000000f028307211 */ /* 0x080fe200078610ff */
[----:B------:R-:W-:Y:S01]  /*10060*/  STL.64 [R1+0x340], R58 ;  /* 0x0003403a01007387 */ /* 0x000fe20000100a00 */
[-C--:B------:R-:W-:Y:S02]  /*10070*/  LEA R46, P2, R39, R240.reuse, 0x2 ;  /* 0x000000f0272e7211 */ /* 0x080fe400078410ff */
[-C--:B-1----:R-:W-:Y:S01]  /*10080*/  LEA R54, P4, R41, R240.reuse, 0x2 ;  /* 0x000000f029367211 */ /* 0x082fe200078810ff */
[----:B------:R1:W-:Y:S01]  /*10090*/  STL.64 [R1+0x338], R52 ;  /* 0x0003383401007387 */ /* 0x0003e20000100a00 */
[----:B------:R-:W-:-:S02]  /*100a0*/  LEA R44, P6, R37, R240, 0x2 ;  /* 0x000000f0252c7211 */ /* 0x000fc400078c10ff */
[-C--:B------:R-:W-:Y:S01]  /*100b0*/  LEA.HI.X.SX32 R55, R41, R3.reuse, 0x2, P4 ;  /* 0x0000000329377211 */ /* 0x080fe200020f16ff */
[----:B------:R-:W-:Y:S01]  /*100c0*/  STL.64 [R1+0x330], R56 ;  /* 0x0003303801007387 */ /* 0x000fe20000100a00 */
[-C--:B------:R-:W-:Y:S02]  /*100d0*/  LEA.HI.X.SX32 R49, R40, R3.reuse, 0x2, P3 ;  /* 0x0000000328317211 */ /* 0x080fe400018f16ff */
[-C--:B------:R-:W-:Y:S01]  /*100e0*/  LEA.HI.X.SX32 R47, R39, R3.reuse, 0x2, P2 ;  /* 0x00000003272f7211 */ /* 0x080fe200010f16ff */
[----:B------:R2:W-:Y:S01]  /*100f0*/  STL.64 [R1+0x328], R50 ;  /* 0x0003283201007387 */ /* 0x0005e20000100a00 */
[-C--:B------:R-:W-:Y:S02]  /*10100*/  LEA R42, P4, R35, R240.reuse, 0x2 ;  /* 0x000000f0232a7211 */ /* 0x080fe400078810ff */
[----:B-1----:R-:W-:Y:S01]  /*10110*/  LEA R52, P1, R38, R240, 0x2 ;  /* 0x000000f026347211 */ /* 0x002fe200078210ff */
[----:B------:R-:W-:Y:S01]  /*10120*/  STL.64 [R1+0x320], R54 ;  /* 0x0003203601007387 */ /* 0x000fe20000100a00 */
[----:B------:R-:W-:-:S02]  /*10130*/  LEA.HI.X.SX32 R45, R37, R3, 0x2, P6 ;  /* 0x00000003252d7211 */ /* 0x000fc400030f16ff */
[-C--:B------:R-:W-:Y:S02]  /*10140*/  LEA.HI.X.SX32 R53, R38, R3.reuse, 0x2, P1 ;  /* 0x0000000326357211 */ /* 0x080fe400008f16ff */
[CC--:B--2---:R-:W-:Y:S01]  /*10150*/  LEA R50, P5, R36.reuse, R240.reuse, 0x2 ;  /* 0x000000f024327211 */ /* 0x0c4fe200078a10ff */
[----:B------:R1:W-:Y:S01]  /*10160*/  STL.64 [R1+0x318], R48 ;  /* 0x0003183001007387 */ /* 0x0003e20000100a00 */
[-C--:B------:R-:W-:Y:S02]  /*10170*/  LEA.HI.X.SX32 R43, R35, R3.reuse, 0x2, P4 ;  /* 0x00000003232b7211 */ /* 0x080fe400020f16ff */
[----:B------:R-:W-:Y:S01]  /*10180*/  LEA.HI.X.SX32 R51, R36, R3, 0x2, P5 ;  /* 0x0000000324337211 */ /* 0x000fe200028f16ff */
[----:B------:R2:W-:Y:S01]  /*10190*/  STL.64 [R1+0x310], R46 ;  /* 0x0003102e01007387 */ /* 0x0005e20000100a00 */
[----:B------:R-:W-:-:S03]  /*101a0*/  LEA R40, P1, R32, R240, 0x2 ;  /* 0x000000f020287211 */ /* 0x000fc600078210ff */
[----:B------:R-:W-:Y:S01]  /*101b0*/  STL.64 [R1+0x308], R52 ;  /* 0x0003083401007387 */ /* 0x000fe20000100a00 */
[----:B-1----:R-:W-:-:S03]  /*101c0*/  LEA R48, P3, R34, R240, 0x2 ;  /* 0x000000f022307211 */ /* 0x002fc600078610ff */
[----:B------:R1:W-:Y:S01]  /*101d0*/  STL.64 [R1+0x300], R44 ;  /* 0x0003002c01007387 */ /* 0x0003e20000100a00 */
[----:B--2---:R-:W-:-:S03]  /*101e0*/  LEA R46, P2, R33, R240, 0x2 ;  /* 0x000000f0212e7211 */ /* 0x004fc600078410ff */
[----:B------:R-:W-:Y:S01]  /*101f0*/  STL.64 [R1+0x2f8], R50 ;  /* 0x0002f83201007387 */ /* 0x000fe20000100a00 */
[-C--:B------:R-:W-:Y:S02]  /*10200*/  LEA.HI.X.SX32 R49, R34, R3.reuse, 0x2, P3 ;  /* 0x0000000322317211 */ /* 0x080fe400018f16ff */
[-C--:B------:R-:W-:Y:S01]  /*10210*/  LEA R38, P5, R30, R240.reuse, 0x2 ;  /* 0x000000f01e267211 */ /* 0x080fe200078a10ff */
[----:B------:R2:W-:Y:S01]  /*10220*/  STL.64 [R1+0x2f0], R42 ;  /* 0x0002f02a01007387 */ /* 0x0005e20000100a00 */
[-C--:B------:R-:W-:Y:S02]  /*10230*/  LEA.HI.X.SX32 R47, R33, R3.reuse, 0x2, P2 ;  /* 0x00000003212f7211 */ /* 0x080fe400010f16ff */
[-C--:B-1----:R-:W-:Y:S02]  /*10240*/  LEA R44, P6, R31, R240.reuse, 0x2 ;  /* 0x000000f01f2c7211 */ /* 0x082fe400078c10ff */
[----:B------:R-:W-:Y:S02]  /*10250*/  LEA.HI.X.SX32 R41, R32, R3, 0x2, P1 ;  /* 0x0000000320297211 */ /* 0x000fe400008f16ff */
[-C--:B------:R-:W-:Y:S01]  /*10260*/  LEA R36, P3, R28, R240.reuse, 0x2 ;  /* 0x000000f01c247211 */ /* 0x080fe200078610ff */
[----:B------:R-:W-:Y:S01]  /*10270*/  STL.64 [R1+0x2e8], R48 ;  /* 0x0002e83001007387 */ /* 0x000fe20000100a00 */
[----:B------:R-:W-:-:S02]  /*10280*/  LEA R34, P2, R27, R240, 0x2 ;  /* 0x000000f01b227211 */ /* 0x000fc400078410ff */
[-C--:B--2---:R-:W-:Y:S02]  /*10290*/  LEA R42, P4, R29, R240.reuse, 0x2 ;  /* 0x000000f01d2a7211 */ /* 0x084fe400078810ff */
[-C--:B------:R-:W-:Y:S01]  /*102a0*/  LEA.HI.X.SX32 R45, R31, R3.reuse, 0x2, P6 ;  /* 0x000000031f2d7211 */ /* 0x080fe200030f16ff */
[----:B------:R-:W-:Y:S01]  /*102b0*/  STL.64 [R1+0x2e0], R46 ;  /* 0x0002e02e01007387 */ /* 0x000fe20000100a00 */
[-C--:B------:R-:W-:Y:S02]  /*102c0*/  LEA.HI.X.SX32 R39, R30, R3.reuse, 0x2, P5 ;  /* 0x000000031e277211 */ /* 0x080fe400028f16ff */
[-C--:B------:R-:W-:Y:S01]  /*102d0*/  LEA.HI.X.SX32 R43, R29, R3.reuse, 0x2, P4 ;  /* 0x000000031d2b7211 */ /* 0x080fe200020f16ff */
[----:B------:R1:W-:Y:S01]  /*102e0*/  STL.64 [R1+0x2d8], R40 ;  /* 0x0002d82801007387 */ /* 0x0003e20000100a00 */
[-C--:B------:R-:W-:Y:S02]  /*102f0*/  LEA.HI.X.SX32 R37, R28, R3.reuse, 0x2, P3 ;  /* 0x000000031c257211 */ /* 0x080fe400018f16ff */
[----:B------:R-:W-:Y:S01]  /*10300*/  LEA.HI.X.SX32 R35, R27, R3, 0x2, P2 ;  /* 0x000000031b237211 */ /* 0x000fe200010f16ff */
[----:B------:R-:W-:Y:S01]  /*10310*/  STL.64 [R1+0x2d0], R44 ;  /* 0x0002d02c01007387 */ /* 0x000fe20000100a00 */
[----:B------:R-:W-:-:S03]  /*10320*/  LEA R32, P6, R25, R240, 0x2 ;  /* 0x000000f019207211 */ /* 0x000fc600078c10ff */
[----:B------:R2:W-:Y:S01]  /*10330*/  STL.64 [R1+0x2c8], R38 ;  /* 0x0002c82601007387 */ /* 0x0005e20000100a00 */
[----:B-1----:R-:W-:-:S03]  /*10340*/  LEA R40, P1, R26, R240, 0x2 ;  /* 0x000000f01a287211 */ /* 0x002fc600078210ff */
[----:B------:R-:W-:Y:S01]  /*10350*/  STL.64 [R1+0x2c0], R42 ;  /* 0x0002c02a01007387 */ /* 0x000fe20000100a00 */
[-C--:B------:R-:W-:Y:S02]  /*10360*/  LEA R30, P4, R23, R240.reuse, 0x2 ;  /* 0x000000f0171e7211 */ /* 0x080fe400078810ff */
[-C--:B------:R-:W-:Y:S01]  /*10370*/  LEA.HI.X.SX32 R41, R26, R3.reuse, 0x2, P1 ;  /* 0x000000031a297211 */ /* 0x080fe200008f16ff */
[----:B------:R1:W-:Y:S01]  /*10380*/  STL.64 [R1+0x2b8], R36 ;  /* 0x0002b82401007387 */ /* 0x0003e20000100a00 */
[-C--:B------:R-:W-:Y:S02]  /*10390*/  LEA.HI.X.SX32 R33, R25, R3.reuse, 0x2, P6 ;  /* 0x0000000319217211 */ /* 0x080fe400030f16ff */
[-C--:B--2---:R-:W-:Y:S01]  /*103a0*/  LEA R38, P5, R24, R240.reuse, 0x2 ;  /* 0x000000f018267211 */ /* 0x084fe200078a10ff */
[----:B------:R2:W-:Y:S01]  /*103b0*/  STL.64 [R1+0x2b0], R34 ;  /* 0x0002b02201007387 */ /* 0x0005e20000100a00 */
[----:B------:R-:W-:Y:S02]  /*103c0*/  LEA R16, P1, R20, R240, 0x2 ;  /* 0x000000f014107211 */ /* 0x000fe400078210ff */
[-C--:B------:R-:W-:Y:S01]  /*103d0*/  LEA.HI.X.SX32 R39, R24, R3.reuse, 0x2, P5 ;  /* 0x0000000318277211 */ /* 0x080fe200028f16ff */
[----:B------:R-:W-:Y:S01]  /*103e0*/  STL.64 [R1+0x2a8], R40 ;  /* 0x0002a82801007387 */ /* 0x000fe20000100a00 */
[----:B------:R-:W-:-:S02]  /*103f0*/  LEA.HI.X.SX32 R31, R23, R3, 0x2, P4 ;  /* 0x00000003171f7211 */ /* 0x000fc400020f16ff */
[CC--:B-1----:R-:W-:Y:S02]  /*10400*/  LEA R36, P3, R22.reuse, R240.reuse, 0x2 ;  /* 0x000000f016247211 */ /* 0x0c2fe400078610ff */
[CC--:B--2---:R-:W-:Y:S01]  /*10410*/  LEA R34, P2, R21.reuse, R240.reuse, 0x2 ;  /* 0x000000f015227211 */ /* 0x0c4fe200078410ff */
[----:B------:R1:W-:Y:S01]  /*10420*/  STL.64 [R1+0x2a0], R32 ;  /* 0x0002a02001007387 */ /* 0x0003e20000100a00 */
[-C--:B------:R-:W-:Y:S02]  /*10430*/  LEA.HI.X.SX32 R37, R22, R3.reuse, 0x2, P3 ;  /* 0x0000000316257211 */ /* 0x080fe400018f16ff */
[-C--:B------:R-:W-:Y:S01]  /*10440*/  LEA.HI.X.SX32 R35, R21, R3.reuse, 0x2, P2 ;  /* 0x0000000315237211 */ /* 0x080fe200010f16ff */
[----:B------:R-:W-:Y:S01]  /*10450*/  STL.64 [R1+0x298], R38 ;  /* 0x0002982601007387 */ /* 0x000fe20000100a00 */
[----:B------:R-:W-:Y:S02]  /*10460*/  LEA.HI.X.SX32 R17, R20, R3, 0x2, P1 ;  /* 0x0000000314117211 */ /* 0x000fe400008f16ff */
[-C--:B------:R-:W-:Y:S01]  /*10470*/  LEA R28, P5, R18, R240.reuse, 0x2 ;  /* 0x000000f0121c7211 */ /* 0x080fe200078a10ff */
[----:B------:R2:W-:Y:S01]  /*10480*/  STL.64 [R1+0x290], R30 ;  /* 0x0002901e01007387 */ /* 0x0005e20000100a00 */
[----:B------:R-:W-:-:S02]  /*10490*/  LEA R22, P3, R10, R240, 0x2 ;  /* 0x000000f00a167211 */ /* 0x000fc400078610ff */
[-C--:B-1----:R-:W-:Y:S01]  /*104a0*/  LEA R32, P6, R19, R240.reuse, 0x2 ;  /* 0x000000f013207211 */ /* 0x082fe200078c10ff */
[----:B------:R-:W-:Y:S01]  /*104b0*/  STL.64 [R1+0x288], R36 ;  /* 0x0002882401007387 */ /* 0x000fe20000100a00 */
[-C--:B------:R-:W-:Y:S02]  /*104c0*/  LEA R26, P2, R9, R240.reuse, 0x2 ;  /* 0x000000f0091a7211 */ /* 0x080fe400078410ff */
[-C--:B------:R-:W-:Y:S01]  /*104d0*/  LEA.HI.X.SX32 R33, R19, R3.reuse, 0x2, P6 ;  /* 0x0000000313217211 */ /* 0x080fe200030f16ff */
[----:B------:R-:W-:Y:S01]  /*104e0*/  STL.64 [R1+0x280], R34 ;  /* 0x0002802201007387 */ /* 0x000fe20000100a00 */
[-C--:B------:R-:W-:Y:S02]  /*104f0*/  LEA.HI.X.SX32 R29, R18, R3.reuse, 0x2, P5 ;  /* 0x00000003121d7211 */ /* 0x080fe400028f16ff */
[----:B--2---:R-:W-:Y:S01]  /*10500*/  LEA R30, P4, R11, R240, 0x2 ;  /* 0x000000f00b1e7211 */ /* 0x004fe200078810ff */
[----:B------:R1:W-:Y:S01]  /*10510*/  STL.64 [R1+0x278], R16 ;  /* 0x0002781001007387 */ /* 0x0003e20000100a00 */
[----:B------:R-:W-:-:S02]  /*10520*/  LEA.HI.X.SX32 R23, R10, R3, 0x2, P3 ;  /* 0x000000030a177211 */ /* 0x000fc400018f16ff */
[-C--:B------:R-:W-:Y:S01]  /*10530*/  LEA.HI.X.SX32 R31, R11, R3.reuse, 0x2, P4 ;  /* 0x000000030b1f7211 */ /* 0x080fe200020f16ff */
[----:B------:R-:W-:Y:S01]  /*10540*/  STL.64 [R1+0x270], R32 ;  /* 0x0002702001007387 */ /* 0x000fe20000100a00 */
[-C--:B------:R-:W-:Y:S02]  /*10550*/  LEA R24, P6, R4, R240.reuse, 0x2 ;  /* 0x000000f004187211 */ /* 0x080fe400078c10ff */
[----:B------:R-:W-:Y:S01]  /*10560*/  LEA.HI.X.SX32 R27, R9, R3, 0x2, P2 ;  /* 0x00000003091b7211 */ /* 0x000fe200010f16ff */
[----:B------:R2:W-:Y:S01]  /*10570*/  STL.64 [R1+0x268], R28 ;  /* 0x0002681c01007387 */ /* 0x0005e20000100a00 */
[----:B-1----:R-:W-:-:S03]  /*10580*/  LEA R16, P1, R5, R240, 0x2 ;  /* 0x000000f005107211 */ /* 0x002fc600078210ff */
[----:B------:R1:W-:Y:S01]  /*10590*/  STL.64 [R1+0x258], R22 ;  /* 0x0002581601007387 */ /* 0x0003e20000100a00 */
[-C--:B------:R-:W-:Y:S02]  /*105a0*/  LEA R20, P4, R74, R240.reuse, 0x2 ;  /* 0x000000f04a147211 */ /* 0x080fe400078810ff */
[-C--:B------:R-:W-:Y:S01]  /*105b0*/  LEA.HI.X.SX32 R17, R5, R3.reuse, 0x2, P1 ;  /* 0x0000000305117211 */ /* 0x080fe200008f16ff */
[----:B------:R-:W-:Y:S01]  /*105c0*/  STL.64 [R1+0x260], R30 ;  /* 0x0002601e01007387 */ /* 0x000fe20000100a00 */
[-C--:B------:R-:W-:Y:S02]  /*105d0*/  LEA.HI.X.SX32 R25, R4, R3.reuse, 0x2, P6 ;  /* 0x0000000304197211 */ /* 0x080fe400030f16ff */
[-C--:B--2---:R-:W-:Y:S01]  /*105e0*/  LEA R28, P5, R73, R240.reuse, 0x2 ;  /* 0x000000f0491c7211 */ /* 0x084fe200078a10ff */
[----:B------:R2:W-:Y:S01]  /*105f0*/  STL.64 [R1+0x250], R26 ;  /* 0x0002501a01007387 */ /* 0x0005e20000100a00 */
[-C--:B------:R-:W-:Y:S02]  /*10600*/  LEA.HI.X.SX32 R21, R74, R3.reuse, 0x2, P4 ;  /* 0x000000034a157211 */ /* 0x080fe400020f16ff */
[----:B-1----:R-:W-:Y:S01]  /*10610*/  LEA R22, P3, R75, R240, 0x2 ;  /* 0x000000f04b167211 */ /* 0x002fe200078610ff */
[----:B------:R1:W-:Y:S01]  /*10620*/  STL.64 [R1+0x248], R16 ;  /* 0x0002481001007387 */ /* 0x0003e20000100a00 */
[----:B------:R-:W-:-:S02]  /*10630*/  LEA.HI.X.SX32 R29, R73, R3, 0x2, P5 ;  /* 0x00000003491d7211 */ /* 0x000fc400028f16ff */
[----:B------:R-:W-:Y:S01]  /*10640*/  LEA.HI.X.SX32 R23, R75, R3, 0x2, P3 ;  /* 0x000000034b177211 */ /* 0x000fe200018f16ff */
[----:B------:R4:W-:Y:S01]  /*10650*/  STL.64 [R1+0x240], R24 ;  /* 0x0002401801007387 */ /* 0x0009e20000100a00 */
[-C--:B------:R-:W-:Y:S02]  /*10660*/  LEA R18, P5, R80, R240.reuse, 0x2 ;  /* 0x000000f050127211 */ /* 0x080fe400078a10ff */
[-C--:B--2---:R-:W-:Y:S01]  /*10670*/  LEA R26, P2, R76, R240.reuse, 0x2 ;  /* 0x000000f04c1a7211 */ /* 0x084fe200078410ff */
[----:B------:R2:W-:Y:S01]  /*10680*/  STL.64 [R1+0x230], R20 ;  /* 0x0002301401007387 */ /* 0x0005e20000100a00 */
[----:B-1----:R-:W-:-:S03]  /*10690*/  LEA R16, P1, R77, R240, 0x2 ;  /* 0x000000f04d107211 */ /* 0x002fc600078210ff */
[----:B------:R-:W-:Y:S01]  /*106a0*/  STL.64 [R1+0x238], R28 ;  /* 0x0002381c01007387 */ /* 0x000fe20000100a00 */
[----:B----4-:R-:W-:-:S03]  /*106b0*/  LEA R24, P6, R79, R240, 0x2 ;  /* 0x000000f04f187211 */ /* 0x010fc600078c10ff */
[----:B------:R1:W-:Y:S01]  /*106c0*/  STL.64 [R1+0x228], R22 ;  /* 0x0002281601007387 */ /* 0x0003e20000100a00 */
[-C--:B------:R-:W-:Y:S02]  /*106d0*/  LEA.HI.X.SX32 R17, R77, R3.reuse, 0x2, P1 ;  /* 0x000000034d117211 */ /* 0x080fe400008f16ff */
[-C--:B--2---:R-:W-:Y:S02]  /*106e0*/  LEA R20, P4, R81, R240.reuse, 0x2 ;  /* 0x000000f051147211 */ /* 0x084fe400078810ff */
[-C--:B------:R-:W-:Y:S02]  /*106f0*/  LEA.HI.X.SX32 R27, R76, R3.reuse, 0x2, P2 ;  /* 0x000000034c1b7211 */ /* 0x080fe400010f16ff */
[-C--:B------:R-:W-:Y:S02]  /*10700*/  LEA R4, P2, R83, R240.reuse, 0x2 ;  /* 0x000000f053047211 */ /* 0x080fe400078410ff */
[-C--:B------:R-:W-:Y:S02]  /*10710*/  LEA.HI.X.SX32 R25, R79, R3.reuse, 0x2, P6 ;  /* 0x000000034f197211 */ /* 0x080fe400030f16ff */
[----:B-1----:R-:W-:Y:S01]  /*10720*/  LEA R22, P3, R82, R240, 0x2 ;  /* 0x000000f052167211 */ /* 0x002fe200078610ff */
[----:B------:R1:W-:Y:S01]  /*10730*/  STL.64 [R1+0x218], R16 ;  /* 0x0002181001007387 */ /* 0x0003e20000100a00 */
[----:B------:R-:W-:-:S02]  /*10740*/  LEA.HI.X.SX32 R19, R80, R3, 0x2, P5 ;  /* 0x0000000350137211 */ /* 0x000fc400028f16ff */
[-C--:B------:R-:W-:Y:S01]  /*10750*/  LEA.HI.X.SX32 R21, R81, R3.reuse, 0x2, P4 ;  /* 0x0000000351157211 */ /* 0x080fe200020f16ff */
[----:B------:R-:W-:Y:S01]  /*10760*/  STL.64 [R1+0x220], R26 ;  /* 0x0002201a01007387 */ /* 0x000fe20000100a00 */
[-C--:B------:R-:W-:Y:S02]  /*10770*/  LEA.HI.X.SX32 R23, R82, R3.reuse, 0x2, P3 ;  /* 0x0000000352177211 */ /* 0x080fe400018f16ff */
[----:B------:R-:W-:Y:S01]  /*10780*/  LEA.HI.X.SX32 R5, R83, R3, 0x2, P2 ;  /* 0x0000000353057211 */ /* 0x000fe200010f16ff */
[----:B------:R2:W-:Y:S01]  /*10790*/  STL.64 [R1+0x210], R24 ;  /* 0x0002101801007387 */ /* 0x0005e20000100a00 */
[----:B-1----:R-:W-:-:S03]  /*107a0*/  LEA R16, P1, R86, R240, 0x2 ;  /* 0x000000f056107211 */ /* 0x002fc600078210ff */
[----:B------:R1:W-:Y:S01]  /*107b0*/  STL.64 [R1+0x208], R18 ;  /* 0x0002081201007387 */ /* 0x0003e20000100a00 */
[----:B------:R-:W-:-:S03]  /*107c0*/  LEA.HI.X.SX32 R17, R86, R3, 0x2, P1 ;  /* 0x0000000356117211 */ /* 0x000fc600008f16ff */
[----:B------:R4:W-:Y:S01]  /*107d0*/  STL.64 [R1+0x200], R20 ;  /* 0x0002001401007387 */ /* 0x0009e20000100a00 */
[----:B--2---:R-:W-:-:S03]  /*107e0*/  LEA R24, P6, R88, R240, 0x2 ;  /* 0x000000f058187211 */ /* 0x004fc600078c10ff */
[----:B------:R2:W-:Y:S01]  /*107f0*/  STL.64 [R1+0x1f8], R22 ;  /* 0x0001f81601007387 */ /* 0x0005e20000100a00 */
[----:B-1----:R-:W-:-:S03]  /*10800*/  LEA R18, P5, R94, R240, 0x2 ;  /* 0x000000f05e127211 */ /* 0x002fc600078a10ff */
[----:B------:R1:W-:Y:S01]  /*10810*/  STL.64 [R1+0x1f0], R4 ;  /* 0x0001f00401007387 */ /* 0x0003e20000100a00 */
[-C--:B------:R-:W-:Y:S02]  /*10820*/  LEA.HI.X.SX32 R25, R88, R3.reuse, 0x2, P6 ;  /* 0x0000000358197211 */ /* 0x080fe400030f16ff */
[CC--:B----4-:R-:W-:Y:S01]  /*10830*/  LEA R20, P4, R93.reuse, R240.reuse, 0x2 ;  /* 0x000000f05d147211 */ /* 0x0d0fe200078810ff */
[----:B------:R4:W-:Y:S01]  /*10840*/  STL.64 [R1+0x1e8], R16 ;  /* 0x0001e81001007387 */ /* 0x0009e20000100a00 */
[-C--:B------:R-:W-:Y:S02]  /*10850*/  LEA.HI.X.SX32 R19, R94, R3.reuse, 0x2, P5 ;  /* 0x000000035e137211 */ /* 0x080fe400028f16ff */
[-C--:B--2---:R-:W-:Y:S02]  /*10860*/  LEA R22, P3, R92, R240.reuse, 0x2 ;  /* 0x000000f05c167211 */ /* 0x084fe400078610ff */
[----:B------:R-:W-:Y:S02]  /*10870*/  LEA.HI.X.SX32 R21, R93, R3, 0x2, P4 ;  /* 0x000000035d157211 */ /* 0x000fe400020f16ff */
[----:B-1----:R-:W-:-:S02]  /*10880*/  LEA R4, P2, R252, R240, 0x2 ;  /* 0x000000f0fc047211 */ /* 0x002fc400078410ff */
[-C--:B------:R-:W-:Y:S02]  /*10890*/  LEA.HI.X.SX32 R23, R92, R3.reuse, 0x2, P3 ;  /* 0x000000035c177211 */ /* 0x080fe400018f16ff */
[CC--:B----4-:R-:W-:Y:S01]  /*108a0*/  LEA R16, P1, R95.reuse, R240.reuse, 0x2 ;  /* 0x000000f05f107211 */ /* 0x0d0fe200078210ff */
[----:B------:R1:W-:Y:S01]  /*108b0*/  STL.64 [R1+0x1e0], R24 ;  /* 0x0001e01801007387 */ /* 0x0003e20000100a00 */
[-C--:B------:R-:W-:Y:S02]  /*108c0*/  LEA.HI.X.SX32 R5, R252, R3.reuse, 0x2, P2 ;  /* 0x00000003fc057211 */ /* 0x080fe400010f16ff */
[----:B------:R-:W-:Y:S01]  /*108d0*/  LEA.HI.X.SX32 R17, R95, R3, 0x2, P1 ;  /* 0x000000035f117211 */ /* 0x000fe200008f16ff */
[----:B------:R2:W-:Y:S04]  /*108e0*/  STL.64 [R1+0x1d8], R18 ;  /* 0x0001d81201007387 */ /* 0x0005e80000100a00 */
[----:B------:R4:W-:Y:S01]  /*108f0*/  STL.64 [R1+0x1d0], R20 ;  /* 0x0001d01401007387 */ /* 0x0009e20000100a00 */
[----:B-1----:R-:W-:-:S03]  /*10900*/  LEA R24, P6, R96, R240, 0x2 ;  /* 0x000000f060187211 */ /* 0x002fc600078c10ff */
[----:B------:R1:W-:Y:S01]  /*10910*/  STL.64 [R1+0x1c8], R22 ;  /* 0x0001c81601007387 */ /* 0x0003e20000100a00 */
[----:B--2---:R-:W-:-:S03]  /*10920*/  LEA R18, P5, R97, R240, 0x2 ;  /* 0x000000f061127211 */ /* 0x004fc600078a10ff */
[----:B------:R2:W-:Y:S01]  /*10930*/  STL.64 [R1+0x1c0], R4 ;  /* 0x0001c00401007387 */ /* 0x0005e20000100a00 */
[-C--:B------:R-:W-:Y:S02]  /*10940*/  LEA.HI.X.SX32 R25, R96, R3.reuse, 0x2, P6 ;  /* 0x0000000360197211 */ /* 0x080fe400030f16ff */
[CC--:B----4-:R-:W-:Y:S01]  /*10950*/  LEA R20, P4, R98.reuse, R240.reuse, 0x2 ;  /* 0x000000f062147211 */ /* 0x0d0fe200078810ff */
[----:B------:R4:W-:Y:S01]  /*10960*/  STL.64 [R1+0x1b8], R16 ;  /* 0x0001b81001007387 */ /* 0x0009e20000100a00 */
[-C--:B------:R-:W-:Y:S02]  /*10970*/  LEA.HI.X.SX32 R19, R97, R3.reuse, 0x2, P5 ;  /* 0x0000000361137211 */ /* 0x080fe400028f16ff */
[-C--:B-1----:R-:W-:Y:S02]  /*10980*/  LEA R22, P3, R99, R240.reuse, 0x2 ;  /* 0x000000f063167211 */ /* 0x082fe400078610ff */
[----:B------:R-:W-:Y:S02]  /*10990*/  LEA.HI.X.SX32 R21, R98, R3, 0x2, P4 ;  /* 0x0000000362157211 */ /* 0x000fe400020f16ff */
[----:B--2---:R-:W-:-:S02]  /*109a0*/  LEA R4, P2, R100, R240, 0x2 ;  /* 0x000000f064047211 */ /* 0x004fc400078410ff */
        /* <DEDUP_REMOVED lines=109> */
[C---:B----4-:R-:W-:Y:S01]  /*11080*/  LEA R16, P1, R137.reuse, R240, 0x2 ;  /* 0x000000f089107211 */ /* 0x050fe200078210ff */
[----:B------:R1:W-:Y:S01]  /*11090*/  STL.64 [R1+0x90], R24 ;  /* 0x0000901801007387 */ /* 0x0003e20000100a00 */
[-C--:B------:R-:W-:Y:S02]  /*110a0*/  LEA.HI.X.SX32 R5, R136, R3.reuse, 0x2, P2 ;  /* 0x0000000388057211 */ /* 0x080fe400010f16ff */
[----:B------:R-:W-:Y:S01]  /*110b0*/  LEA.HI.X.SX32 R17, R137, R3, 0x2, P1 ;  /* 0x0000000389117211 */ /* 0x000fe200008f16ff */
[----:B------:R2:W-:Y:S01]  /*110c0*/  STL.64 [R1+0x88], R18 ;  /* 0x0000881201007387 */ /* 0x0005e20000100a00 */
[----:B------:R-:W-:-:S03]  /*110d0*/  IMAD.MOV.U32 R93, RZ, RZ, R91 ;  /* 0x000000ffff5d7224 */ /* 0x000fc600078e005b */
[----:B------:R4:W-:Y:S01]  /*110e0*/  STL.64 [R1+0x80], R20 ;  /* 0x0000801401007387 */ /* 0x0009e20000100a00 */
[----:B-1----:R-:W-:-:S03]  /*110f0*/  LEA R24, P6, R138, R240, 0x2 ;  /* 0x000000f08a187211 */ /* 0x002fc600078c10ff */
[----:B------:R1:W-:Y:S01]  /*11100*/  STL.64 [R1+0x78], R22 ;  /* 0x0000781601007387 */ /* 0x0003e20000100a00 */
[----:B--2---:R-:W-:-:S03]  /*11110*/  LEA R18, P5, R139, R240, 0x2 ;  /* 0x000000f08b127211 */ /* 0x004fc600078a10ff */
[----:B------:R2:W-:Y:S01]  /*11120*/  STL.64 [R1+0x70], R4 ;  /* 0x0000700401007387 */ /* 0x0005e20000100a00 */
[----:B------:R-:W-:Y:S02]  /*11130*/  LEA.HI.X.SX32 R25, R138, R3, 0x2, P6 ;  /* 0x000000038a197211 */ /* 0x000fe400030f16ff */
[-C--:B----4-:R-:W-:Y:S02]  /*11140*/  LEA R20, P4, R140, R240.reuse, 0x2 ;  /* 0x000000f08c147211 */ /* 0x090fe400078810ff */
[----:B------:R-:W-:Y:S01]  /*11150*/  MOV R91, R89 ;  /* 0x00000059005b7202 */ /* 0x000fe20000000f00 */
[----:B------:R-:W-:Y:S01]  /*11160*/  IMAD.MOV.U32 R89, RZ, RZ, R6 ;  /* 0x000000ffff597224 */ /* 0x000fe200078e0006 */
[-C--:B-1----:R-:W-:Y:S01]  /*11170*/  LEA R22, P3, R141, R240.reuse, 0x2 ;  /* 0x000000f08d167211 */ /* 0x082fe200078610ff */
[----:B------:R1:W-:Y:S01]  /*11180*/  STL.64 [R1+0x68], R16 ;  /* 0x0000681001007387 */ /* 0x0003e20000100a00 */
[----:B------:R-:W-:Y:S02]  /*11190*/  LEA.HI.X.SX32 R19, R139, R3, 0x2, P5 ;  /* 0x000000038b137211 */ /* 0x000fe400028f16ff */
[----:B--2---:R-:W-:-:S02]  /*111a0*/  LEA R4, P2, R142, R240, 0x2 ;  /* 0x000000f08e047211 */ /* 0x004fc400078410ff */
[-C--:B------:R-:W-:Y:S02]  /*111b0*/  LEA R6, P6, R144, R240.reuse, 0x2 ;  /* 0x000000f090067211 */ /* 0x080fe400078c10ff */
[-C--:B------:R-:W-:Y:S01]  /*111c0*/  LEA.HI.X.SX32 R21, R140, R3.reuse, 0x2, P4 ;  /* 0x000000038c157211 */ /* 0x080fe200020f16ff */
[----:B------:R-:W-:Y:S01]  /*111d0*/  IMAD.MOV.U32 R92, RZ, RZ, R90 ;  /* 0x000000ffff5c7224 */ /* 0x000fe200078e005a */
[-C--:B------:R-:W-:Y:S01]  /*111e0*/  LEA.HI.X.SX32 R23, R141, R3.reuse, 0x2, P3 ;  /* 0x000000038d177211 */ /* 0x080fe200018f16ff */
[----:B------:R-:W-:Y:S01]  /*111f0*/  STL.64 [R1+0x60], R24 ;  /* 0x0000601801007387 */ /* 0x000fe20000100a00 */
[-C--:B------:R-:W-:Y:S02]  /*11200*/  LEA.HI.X.SX32 R5, R142, R3.reuse, 0x2, P2 ;  /* 0x000000038e057211 */ /* 0x080fe400010f16ff */
[-C--:B-1----:R-:W-:Y:S01]  /*11210*/  LEA R16, P1, R143, R240.reuse, 0x2 ;  /* 0x000000f08f107211 */ /* 0x082fe200078210ff */
[----:B------:R-:W-:Y:S01]  /*11220*/  IMAD.MOV.U32 R90, RZ, RZ, R7 ;  /* 0x000000ffff5a7224 */ /* 0x000fe200078e0007 */
[----:B------:R-:W-:Y:S01]  /*11230*/  LEA R10, P2, R148, R240, 0x2 ;  /* 0x000000f0940a7211 */ /* 0x000fe200078410ff */
[----:B------:R-:W-:Y:S01]  /*11240*/  STL.64 [R1+0x58], R18 ;  /* 0x0000581201007387 */ /* 0x000fe20000100a00 */
[----:B------:R-:W-:-:S02]  /*11250*/  LEA.HI.X.SX32 R7, R144, R3, 0x2, P6 ;  /* 0x0000000390077211 */ /* 0x000fc400030f16ff */
[----:B------:R-:W-:Y:S01]  /*11260*/  LEA.HI.X.SX32 R17, R143, R3, 0x2, P1 ;  /* 0x000000038f117211 */ /* 0x000fe200008f16ff */
[----:B------:R-:W-:Y:S04]  /*11270*/  STL.64 [R1+0x50], R20 ;  /* 0x0000501401007387 */ /* 0x000fe80000100a00 */
[----:B------:R-:W-:Y:S04]  /*11280*/  STL.64 [R1+0x48], R22 ;  /* 0x0000481601007387 */ /* 0x000fe80000100a00 */
[----:B------:R-:W-:Y:S04]  /*11290*/  STL.64 [R1+0x40], R4 ;  /* 0x0000400401007387 */ /* 0x000fe80000100a00 */
[----:B------:R-:W-:Y:S04]  /*112a0*/  STL [R1+0x10], R10 ;  /* 0x0000100a01007387 */ /* 0x000fe80000100800 */
[----:B------:R-:W-:Y:S04]  /*112b0*/  STL.64 [R1+0x30], R6 ;  /* 0x0000300601007387 */ /* 0x000fe80000100a00 */
[----:B------:R-:W-:Y:S04]  /*112c0*/  STL.64 [R1+0x38], R16 ;  /* 0x0000381001007387 */ /* 0x000fe80000100a00 */
[----:B------:R1:W-:Y:S04]  /*112d0*/  STL.64 [R1+0x19c0], R16 ;  /* 0x0019c01001007387 */ /* 0x0003e80000100a00 */
[----:B-1----:R-:W2:Y:S01]  /*112e0*/  LDL.64 R16, [R1+0x10] ;  /* 0x0000100001107983 */ /* 0x002ea20000100a00 */
[----:B------:R-:W-:-:S02]  /*112f0*/  LEA R4, P1, R149, R240, 0x2 ;  /* 0x000000f095047211 */ /* 0x000fc400078210ff */
[CC--:B------:R-:W-:Y:S02]  /*11300*/  LEA R6, P6, R150.reuse, R240.reuse, 0x2 ;  /* 0x000000f096067211 */ /* 0x0c0fe400078c10ff */
[-C--:B------:R-:W-:Y:S02]  /*11310*/  LEA.HI.X.SX32 R5, R149, R3.reuse, 0x2, P1 ;  /* 0x0000000395057211 */ /* 0x080fe400008f16ff */
[-C--:B------:R-:W-:Y:S02]  /*11320*/  LEA R26, P1, R155, R240.reuse, 0x2 ;  /* 0x000000f09b1a7211 */ /* 0x080fe400078210ff */
[----:B------:R-:W-:Y:S02]  /*11330*/  LEA.HI.X.SX32 R7, R150, R3, 0x2, P6 ;  /* 0x0000000396077211 */ /* 0x000fe400030f16ff */
[-C--:B------:R-:W-:Y:S02]  /*11340*/  LEA R28, P6, R156, R240.reuse, 0x2 ;  /* 0x000000f09c1c7211 */ /* 0x080fe400078c10ff */
[----:B------:R-:W-:-:S02]  /*11350*/  LEA R18, P5, R145, R240, 0x2 ;  /* 0x000000f091127211 */ /* 0x000fc400078a10ff */
[-C--:B------:R-:W-:Y:S02]  /*11360*/  LEA.HI.X.SX32 R27, R155, R3.reuse, 0x2, P1 ;  /* 0x000000039b1b7211 */ /* 0x080fe400008f16ff */
[-C--:B------:R-:W-:Y:S02]  /*11370*/  LEA R20, P4, R146, R240.reuse, 0x2 ;  /* 0x000000f092147211 */ /* 0x080fe400078810ff */
[-C--:B------:R-:W-:Y:S02]  /*11380*/  LEA R38, P1, R161, R240.reuse, 0x2 ;  /* 0x000000f0a1267211 */ /* 0x080fe400078210ff */
[-C--:B------:R-:W-:Y:S02]  /*11390*/  LEA.HI.X.SX32 R29, R156, R3.reuse, 0x2, P6 ;  /* 0x000000039c1d7211 */ /* 0x080fe400030f16ff */
[----:B------:R-:W-:Y:S02]  /*113a0*/  LEA R40, P6, R162, R240, 0x2 ;  /* 0x000000f0a2287211 */ /* 0x000fe400078c10ff */
[----:B------:R-:W-:-:S02]  /*113b0*/  LEA.HI.X.SX32 R19, R145, R3, 0x2, P5 ;  /* 0x0000000391137211 */ /* 0x000fc400028f16ff */
[-C--:B------:R-:W-:Y:S02]  /*113c0*/  LEA R22, P3, R147, R240.reuse, 0x2 ;  /* 0x000000f093167211 */ /* 0x080fe400078610ff */
[-C--:B------:R-:W-:Y:S02]  /*113d0*/  LEA.HI.X.SX32 R21, R146, R3.reuse, 0x2, P4 ;  /* 0x0000000392157211 */ /* 0x080fe400020f16ff */
[-C--:B------:R-:W-:Y:S02]  /*113e0*/  LEA.HI.X.SX32 R39, R161, R3.reuse, 0x2, P1 ;  /* 0x00000003a1277211 */ /* 0x080fe400008f16ff */
[-C--:B------:R-:W-:Y:S02]  /*113f0*/  LEA R50, P1, R167, R240.reuse, 0x2 ;  /* 0x000000f0a7327211 */ /* 0x080fe400078210ff */
[-C--:B------:R-:W-:Y:S02]  /*11400*/  LEA.HI.X.SX32 R41, R162, R3.reuse, 0x2, P6 ;  /* 0x00000003a2297211 */ /* 0x080fe400030f16ff */
[----:B------:R-:W-:Y:S01]  /*11410*/  LEA R52, P6, R168, R240, 0x2 ;  /* 0x000000f0a8347211 */ /* 0x000fe200078c10ff */
[----:B------:R-:W-:Y:S01]  /*11420*/  STL.64 [R1+0x28], R18 ;  /* 0x0000281201007387 */ /* 0x000fe20000100a00 */
[----:B------:R-:W-:-:S02]  /*11430*/  LEA.HI.X.SX32 R23, R147, R3, 0x2, P3 ;  /* 0x0000000393177211 */ /* 0x000fc400018f16ff */
[-C--:B------:R-:W-:Y:S01]  /*11440*/  LEA.HI.X.SX32 R51, R167, R3.reuse, 0x2, P1 ;  /* 0x00000003a7337211 */ /* 0x080fe200008f16ff */
[----:B------:R1:W-:Y:S01]  /*11450*/  STL.64 [R1+0x20], R20 ;  /* 0x0000201401007387 */ /* 0x0003e20000100a00 */
[CC--:B------:R-:W-:Y:S02]  /*11460*/  LEA R62, P1, R173.reuse, R240.reuse, 0x2 ;  /* 0x000000f0ad3e7211 */ /* 0x0c0fe400078210ff */
[-C--:B------:R-:W-:Y:S02]  /*11470*/  LEA.HI.X.SX32 R53, R168, R3.reuse, 0x2, P6 ;  /* 0x00000003a8357211 */ /* 0x080fe400030f16ff */
[-C--:B------:R-:W-:Y:S01]  /*11480*/  LEA R64, P6, R174, R240.reuse, 0x2 ;  /* 0x000000f0ae407211 */ /* 0x080fe200078c10ff */
[----:B------:R4:W-:Y:S01]  /*11490*/  STL.64 [R1+0x18], R22 ;  /* 0x0000181601007387 */ /* 0x0009e20000100a00 */
[----:B------:R-:W-:Y:S02]  /*114a0*/  LEA.HI.X.SX32 R63, R173, R3, 0x2, P1 ;  /* 0x00000003ad3f7211 */ /* 0x000fe400008f16ff */
[----:B-1----:R-:W-:-:S02]  /*114b0*/  LEA R20, P4, R152, R240, 0x2 ;  /* 0x000000f098147211 */ /* 0x002fc400078810ff */
[-C--:B------:R-:W-:Y:S02]  /*114c0*/  LEA R74, P1, R179, R240.reuse, 0x2 ;  /* 0x000000f0b34a7211 */ /* 0x080fe400078210ff */
[-C--:B------:R-:W-:Y:S02]  /*114d0*/  LEA.HI.X.SX32 R21, R152, R3.reuse, 0x2, P4 ;  /* 0x0000000398157211 */ /* 0x080fe400020f16ff */
[-C--:B----4-:R-:W-:Y:S02]  /*114e0*/  LEA R22, P3, R153, R240.reuse, 0x2 ;  /* 0x000000f099167211 */ /* 0x090fe400078610ff */
[-C--:B------:R-:W-:Y:S02]  /*114f0*/  LEA R32, P4, R158, R240.reuse, 0x2 ;  /* 0x000000f09e207211 */ /* 0x080fe400078810ff */
[----:B------:R-:W-:Y:S02]  /*11500*/  LEA.HI.X.SX32 R65, R174, R3, 0x2, P6 ;  /* 0x00000003ae417211 */ /* 0x000fe400030f16ff */
[----:B------:R-:W-:-:S02]  /*11510*/  LEA R76, P6, R180, R240, 0x2 ;  /* 0x000000f0b44c7211 */ /* 0x000fc400078c10ff */
[-C--:B------:R-:W-:Y:S02]  /*11520*/  LEA.HI.X.SX32 R23, R153, R3.reuse, 0x2, P3 ;  /* 0x0000000399177211 */ /* 0x080fe400018f16ff */
[-C--:B------:R-:W-:Y:S02]  /*11530*/  LEA R34, P3, R159, R240.reuse, 0x2 ;  /* 0x000000f09f227211 */ /* 0x080fe400078610ff */
[-C--:B------:R-:W-:Y:S02]  /*11540*/  LEA.HI.X.SX32 R33, R158, R3.reuse, 0x2, P4 ;  /* 0x000000039e217211 */ /* 0x080fe400020f16ff */
[----:B------:R-:W-:Y:S02]  /*11550*/  LEA.HI.X.SX32 R75, R179, R3, 0x2, P1 ;  /* 0x00000003b34b7211 */ /* 0x000fe400008f16ff */
[-C--:B------:R-:W-:Y:S02]  /*11560*/  LEA R44, P4, R164, R240.reuse, 0x2 ;  /* 0x000000f0a42c7211 */ /* 0x080fe400078810ff */
[----:B------:R-:W-:-:S02]  /*11570*/  LEA R86, P1, R185, R240, 0x2 ;  /* 0x000000f0b9567211 */ /* 0x000fc400078210ff */
[----:B------:R-:W-:Y:S02]  /*11580*/  LEA.HI.X.SX32 R77, R180, R3, 0x2, P6 ;  /* 0x00000003b44d7211 */ /* 0x000fe400030f16ff */
[-C--:B------:R-:W-:Y:S01]  /*11590*/  LEA R88, P6, R186, R240.reuse, 0x2 ;  /* 0x000000f0ba587211 */ /* 0x080fe200078c10ff */
[----:B------:R1:W-:Y:S01]  /*115a0*/  STL.64 [R1+0x8], R4 ;  /* 0x0000080401007387 */ /* 0x0003e20000100a00 */
[----:B------:R-:W-:Y:S02]  /*115b0*/  MOV R252, R87 ;  /* 0x0000005700fc7202 */ /* 0x000fe40000000f00 */
[-C--:B------:R-:W-:Y:S02]  /*115c0*/  LEA.HI.X.SX32 R35, R159, R3.reuse, 0x2, P3 ;  /* 0x000000039f237211 */ /* 0x080fe400018f16ff */
[----:B------:R-:W-:Y:S02]  /*115d0*/  LEA R46, P3, R165, R240, 0x2 ;  /* 0x000000f0a52e7211 */ /* 0x000fe400078610ff */
[----:B------:R-:W-:-:S02]  /*115e0*/  LEA.HI.X.SX32 R45, R164, R3, 0x2, P4 ;  /* 0x00000003a42d7211 */ /* 0x000fc400020f16ff */
[-C--:B------:R-:W-:Y:S02]  /*115f0*/  LEA.HI.X.SX32 R87, R185, R3.reuse, 0x2, P1 ;  /* 0x00000003b9577211 */ /* 0x080fe400008f16ff */
[-C--:B------:R-:W-:Y:S01]  /*11600*/  LEA R56, P4, R170, R240.reuse, 0x2 ;  /* 0x000000f0aa387211 */ /* 0x080fe200078810ff */
[----:B-1----:R-:W-:Y:S01]  /*11610*/  IMAD.MOV.U32 R4, RZ, RZ, R89 ;  /* 0x000000ffff047224 */ /* 0x002fe200078e0059 */
        /* <DEDUP_REMOVED lines=8> */
[----:B------:R-:W-:Y:S02]  /*116a0*/  LEA R110, P1, R197, R240, 0x2 ;  /* 0x000000f0c56e7211 */ /* 0x000fe400078210ff */
[----:B------:R-:W-:-:S02]  /*116b0*/  LEA.HI.X.SX32 R101, R192, R3, 0x2, P6 ;  /* 0x00000003c0657211 */ /* 0x000fc400030f16ff */
[-C--:B------:R-:W-:Y:S02]  /*116c0*/  LEA R112, P6, R198, R240.reuse, 0x2 ;  /* 0x000000f0c6707211 */ /* 0x080fe400078c10ff */
[-C--:B------:R-:W-:Y:S02]  /*116d0*/  LEA.HI.X.SX32 R59, R171, R3.reuse, 0x2, P3 ;  /* 0x00000003ab3b7211 */ /* 0x080fe400018f16ff */
[-C--:B------:R-:W-:Y:S02]  /*116e0*/  LEA R70, P3, R177, R240.reuse, 0x2 ;  /* 0x000000f0b1467211 */ /* 0x080fe400078610ff */
[-C--:B------:R-:W-:Y:S02]  /*116f0*/  LEA.HI.X.SX32 R69, R176, R3.reuse, 0x2, P4 ;  /* 0x00000003b0457211 */ /* 0x080fe400020f16ff */
[----:B------:R-:W-:Y:S02]  /*11700*/  LEA.HI.X.SX32 R111, R197, R3, 0x2, P1 ;  /* 0x00000003c56f7211 */ /* 0x000fe400008f16ff */
[----:B------:R-:W-:-:S02]  /*11710*/  LEA R80, P4, R182, R240, 0x2 ;  /* 0x000000f0b6507211 */ /* 0x000fc400078810ff */
[-C--:B------:R-:W-:Y:S02]  /*11720*/  LEA R122, P1, R203, R240.reuse, 0x2 ;  /* 0x000000f0cb7a7211 */ /* 0x080fe400078210ff */
[-C--:B------:R-:W-:Y:S02]  /*11730*/  LEA.HI.X.SX32 R113, R198, R3.reuse, 0x2, P6 ;  /* 0x00000003c6717211 */ /* 0x080fe400030f16ff */
[-C--:B------:R-:W-:Y:S02]  /*11740*/  LEA R124, P6, R204, R240.reuse, 0x2 ;  /* 0x000000f0cc7c7211 */ /* 0x080fe400078c10ff */
[-C--:B------:R-:W-:Y:S02]  /*11750*/  LEA.HI.X.SX32 R71, R177, R3.reuse, 0x2, P3 ;  /* 0x00000003b1477211 */ /* 0x080fe400018f16ff */
[----:B------:R-:W-:Y:S02]  /*11760*/  LEA R82, P3, R183, R240, 0x2 ;  /* 0x000000f0b7527211 */ /* 0x000fe400078610ff */
[----:B------:R-:W-:-:S02]  /*11770*/  LEA.HI.X.SX32 R81, R182, R3, 0x2, P4 ;  /* 0x00000003b6517211 */ /* 0x000fc400020f16ff */
[-C--:B------:R-:W-:Y:S02]  /*11780*/  LEA.HI.X.SX32 R123, R203, R3.reuse, 0x2, P1 ;  /* 0x00000003cb7b7211 */ /* 0x080fe400008f16ff */
[-C--:B------:R-:W-:Y:S02]  /*11790*/  LEA R134, P1, R209, R240.reuse, 0x2 ;  /* 0x000000f0d1867211 */ /* 0x080fe400078210ff */
[-C--:B------:R-:W-:Y:S02]  /*117a0*/  LEA.HI.X.SX32 R125, R204, R3.reuse, 0x2, P6 ;  /* 0x00000003cc7d7211 */ /* 0x080fe400030f16ff */
[-C--:B------:R-:W-:Y:S01]  /*117b0*/  LEA R136, P6, R210, R240.reuse, 0x2 ;  /* 0x000000f0d2887211 */ /* 0x080fe200078c10ff */
[----:B------:R-:W-:Y:S01]  /*117c0*/  IMAD.MOV.U32 R11, RZ, RZ, R93 ;  /* 0x000000ffff0b7224 */ /* 0x000fe200078e005d */
[----:B------:R-:W-:Y:S02]  /*117d0*/  LEA.HI.X.SX32 R83, R183, R3, 0x2, P3 ;  /* 0x00000003b7537211 */ /* 0x000fe400018f16ff */
[----:B------:R-:W-:-:S02]  /*117e0*/  LEA R94, P3, R189, R240, 0x2 ;  /* 0x000000f0bd5e7211 */ /* 0x000fc400078610ff */
[-C--:B------:R-:W-:Y:S02]  /*117f0*/  LEA.HI.X.SX32 R135, R209, R3.reuse, 0x2, P1 ;  /* 0x00000003d1877211 */ /* 0x080fe400008f16ff */
[-C--:B------:R-:W-:Y:S02]  /*11800*/  LEA R146, P1, R215, R240.reuse, 0x2 ;  /* 0x000000f0d7927211 */ /* 0x080fe400078210ff */
[-C--:B------:R-:W-:Y:S02]  /*11810*/  LEA.HI.X.SX32 R137, R210, R3.reuse, 0x2, P6 ;  /* 0x00000003d2897211 */ /* 0x080fe400030f16ff */
[-C--:B------:R-:W-:Y:S02]  /*11820*/  LEA.HI.X.SX32 R95, R189, R3.reuse, 0x2, P3 ;  /* 0x00000003bd5f7211 */ /* 0x080fe400018f16ff */
[----:B------:R-:W-:Y:S02]  /*11830*/  LEA R106, P3, R195, R240, 0x2 ;  /* 0x000000f0c36a7211 */ /* 0x000fe400078610ff */
[----:B------:R-:W-:-:S02]  /*11840*/  LEA.HI.X.SX32 R147, R215, R3, 0x2, P1 ;  /* 0x00000003d7937211 */ /* 0x000fc400008f16ff */
[-C--:B------:R-:W-:Y:S02]  /*11850*/  LEA R18, P5, R151, R240.reuse, 0x2 ;  /* 0x000000f097127211 */ /* 0x080fe400078a10ff */
[-C--:B------:R-:W-:Y:S02]  /*11860*/  LEA R158, P1, R221, R240.reuse, 0x2 ;  /* 0x000000f0dd9e7211 */ /* 0x080fe400078210ff */
[-C--:B------:R-:W-:Y:S01]  /*11870*/  LEA.HI.X.SX32 R107, R195, R3.reuse, 0x2, P3 ;  /* 0x00000003c36b7211 */ /* 0x080fe200018f16ff */
[----:B------:R-:W-:Y:S01]  /*11880*/  IMAD R233, R233, UR31, RZ ;  /* 0x0000001fe9e97c24 */ /* 0x000fe2000f8e02ff */
[-C--:B------:R-:W-:Y:S02]  /*11890*/  LEA.HI.X.SX32 R19, R151, R3.reuse, 0x2, P5 ;  /* 0x0000000397137211 */ /* 0x080fe400028f16ff */
[-C--:B------:R-:W-:Y:S02]  /*118a0*/  LEA R118, P3, R201, R240.reuse, 0x2 ;  /* 0x000000f0c9767211 */ /* 0x080fe400078610ff */
[-C--:B------:R-:W-:Y:S01]  /*118b0*/  LEA.HI.X.SX32 R159, R221, R3.reuse, 0x2, P1 ;  /* 0x00000003dd9f7211 */ /* 0x080fe200008f16ff */
[----:B------:R-:W-:Y:S01]  /*118c0*/  IMAD R214, R214, UR12, RZ ;  /* 0x0000000cd6d67c24 */ /* 0x000fe2000f8e02ff */
[-C--:B------:R-:W-:Y:S01]  /*118d0*/  LEA R30, P5, R157, R240.reuse, 0x2 ;  /* 0x000000f09d1e7211 */ /* 0x080fe200078a10ff */
[----:B------:R-:W-:Y:S01]  /*118e0*/  IMAD R234, R234, UR32, RZ ;  /* 0x00000020eaea7c24 */ /* 0x000fe2000f8e02ff */
[-C--:B------:R-:W-:Y:S01]  /*118f0*/  LEA R170, P1, R227, R240.reuse, 0x2 ;  /* 0x000000f0e3aa7211 */ /* 0x080fe200078210ff */
[----:B------:R-:W-:Y:S01]  /*11900*/  IMAD R78, R78, UR38, RZ ;  /* 0x000000264e4e7c24 */ /* 0x000fe2000f8e02ff */
[-C--:B------:R-:W-:Y:S01]  /*11910*/  LEA.HI.X.SX32 R119, R201, R3.reuse, 0x2, P3 ;  /* 0x00000003c9777211 */ /* 0x080fe200018f16ff */
[----:B------:R-:W-:Y:S01]  /*11920*/  IMAD R213, R213, UR11, RZ ;  /* 0x0000000bd5d57c24 */ /* 0x000fe2000f8e02ff */
[-C--:B------:R-:W-:Y:S01]  /*11930*/  LEA.HI.X.SX32 R31, R157, R3.reuse, 0x2, P5 ;  /* 0x000000039d1f7211 */ /* 0x080fe200028f16ff */
[----:B------:R-:W-:Y:S01]  /*11940*/  IMAD R218, R218, UR16, RZ ;  /* 0x00000010dada7c24 */ /* 0x000fe2000f8e02ff */
[-C--:B------:R-:W-:Y:S01]  /*11950*/  LEA R130, P3, R207, R240.reuse, 0x2 ;  /* 0x000000f0cf827211 */ /* 0x080fe200078610ff */
[----:B------:R-:W-:Y:S01]  /*11960*/  IMAD R239, R239, UR37, RZ ;  /* 0x00000025efef7c24 */ /* 0x000fe2000f8e02ff */
        /* <DEDUP_REMOVED lines=16> */
[-C--:B------:R-:W-:Y:S01]  /*11a70*/  LEA.HI.X.SX32 R143, R213, R3.reuse, 0x2, P3 ;  /* 0x00000003d58f7211 */ /* 0x080fe200018f16ff */
[----:B------:R-:W-:Y:S01]  /*11a80*/  IMAD R230, R230, UR28, RZ ;  /* 0x0000001ce6e67c24 */ /* 0x000fe2000f8e02ff */
[----:B------:R-:W-:Y:S01]  /*11a90*/  LEA.HI.X.SX32 R55, R169, R3, 0x2, P5 ;  /* 0x00000003a9377211 */ /* 0x000fe200028f16ff */
[----:B------:R-:W-:Y:S01]  /*11aa0*/  IMAD R232, R232, UR30, RZ ;  /* 0x0000001ee8e87c24 */ /* 0x000fe2000f8e02ff */
[----:B------:R-:W-:Y:S01]  /*11ab0*/  LEA R66, P5, R175, R240, 0x2 ;  /* 0x000000f0af427211 */ /* 0x000fe200078a10ff */
[----:B------:R-:W-:-:S02]  /*11ac0*/  IMAD R231, R231, UR29, RZ ;  /* 0x0000001de7e77c24 */ /* 0x000fc4000f8e02ff */
[----:B------:R-:W-:Y:S01]  /*11ad0*/  IMAD R187, R187, UR42, RZ ;  /* 0x0000002abbbb7c24 */ /* 0x000fe2000f8e02ff */
[-C--:B------:R-:W-:Y:S02]  /*11ae0*/  LEA.HI.X.SX32 R67, R175, R3.reuse, 0x2, P5 ;  /* 0x00000003af437211 */ /* 0x080fe400028f16ff */
[----:B--2---:R-:W-:Y:S02]  /*11af0*/  LEA.HI.X.SX32 R17, R148, R3, 0x2, P2 ;  /* 0x0000000394117211 */ /* 0x004fe400010f16ff */
[----:B------:R-:W-:Y:S01]  /*11b00*/  MOV R16, R10 ;  /* 0x0000000a00107202 */ /* 0x000fe20000000f00 */
[----:B------:R-:W-:Y:S01]  /*11b10*/  IMAD.MOV.U32 R5, RZ, RZ, R90 ;  /* 0x000000ffff057224 */ /* 0x000fe200078e005a */
[CC--:B------:R-:W-:Y:S01]  /*11b20*/  LEA R24, P2, R154.reuse, R240.reuse, 0x2 ;  /* 0x000000f09a187211 */ /* 0x0c0fe200078410ff */
[----:B------:R-:W-:Y:S01]  /*11b30*/  ULDC UR36, c[0x0][0x240] ;  /* 0x0000900000247ab9 */ /* 0x000fe20000000800 */
[----:B------:R-:W-:Y:S01]  /*11b40*/  MOV R9, R91 ;  /* 0x0000005b00097202 */ /* 0x000fe20000000f00 */
[----:B------:R-:W-:Y:S01]  /*11b50*/  IMAD R211, R211, UR9, RZ ;  /* 0x00000009d3d37c24 */ /* 0x000fe2000f8e02ff */
[----:B------:R-:W-:Y:S01]  /*11b60*/  LEA.HI.X.SX32 R25, R154, R3, 0x2, P2 ;  /* 0x000000039a197211 */ /* 0x000fe200010f16ff */
[----:B------:R-:W-:Y:S01]  /*11b70*/  IMAD R237, R237, UR35, RZ ;  /* 0x00000023eded7c24 */ /* 0x000fe2000f8e02ff */
[----:B------:R-:W-:Y:S01]  /*11b80*/  LEA R36, P2, R160, R240, 0x2 ;  /* 0x000000f0a0247211 */ /* 0x000fe200078410ff */
[----:B------:R-:W-:Y:S01]  /*11b90*/  ULDC UR42, c[0x0][0x240] ;  /* 0x00009000002a7ab9 */ /* 0x000fe20000000800 */
[----:B------:R-:W-:-:S02]  /*11ba0*/  IMAD R217, R217, UR15, RZ ;  /* 0x0000000fd9d97c24 */ /* 0x000fc4000f8e02ff */
[----:B------:R-:W-:Y:S01]  /*11bb0*/  IMAD R243, R243, UR41, RZ ;  /* 0x00000029f3f37c24 */ /* 0x000fe2000f8e02ff */
[-C--:B------:R-:W-:Y:S01]  /*11bc0*/  LEA.HI.X.SX32 R37, R160, R3.reuse, 0x2, P2 ;  /* 0x00000003a0257211 */ /* 0x080fe200010f16ff */
[----:B------:R-:W-:Y:S01]  /*11bd0*/  IMAD R223, R223, UR21, RZ ;  /* 0x00000015dfdf7c24 */ /* 0x000fe2000f8e02ff */
[-C--:B------:R-:W-:Y:S01]  /*11be0*/  LEA R48, P2, R166, R240.reuse, 0x2 ;  /* 0x000000f0a6307211 */ /* 0x080fe200078410ff */
[----:B------:R-:W-:Y:S02]  /*11bf0*/  IMAD R229, R229, UR27, RZ ;  /* 0x0000001be5e57c24 */ /* 0x000fe4000f8e02ff */
[----:B------:R-:W-:Y:S01]  /*11c00*/  IMAD R236, R236, UR34, RZ ;  /* 0x00000022ecec7c24 */ /* 0x000fe2000f8e02ff */
[----:B------:R-:W-:Y:S01]  /*11c10*/  LEA.HI.X.SX32 R49, R166, R3, 0x2, P2 ;  /* 0x00000003a6317211 */ /* 0x000fe200010f16ff */
[----:B------:R-:W-:Y:S01]  /*11c20*/  IMAD R242, R242, UR40, RZ ;  /* 0x00000028f2f27c24 */ /* 0x000fe2000f8e02ff */
[----:B------:R-:W-:Y:S01]  /*11c30*/  LEA R60, P2, R172, R240, 0x2 ;  /* 0x000000f0ac3c7211 */ /* 0x000fe200078410ff */
[----:B------:R-:W-:Y:S01]  /*11c40*/  STL [R1+0x14], R17 ;  /* 0x0000141101007387 */ /* 0x000fe20000100800 */
[----:B------:R-:W-:-:S02]  /*11c50*/  IMAD R248, R248, UR46, RZ ;  /* 0x0000002ef8f87c24 */ /* 0x000fc4000f8e02ff */
[----:B------:R-:W-:Y:S01]  /*11c60*/  IMAD R235, R235, UR33, RZ ;  /* 0x00000021ebeb7c24 */ /* 0x000fe2000f8e02ff */
[-C--:B------:R-:W-:Y:S01]  /*11c70*/  LEA.HI.X.SX32 R61, R172, R3.reuse, 0x2, P2 ;  /* 0x00000003ac3d7211 */ /* 0x080fe200010f16ff */
[----:B------:R-:W-:Y:S01]  /*11c80*/  IMAD R241, R241, UR39, RZ ;  /* 0x00000027f1f17c24 */ /* 0x000fe2000f8e02ff */
[CC--:B------:R-:W-:Y:S01]  /*11c90*/  LEA R72, P2, R178.reuse, R240.reuse, 0x2 ;  /* 0x000000f0b2487211 */ /* 0x0c0fe200078410ff */
[----:B------:R1:W-:Y:S01]  /*11ca0*/  STL.64 [R1+0x19c8], R16 ;  /* 0x0019c81001007387 */ /* 0x0003e20000100a00 */
[----:B------:R-:W-:Y:S01]  /*11cb0*/  IMAD R247, R247, UR45, RZ ;  /* 0x0000002df7f77c24 */ /* 0x000fe2000f8e02ff */
[----:B------:R-:W2:Y:S01]  /*11cc0*/  S2UR UR61, SR_CgaCtaId ;  /* 0x00000000003d79c3 */ /* 0x000ea20000008800 */
[----:B------:R-:W-:Y:S01]  /*11cd0*/  LEA.HI.X.SX32 R73, R178, R3, 0x2, P2 ;  /* 0x00000003b2497211 */ /* 0x000fe200010f16ff */
[----:B------:R-:W-:Y:S01]  /*11ce0*/  IMAD.MOV.U32 R10, RZ, RZ, R92 ;  /* 0x000000ffff0a7224 */ /* 0x000fe200078e005c */
[-C--:B------:R-:W-:Y:S01]  /*11cf0*/  LEA R92, P4, R188, R240.reuse, 0x2 ;  /* 0x000000f0bc5c7211 */ /* 0x080fe200078810ff */
[----:B------:R-:W-:Y:S01]  /*11d00*/  UMOV UR4, 0x400 ;  /* 0x0000040000047882 */ /* 0x000fe20000000000 */
[----:B------:R-:W-:Y:S01]  /*11d10*/  UISETP.GT.AND UP0, UPT, UR6, 0xff, UPT ;  /* 0x000000ff0600788c */ /* 0x000fe2000bf04270 */
[----:B------:R-:W-:Y:S01]  /*11d20*/  ULDC.64 UR10, c[0x0][0x238] ;  /* 0x00008e00000a7ab9 */ /* 0x000fe20000000a00 */
[----:B-1----:R-:W-:Y:S01]  /*11d30*/  IMAD.MOV.U32 R16, RZ, RZ, R84 ;  /* 0x000000ffff107224 */ /* 0x002fe200078e0054 */
[----:B------:R-:W-:Y:S01]  /*11d40*/  LEA R84, P2, R184, R240, 0x2 ;  /* 0x000000f0b8547211 */ /* 0x000fe200078410ff */
[----:B------:R-:W-:-:S03]  /*11d50*/  IMAD.MOV.U32 R17, RZ, RZ, R85 ;  /* 0x000000ffff117224 */ /* 0x000fc600078e0055 */
[-C--:B------:R-:W-:Y:S02]  /*11d60*/  LEA.HI.X.SX32 R85, R184, R3.reuse, 0x2, P2 ;  /* 0x00000003b8557211 */ /* 0x080fe400010f16ff */
[-C--:B------:R-:W-:Y:S02]  /*11d70*/  LEA R96, P2, R190, R240.reuse, 0x2 ;  /* 0x000000f0be607211 */ /* 0x080fe400078410ff */
[-C--:B------:R-:W-:Y:S02]  /*11d80*/  LEA.HI.X.SX32 R93, R188, R3.reuse, 0x2, P4 ;  /* 0x00000003bc5d7211 */ /* 0x080fe400020f16ff */
[-C--:B------:R-:W-:Y:S02]  /*11d90*/  LEA R104, P4, R194, R240.reuse, 0x2 ;  /* 0x000000f0c2687211 */ /* 0x080fe400078810ff */
[----:B------:R-:W-:Y:S02]  /*11da0*/  LEA.HI.X.SX32 R97, R190, R3, 0x2, P2 ;  /* 0x00000003be617211 */ /* 0x000fe400010f16ff */
[----:B------:R-:W-:-:S02]  /*11db0*/  LEA R108, P2, R196, R240, 0x2 ;  /* 0x000000f0c46c7211 */ /* 0x000fc400078410ff */
        /* <DEDUP_REMOVED lines=13> */
[-C--:B------:R-:W-:Y:S01]  /*11e90*/  LEA.HI.X.SX32 R129, R206, R3.reuse, 0x2, P4 ;  /* 0x00000003ce817211 */ /* 0x080fe200020f16ff */
[----:B------:R1:W-:Y:S01]  /*11ea0*/  STL.64 [R1+0x19d0], R6 ;  /* 0x0019d00601007387 */ /* 0x0003e20000100a00 */
[-C--:B------:R-:W-:Y:S02]  /*11eb0*/  LEA R140, P4, R212, R240.reuse, 0x2 ;  /* 0x000000f0d48c7211 */ /* 0x080fe400078810ff */
[-C--:B------:R-:W-:Y:S02]  /*11ec0*/  LEA.HI.X.SX32 R133, R208, R3.reuse, 0x2, P2 ;  /* 0x00000003d0857211 */ /* 0x080fe400010f16ff */
[----:B------:R-:W-:Y:S02]  /*11ed0*/  LEA.HI.X.SX32 R173, R228, R3, 0x2, P6 ;  /* 0x00000003e4ad7211 */ /* 0x000fe400030f16ff */
[----:B------:R-:W-:-:S02]  /*11ee0*/  LEA R144, P2, R214, R240, 0x2 ;  /* 0x000000f0d6907211 */ /* 0x000fc400078410ff */
[----:B------:R-:W-:Y:S02]  /*11ef0*/  LEA R184, P6, R234, R240, 0x2 ;  /* 0x000000f0eab87211 */ /* 0x000fe400078c10ff */
[----:B-1----:R-:W-:Y:S02]  /*11f00*/  MOV R7, R78 ;  /* 0x0000004e00077202 */ /* 0x002fe40000000f00 */
[-C--:B------:R-:W-:Y:S02]  /*11f10*/  LEA.HI.X.SX32 R141, R212, R3.reuse, 0x2, P4 ;  /* 0x00000003d48d7211 */ /* 0x080fe400020f16ff */
[-C--:B------:R-:W-:Y:S02]  /*11f20*/  LEA R152, P4, R218, R240.reuse, 0x2 ;  /* 0x000000f0da987211 */ /* 0x080fe400078810ff */
[----:B------:R-:W-:Y:S02]  /*11f30*/  LEA.HI.X.SX32 R145, R214, R3, 0x2, P2 ;  /* 0x00000003d6917211 */ /* 0x000fe400010f16ff */
[----:B------:R-:W-:-:S02]  /*11f40*/  LEA R194, P1, R239, R240, 0x2 ;  /* 0x000000f0efc27211 */ /* 0x000fc400078210ff */
[-C--:B------:R-:W-:Y:S02]  /*11f50*/  LEA.HI.X.SX32 R185, R234, R3.reuse, 0x2, P6 ;  /* 0x00000003eab97211 */ /* 0x080fe400030f16ff */
[-C--:B------:R-:W-:Y:S02]  /*11f60*/  LEA R156, P2, R220, R240.reuse, 0x2 ;  /* 0x000000f0dc9c7211 */ /* 0x080fe400078410ff */
[-C--:B------:R-:W-:Y:S01]  /*11f70*/  LEA R196, P6, R7, R240.reuse, 0x2 ;  /* 0x000000f007c47211 */ /* 0x080fe200078c10ff */
[----:B------:R-:W-:Y:S01]  /*11f80*/  STL.64 [R1+0x19d8], R18 ;  /* 0x0019d81201007387 */ /* 0x000fe20000100a00 */
[----:B------:R-:W-:Y:S02]  /*11f90*/  LEA R154, P3, R219, R240, 0x2 ;  /* 0x000000f0db9a7211 */ /* 0x000fe400078610ff */
[-C--:B------:R-:W-:Y:S01]  /*11fa0*/  LEA.HI.X.SX32 R153, R218, R3.reuse, 0x2, P4 ;  /* 0x00000003da997211 */ /* 0x080fe200020f16ff */
[----:B------:R-:W-:Y:S01]  /*11fb0*/  STL.64 [R1+0x19e8], R20 ;  /* 0x0019e81401007387 */ /* 0x000fe20000100a00 */
[----:B------:R-:W-:-:S02]  /*11fc0*/  LEA.HI.X.SX32 R195, R239, R3, 0x2, P1 ;  /* 0x00000003efc37211 */ /* 0x000fc400008f16ff */
[-C--:B------:R-:W-:Y:S01]  /*11fd0*/  LEA R164, P4, R224, R240.reuse, 0x2 ;  /* 0x000000f0e0a47211 */ /* 0x080fe200078810ff */
[----:B------:R-:W-:Y:S01]  /*11fe0*/  STL.64 [R1+0x19e0], R22 ;  /* 0x0019e01601007387 */ /* 0x000fe20000100a00 */
[-C--:B------:R-:W-:Y:S02]  /*11ff0*/  LEA.HI.X.SX32 R157, R220, R3.reuse, 0x2, P2 ;  /* 0x00000003dc9d7211 */ /* 0x080fe400010f16ff */
[-C--:B------:R-:W-:Y:S02]  /*12000*/  LEA R206, P1, R245, R240.reuse, 0x2 ;  /* 0x000000f0f5ce7211 */ /* 0x080fe400078210ff */
[-C--:B------:R-:W-:Y:S01]  /*12010*/  LEA.HI.X.SX32 R197, R7, R3.reuse, 0x2, P6 ;  /* 0x0000000307c57211 */ /* 0x080fe200030f16ff */
[----:B------:R-:W-:Y:S01]  /*12020*/  STL.64 [R1+0x19f0], R24 ;  /* 0x0019f01801007387 */ /* 0x000fe20000100a00 */
[-C--:B------:R-:W-:Y:S02]  /*12030*/  LEA R168, P2, R226, R240.reuse, 0x2 ;  /* 0x000000f0e2a87211 */ /* 0x080fe400078410ff */
[----:B------:R-:W-:Y:S01]  /*12040*/  LEA R208, P6, R246, R240, 0x2 ;  /* 0x000000f0f6d07211 */ /* 0x000fe200078c10ff */
[----:B------:R-:W-:Y:S01]  /*12050*/  STL.64 [R1+0x19f8], R26 ;  /* 0x0019f81a01007387 */ /* 0x000fe20000100a00 */
[----:B------:R-:W-:-:S02]  /*12060*/  LEA.HI.X.SX32 R155, R219, R3, 0x2, P3 ;  /* 0x00000003db9b7211 */ /* 0x000fc400018f16ff */
[-C--:B------:R-:W-:Y:S01]  /*12070*/  LEA R166, P3, R225, R240.reuse, 0x2 ;  /* 0x000000f0e1a67211 */ /* 0x080fe200078610ff */
[----:B------:R-:W-:Y:S01]  /*12080*/  STL.64 [R1+0x1a00], R28 ;  /* 0x001a001c01007387 */ /* 0x000fe20000100a00 */
[-C--:B------:R-:W-:Y:S02]  /*12090*/  LEA.HI.X.SX32 R165, R224, R3.reuse, 0x2, P4 ;  /* 0x00000003e0a57211 */ /* 0x080fe400020f16ff */
[-C--:B------:R-:W-:Y:S01]  /*120a0*/  LEA.HI.X.SX32 R207, R245, R3.reuse, 0x2, P1 ;  /* 0x00000003f5cf7211 */ /* 0x080fe200008f16ff */
[----:B------:R-:W-:Y:S01]  /*120b0*/  STL.64 [R1+0x1a08], R30 ;  /* 0x001a081e01007387 */ /* 0x000fe20000100a00 */
[-C--:B------:R-:W-:Y:S01]  /*120c0*/  LEA R78, P5, R181, R240.reuse, 0x2 ;  /* 0x000000f0b54e7211 */ /* 0x080fe200078a10ff */
[----:B------:R-:W-:Y:S01]  /*120d0*/  IMAD R238, R238, UR36, RZ ;  /* 0x00000024eeee7c24 */ /* 0x000fe2000f8e02ff */
[-C--:B------:R-:W-:Y:S01]  /*120e0*/  LEA R176, P4, R230, R240.reuse, 0x2 ;  /* 0x000000f0e6b07211 */ /* 0x080fe200078810ff */
[----:B------:R-:W-:Y:S01]  /*120f0*/  STL.64 [R1+0x1a10], R32 ;  /* 0x001a102001007387 */ /* 0x000fe20000100a00 */
[----:B------:R-:W-:Y:S01]  /*12100*/  LEA.HI.X.SX32 R169, R226, R3, 0x2, P2 ;  /* 0x00000003e2a97211 */ /* 0x000fe200010f16ff */
[----:B------:R-:W-:Y:S01]  /*12110*/  IMAD R244, R244, UR42, RZ ;  /* 0x0000002af4f47c24 */ /* 0x000fe2000f8e02ff */
[----:B------:R-:W-:-:S02]  /*12120*/  LEA R218, P1, R252, R240, 0x2 ;  /* 0x000000f0fcda7211 */ /* 0x000fc400078210ff */
[-C--:B------:R-:W-:Y:S01]  /*12130*/  LEA.HI.X.SX32 R209, R246, R3.reuse, 0x2, P6 ;  /* 0x00000003f6d17211 */ /* 0x080fe200030f16ff */
[----:B------:R-:W-:Y:S01]  /*12140*/  STL.64 [R1+0x1a18], R34 ;  /* 0x001a182201007387 */ /* 0x000fe20000100a00 */
[-C--:B------:R-:W-:Y:S01]  /*12150*/  LEA R180, P2, R232, R240.reuse, 0x2 ;  /* 0x000000f0e8b47211 */ /* 0x080fe200078410ff */
[----:B--2---:R-:W-:Y:S01]  /*12160*/  ULEA UR61, UR61, UR4, 0x18 ;  /* 0x000000043d3d7291 */ /* 0x004fe2000f8ec03f */
[-C--:B------:R-:W-:Y:S01]  /*12170*/  LEA R220, P6, R4, R240.reuse, 0x2 ;  /* 0x000000f004dc7211 */ /* 0x080fe200078c10ff */
[----:B------:R-:W-:Y:S01]  /*12180*/  STL.64 [R1+0x1a20], R36 ;  /* 0x001a202401007387 */ /* 0x000fe20000100a00 */
[-C--:B------:R-:W-:Y:S01]  /*12190*/  LEA.HI.X.SX32 R167, R225, R3.reuse, 0x2, P3 ;  /* 0x00000003e1a77211 */ /* 0x080fe200018f16ff */
[----:B------:R-:W-:Y:S01]  /*121a0*/  ULDC.64 UR8, c[0x0][0x208] ;  /* 0x0000820000087ab9 */ /* 0x000fe20000000a00 */
[-C--:B------:R-:W-:Y:S01]  /*121b0*/  LEA.HI.X.SX32 R79, R181, R3.reuse, 0x2, P5 ;  /* 0x00000003b54f7211 */ /* 0x080fe200028f16ff */
[----:B------:R-:W-:Y:S01]  /*121c0*/  STL.64 [R1+0x1a28], R38 ;  /* 0x001a282601007387 */ /* 0x000fe20000100a00 */
[----:B------:R-:W-:Y:S01]  /*121d0*/  LEA R178, P3, R231, R240, 0x2 ;  /* 0x000000f0e7b27211 */ /* 0x000fe200078610ff */
[----:B------:R-:W1:Y:S01]  /*121e0*/  LDC R245, c[0x0][0x230] ;  /* 0x00008c00fff57b82 */ /* 0x000e620000000800 */
[-C--:B------:R-:W-:Y:S01]  /*121f0*/  LEA.HI.X.SX32 R177, R230, R3.reuse, 0x2, P4 ;  /* 0x00000003e6b17211 */ /* 0x080fe200020f16ff */
[----:B------:R-:W-:Y:S01]  /*12200*/  STL.64 [R1+0x1a30], R40 ;  /* 0x001a302801007387 */ /* 0x000fe20000100a00 */
[----:B------:R-:W-:-:S02]  /*12210*/  LEA.HI.X.SX32 R219, R252, R3, 0x2, P1 ;  /* 0x00000003fcdb7211 */ /* 0x000fc400008f16ff */
[-C--:B------:R-:W-:Y:S01]  /*12220*/  LEA.HI.X.SX32 R181, R232, R3.reuse, 0x2, P2 ;  /* 0x00000003e8b57211 */ /* 0x080fe200010f16ff */
[----:B------:R-:W-:Y:S01]  /*12230*/  STL.64 [R1+0x1a38], R42 ;  /* 0x001a382a01007387 */ /* 0x000fe20000100a00 */
[-C--:B------:R-:W-:Y:S01]  /*12240*/  LEA R230, P1, R15, R240.reuse, 0x2 ;  /* 0x000000f00fe67211 */ /* 0x080fe200078210ff */
[----:B------:R-:W2:Y:S01]  /*12250*/  LDC R252, c[0x0][0x230] ;  /* 0x00008c00fffc7b82 */ /* 0x000ea20000000800 */
[-C--:B------:R-:W-:Y:S01]  /*12260*/  LEA.HI.X.SX32 R221, R4, R3.reuse, 0x2, P6 ;  /* 0x0000000304dd7211 */ /* 0x080fe200030f16ff */
[----:B------:R-:W-:Y:S01]  /*12270*/  STL.64 [R1+0x1a40], R44 ;  /* 0x001a402c01007387 */ /* 0x000fe20000100a00 */
[CC--:B------:R-:W-:Y:S02]  /*12280*/  LEA R232, P6, R2.reuse, R240.reuse, 0x2 ;  /* 0x000000f002e87211 */ /* 0x0c0fe400078c10ff */
[-C--:B------:R-:W-:Y:S01]  /*12290*/  LEA.HI.X.SX32 R179, R231, R3.reuse, 0x2, P3 ;  /* 0x00000003e7b37211 */ /* 0x080fe200018f16ff */
[----:B------:R-:W-:Y:S01]  /*122a0*/  STL.64 [R1+0x1a48], R46 ;  /* 0x001a482e01007387 */ /* 0x000fe20000100a00 */
[-C--:B------:R-:W-:Y:S01]  /*122b0*/  LEA.HI.X.SX32 R231, R15, R3.reuse, 0x2, P1 ;  /* 0x000000030fe77211 */ /* 0x080fe200008f16ff */
[----:B------:R-:W4:Y:S01]  /*122c0*/  LDC R246, c[0x0][0x230] ;  /* 0x00008c00fff67b82 */ /* 0x000f220000000800 */
[----:B------:R-:W-:Y:S01]  /*122d0*/  LEA.HI.X.SX32 R233, R2, R3, 0x2, P6 ;  /* 0x0000000302e97211 */ /* 0x000fe200030f16ff */
[----:B------:R-:W-:Y:S04]  /*122e0*/  STL.64 [R1+0x1a50], R48 ;  /* 0x001a503001007387 */ /* 0x000fe80000100a00 */
[----:B------:R-:W4:Y:S04]  /*122f0*/  LDL.LU R15, [R1+0x1a64] ;  /* 0x001a6400010f7983 */ /* 0x000f280000300800 */
[----:B------:R-:W4:Y:S01]  /*12300*/  LDL.LU R2, [R1+0x1a60] ;  /* 0x001a600001027983 */ /* 0x000f220000300800 */
[----:B------:R-:W-:-:S04]  /*12310*/  LEA R90, P5, R187, R240, 0x2 ;  /* 0x000000f0bb5a7211 */ /* 0x000fc800078a10ff */
[----:B------:R-:W-:Y:S02]  /*12320*/  LEA.HI.X.SX32 R91, R187, R3, 0x2, P5 ;  /* 0x00000003bb5b7211 */ /* 0x000fe400028f16ff */
[----:B------:R-:W-:-:S04]  /*12330*/  LEA R102, P5, R193, R240, 0x2 ;  /* 0x000000f0c1667211 */ /* 0x000fc800078a10ff */
[----:B------:R-:W-:Y:S02]  /*12340*/  LEA.HI.X.SX32 R103, R193, R3, 0x2, P5 ;  /* 0x00000003c1677211 */ /* 0x000fe400028f16ff */
[----:B------:R-:W-:-:S04]  /*12350*/  LEA R114, P5, R199, R240, 0x2 ;  /* 0x000000f0c7727211 */ /* 0x000fc800078a10ff */
[-C--:B------:R-:W-:Y:S02]  /*12360*/  LEA.HI.X.SX32 R115, R199, R3.reuse, 0x2, P5 ;  /* 0x00000003c7737211 */ /* 0x080fe400028f16ff */
[CC--:B------:R-:W-:Y:S02]  /*12370*/  LEA R126, P5, R205.reuse, R240.reuse, 0x2 ;  /* 0x000000f0cd7e7211 */ /* 0x0c0fe400078a10ff */
[-C--:B------:R-:W-:Y:S02]  /*12380*/  LEA R192, P2, R238, R240.reuse, 0x2 ;  /* 0x000000f0eec07211 */ /* 0x080fe400078410ff */
[----:B------:R-:W-:Y:S02]  /*12390*/  LEA.HI.X.SX32 R127, R205, R3, 0x2, P5 ;  /* 0x00000003cd7f7211 */ /* 0x000fe400028f16ff */
[-C--:B------:R-:W-:Y:S02]  /*123a0*/  LEA R138, P5, R211, R240.reuse, 0x2 ;  /* 0x000000f0d38a7211 */ /* 0x080fe400078a10ff */
[----:B------:R-:W-:-:S02]  /*123b0*/  LEA R190, P3, R237, R240, 0x2 ;  /* 0x000000f0edbe7211 */ /* 0x000fc400078610ff */
[-C--:B------:R-:W-:Y:S02]  /*123c0*/  LEA.HI.X.SX32 R139, R211, R3.reuse, 0x2, P5 ;  /* 0x00000003d38b7211 */ /* 0x080fe400028f16ff */
[-C--:B------:R-:W-:Y:S02]  /*123d0*/  LEA R150, P5, R217, R240.reuse, 0x2 ;  /* 0x000000f0d9967211 */ /* 0x080fe400078a10ff */
[-C--:B------:R-:W-:Y:S02]  /*123e0*/  LEA.HI.X.SX32 R193, R238, R3.reuse, 0x2, P2 ;  /* 0x00000003eec17211 */ /* 0x080fe400010f16ff */
[-C--:B------:R-:W-:Y:S02]  /*123f0*/  LEA R204, P2, R244, R240.reuse, 0x2 ;  /* 0x000000f0f4cc7211 */ /* 0x080fe400078410ff */
[----:B------:R-:W-:Y:S02]  /*12400*/  LEA.HI.X.SX32 R191, R237, R3, 0x2, P3 ;  /* 0x00000003edbf7211 */ /* 0x000fe400018f16ff */
[----:B------:R-:W-:-:S02]  /*12410*/  LEA R202, P3, R243, R240, 0x2 ;  /* 0x000000f0f3ca7211 */ /* 0x000fc400078610ff */
[-C--:B------:R-:W-:Y:S02]  /*12420*/  LEA.HI.X.SX32 R151, R217, R3.reuse, 0x2, P5 ;  /* 0x00000003d9977211 */ /* 0x080fe400028f16ff */
[-C--:B------:R-:W-:Y:S02]  /*12430*/  LEA R162, P5, R223, R240.reuse, 0x2 ;  /* 0x000000f0dfa27211 */ /* 0x080fe400078a10ff */
[-C--:B------:R-:W-:Y:S02]  /*12440*/  LEA.HI.X.SX32 R205, R244, R3.reuse, 0x2, P2 ;  /* 0x00000003f4cd7211 */ /* 0x080fe400010f16ff */
[-C--:B------:R-:W-:Y:S02]  /*12450*/  LEA R216, P2, R17, R240.reuse, 0x2 ;  /* 0x000000f011d87211 */ /* 0x080fe400078410ff */
[-C--:B------:R-:W-:Y:S02]  /*12460*/  LEA.HI.X.SX32 R203, R243, R3.reuse, 0x2, P3 ;  /* 0x00000003f3cb7211 */ /* 0x080fe400018f16ff */
[----:B------:R-:W-:Y:S01]  /*12470*/  LEA R214, P3, R16, R240, 0x2 ;  /* 0x000000f010d67211 */ /* 0x000fe200078610ff */
[----:B------:R-:W1:Y:S01]  /*12480*/  LDC R243, c[0x0][0x230] ;  /* 0x00008c00fff37b82 */ /* 0x000e620000000800 */
[----:B------:R-:W-:-:S02]  /*12490*/  LEA.HI.X.SX32 R163, R223, R3, 0x2, P5 ;  /* 0x00000003dfa37211 */ /* 0x000fc400028f16ff */
[-C--:B------:R-:W-:Y:S02]  /*124a0*/  LEA R174, P5, R229, R240.reuse, 0x2 ;  /* 0x000000f0e5ae7211 */ /* 0x080fe400078a10ff */
[-C--:B------:R-:W-:Y:S02]  /*124b0*/  LEA.HI.X.SX32 R217, R17, R3.reuse, 0x2, P2 ;  /* 0x0000000311d97211 */ /* 0x080fe400010f16ff */
[-C--:B------:R-:W-:Y:S02]  /*124c0*/  LEA R228, P2, R11, R240.reuse, 0x2 ;  /* 0x000000f00be47211 */ /* 0x080fe400078410ff */
[-C--:B------:R-:W-:Y:S02]  /*124d0*/  LEA.HI.X.SX32 R215, R16, R3.reuse, 0x2, P3 ;  /* 0x0000000310d77211 */ /* 0x080fe400018f16ff */
[----:B------:R-:W-:Y:S02]  /*124e0*/  LEA R226, P3, R10, R240, 0x2 ;  /* 0x000000f00ae27211 */ /* 0x000fe400078610ff */
[----:B------:R-:W-:-:S02]  /*124f0*/  LEA.HI.X.SX32 R175, R229, R3, 0x2, P5 ;  /* 0x00000003e5af7211 */ /* 0x000fc400028f16ff */
[-C--:B------:R-:W-:Y:S02]  /*12500*/  LEA.HI.X.SX32 R229, R11, R3.reuse, 0x2, P2 ;  /* 0x000000030be57211 */ /* 0x080fe400010f16ff */
[----:B------:R-:W3:Y:S01]  /*12510*/  LDC R11, c[0x0][0x230] ;  /* 0x00008c00ff0b7b82 */ /* 0x000ee20000000800 */
[----:B------:R-:W-:-:S07]  /*12520*/  LEA.HI.X.SX32 R227, R10, R3, 0x2, P3 ;  /* 0x000000030ae37211 */ /* 0x000fce00018f16ff */
[----:B------:R-:W2:Y:S01]  /*12530*/  LDC R10, c[0x0][0x230] ;  /* 0x00008c00ff0a7b82 */ /* 0x000ea20000000800 */
[-C--:B------:R-:W-:Y:S02]  /*12540*/  LEA R188, P4, R236, R240.reuse, 0x2 ;  /* 0x000000f0ecbc7211 */ /* 0x080fe400078810ff */
[-C--:B------:R-:W-:Y:S02]  /*12550*/  LEA R238, P3, R250, R240.reuse, 0x2 ;  /* 0x000000f0faee7211 */ /* 0x080fe400078610ff */
[-C--:B------:R-:W-:Y:S02]  /*12560*/  LEA.HI.X.SX32 R189, R236, R3.reuse, 0x2, P4 ;  /* 0x00000003ecbd7211 */ /* 0x080fe400020f16ff */
[-C--:B------:R-:W-:Y:S02]  /*12570*/  LEA R200, P4, R242, R240.reuse, 0x2 ;  /* 0x000000f0f2c87211 */ /* 0x080fe400078810ff */
[-C--:B------:R-:W-:Y:S01]  /*12580*/  LEA.HI.X.SX32 R239, R250, R3.reuse, 0x2, P3 ;  /* 0x00000003faef7211 */ /* 0x080fe200018f16ff */
[----:B---3--:R-:W-:Y:S01]  /*12590*/  VIADD R11, R11, 0xfffffffe ;  /* 0xfffffffe0b0b7836 */ /* 0x008fe20000000000 */
[----:B------:R-:W-:Y:S01]  /*125a0*/  LEA.HI.X.SX32 R201, R242, R3, 0x2, P4 ;  /* 0x00000003f2c97211 */ /* 0x000fe200020f16ff */
[----:B------:R-:W3:Y:S03]  /*125b0*/  LDC R250, c[0x0][0x230] ;  /* 0x00008c00fffa7b82 */ /* 0x000ee60000000800 */
[----:B------:R-:W-:Y:S01]  /*125c0*/  ISETP.GE.U32.AND P1, PT, R11, 0x7fffff7f, PT ;  /* 0x7fffff7f0b00780c */ /* 0x000fe20003f26070 */
[----:B--2---:R-:W-:Y:S01]  /*125d0*/  VIADD R10, R10, 0xffffffff ;  /* 0xffffffff0a0a7836 */ /* 0x004fe20000000000 */
[----:B------:R-:W2:Y:S01]  /*125e0*/  S2R R11, SR_TID.X ;  /* 0x00000000000b7919 */ /* 0x000ea20000002100 */
[----:B------:R-:W-:-:S02]  /*125f0*/  LEA R212, P4, R248, R240, 0x2 ;  /* 0x000000f0f8d47211 */ /* 0x000fc400078810ff */
[----:B------:R-:W1:Y:S01]  /*12600*/  LDC R242, c[0x0][0x230] ;  /* 0x00008c00fff27b82 */ /* 0x000e620000000800 */
[----:B------:R-:W-:Y:S02]  /*12610*/  ISETP.GE.U32.AND P3, PT, R10, 0x7fffff80, PT ;  /* 0x7fffff800a00780c */ /* 0x000fe40003f66070 */
[----:B------:R-:W-:-:S05]  /*12620*/  LEA R186, P5, R235, R240, 0x2 ;  /* 0x000000f0ebba7211 */ /* 0x000fca00078a10ff */
[----:B------:R-:W2:Y:S01]  /*12630*/  LDC R10, c[0x0][0x230] ;  /* 0x00008c00ff0a7b82 */ /* 0x000ea20000000800 */
[-C--:B------:R-:W-:Y:S02]  /*12640*/  LEA.HI.X.SX32 R213, R248, R3.reuse, 0x2, P4 ;  /* 0x00000003f8d57211 */ /* 0x080fe400020f16ff */
[-C--:B------:R-:W-:Y:S02]  /*12650*/  LEA R224, P4, R9, R240.reuse, 0x2 ;  /* 0x000000f009e07211 */ /* 0x080fe400078810ff */
[-C--:B------:R-:W-:Y:S02]  /*12660*/  LEA.HI.X.SX32 R187, R235, R3.reuse, 0x2, P5 ;  /* 0x00000003ebbb7211 */ /* 0x080fe400028f16ff */
[----:B------:R-:W-:Y:S01]  /*12670*/  LEA R198, P5, R241, R240, 0x2 ;  /* 0x000000f0f1c67211 */ /* 0x000fe200078a10ff */
[----:B------:R-:W3:Y:S01]  /*12680*/  LDC R248, c[0x0][0x230] ;  /* 0x00008c00fff87b82 */ /* 0x000ee20000000800 */
[-C--:B------:R-:W-:Y:S02]  /*12690*/  LEA.HI.X.SX32 R225, R9, R3.reuse, 0x2, P4 ;  /* 0x0000000309e17211 */ /* 0x080fe400020f16ff */
[----:B------:R-:W-:-:S02]  /*126a0*/  LEA.HI.X.SX32 R199, R241, R3, 0x2, P5 ;  /* 0x00000003f1c77211 */ /* 0x000fc400028f16ff */
[----:B------:R-:W-:-:S03]  /*126b0*/  LEA R210, P5, R247, R240, 0x2 ;  /* 0x000000f0f7d27211 */ /* 0x000fc600078a10ff */
[----:B------:R-:W1:Y:S01]  /*126c0*/  LDC R9, c[0x0][0x230] ;  /* 0x00008c00ff097b82 */ /* 0x000e620000000800 */
[-C--:B------:R-:W-:Y:S02]  /*126d0*/  LEA.HI.X.SX32 R211, R247, R3.reuse, 0x2, P5 ;  /* 0x00000003f7d37211 */ /* 0x080fe400028f16ff */
[-C--:B------:R-:W-:Y:S02]  /*126e0*/  LEA R222, P5, R5, R240.reuse, 0x2 ;  /* 0x000000f005de7211 */ /* 0x080fe400078a10ff */
[-C--:B------:R-:W-:Y:S02]  /*126f0*/  LEA R236, P4, R251, R240.reuse, 0x2 ;  /* 0x000000f0fbec7211 */ /* 0x080fe400078810ff */
[----:B------:R-:W-:Y:S01]  /*12700*/  LEA.HI.X.SX32 R223, R5, R3, 0x2, P5 ;  /* 0x0000000305df7211 */ /* 0x000fe200028f16ff */
[----:B--2---:R-:W-:Y:S01]  /*12710*/  VIADD R4, R10, 0xfffffffc ;  /* 0xfffffffc0a047836 */ /* 0x004fe20000000000 */
[-C--:B------:R-:W-:Y:S01]  /*12720*/  LEA R234, P5, R8, R240.reuse, 0x2 ;  /* 0x000000f008ea7211 */ /* 0x080fe200078a10ff */
[----:B------:R-:W2:Y:S01]  /*12730*/  LDC R10, c[0x0][0x230] ;  /* 0x00008c00ff0a7b82 */ /* 0x000ea20000000800 */
[----:B------:R-:W-:-:S02]  /*12740*/  LEA R240, P2, R249, R240, 0x2 ;  /* 0x000000f0f9f07211 */ /* 0x000fc400078410ff */
[-C--:B------:R-:W-:Y:S02]  /*12750*/  LEA.HI.X.SX32 R235, R8, R3.reuse, 0x2, P5 ;  /* 0x0000000308eb7211 */ /* 0x080fe400028f16ff */
[-C--:B------:R-:W-:Y:S01]  /*12760*/  LEA.HI.X.SX32 R237, R251, R3.reuse, 0x2, P4 ;  /* 0x00000003fbed7211 */ /* 0x080fe200020f16ff */
[----:B------:R-:W3:Y:S01]  /*12770*/  LDL.LU R8, [R1+0x1a5c] ;  /* 0x001a5c0001087983 */ /* 0x000ee20000300800 */
[----:B------:R-:W-:Y:S01]  /*12780*/  LEA.HI.X.SX32 R241, R249, R3, 0x2, P2 ;  /* 0x00000003f9f17211 */ /* 0x000fe200010f16ff */
[----:B------:R-:W-:Y:S01]  /*12790*/  IMAD.SHL.U32 R3, R11, 0x10, RZ ;  /* 0x000000100b037824 */ /* 0x000fe200078e00ff */
[----:B------:R-:W3:Y:S08]  /*127a0*/  LDC R247, c[0x0][0x230] ;  /* 0x00008c00fff77b82 */ /* 0x000ef00000000800 */
[----:B------:R-:W2:Y:S01]  /*127b0*/  LDC R11, c[0x0][0x230] ;  /* 0x00008c00ff0b7b82 */ /* 0x000ea20000000800 */
[----:B-1----:R-:W-:-:S07]  /*127c0*/  IADD3 R5, R9, -0x3, RZ ;  /* 0xfffffffd09057810 */ /* 0x002fce0007ffe0ff */
[----:B------:R-:W1:Y:S01]  /*127d0*/  LDC R9, c[0x0][0x230] ;  /* 0x00008c00ff097b82 */ /* 0x000e620000000800 */
[----:B------:R-:W-:Y:S02]  /*127e0*/  ISETP.GE.U32.AND P2, PT, R5, 0x7fffff7e, PT ;  /* 0x7fffff7e0500780c */ /* 0x000fe40003f46070 */
[----:B--2---:R-:W-:Y:S02]  /*127f0*/  IADD3 R5, R10, -0x21, RZ ;  /* 0xffffffdf0a057810 */ /* 0x004fe40007ffe0ff */
[----:B------:R-:W-:-:S03]  /*12800*/  LOP3.LUT R3, R3, 0x70, RZ, 0xc0, !PT ;  /* 0x0000007003037812 */ /* 0x000fc600078ec0ff */
[----:B------:R-:W2:Y:S01]  /*12810*/  LDC R10, c[0x0][0x230] ;  /* 0x00008c00ff0a7b82 */ /* 0x000ea20000000800 */
[----:B------:R-:W-:Y:S01]  /*12820*/  ISETP.GE.U32.AND P4, PT, R4, 0x7fffff7d, PT ;  /* 0x7fffff7d0400780c */ /* 0x000fe20003f86070 */
[----:B------:R-:W-:Y:S01]  /*12830*/  IMAD R3, R0, 0x80, R3 ;  /* 0x0000008000037824 */ /* 0x000fe200078e0203 */
[----:B------:R-:W-:Y:S01]  /*12840*/  ISETP.GE.U32.AND P5, PT, R5, 0x7fffff60, PT ;  /* 0x7fffff600500780c */ /* 0x000fe20003fa6070 */
[----:B------:R-:W-:-:S04]  /*12850*/  VIADD R4, R11, 0xffffffde ;  /* 0xffffffde0b047836 */ /* 0x000fc80000000000 */
[----:B------:R-:W3:Y:S01]  /*12860*/  LDC R249, c[0x0][0x230] ;  /* 0x00008c00fff97b82 */ /* 0x000ee20000000800 */
[----:B------:R-:W-:Y:S02]  /*12870*/  IADD3 R244, R3, UR61, RZ ;  /* 0x0000003d03f47c10 */ /* 0x000fe4000fffe0ff */
[----:B------:R-:W-:-:S05]  /*12880*/  ISETP.GE.U32.AND P6, PT, R4, 0x7fffff5f, PT ;  /* 0x7fffff5f0400780c */ /* 0x000fca0003fc6070 */
[----:B------:R-:W2:Y:S01]  /*12890*/  LDC R11, c[0x0][0x230] ;  /* 0x00008c00ff0b7b82 */ /* 0x000ea20000000800 */
[----:B------:R-:W-:Y:S01]  /*128a0*/  VIADD R4, R252, 0xffffffdd ;  /* 0xffffffddfc047836 */ /* 0x000fe20000000000 */
[----:B-1----:R-:W-:Y:S01]  /*128b0*/  IADD3 R5, R9, -0x24, RZ ;  /* 0xffffffdc09057810 */ /* 0x002fe20007ffe0ff */
[----:B------:R-:W-:Y:S01]  /*128c0*/  @!PT LDS RZ, [RZ] ;  /* 0x00000000fffff984 */ /* 0x000fe20000000800 */
[----:B------:R-:W-:Y:S01]  /*128d0*/  @!PT LDS RZ, [RZ] ;  /* 0x00000000fffff984 */ /* 0x000fe20000000800 */
[----:B------:R-:W-:Y:S01]  /*128e0*/  @!PT LDS RZ, [RZ] ;  /* 0x00000000fffff984 */ /* 0x000fe20000000800 */
[----:B------:R-:W-:Y:S05]  /*128f0*/  LDGSTS.E [R244], desc[UR8][R12.64], !P3 ;  /* 0x000000000cf47fae */ /* 0x000fea000d921848 */
[----:B------:R-:W1:Y:S08]  /*12900*/  LDC R9, c[0x0][0x230] ;  /* 0x00008c00ff097b82 */ /* 0x000e700000000800 */
[----:B------:R-:W3:Y:S08]  /*12910*/  LDC R251, c[0x0][0x230] ;  /* 0x00008c00fffb7b82 */ /* 0x000ef00000000800 */
[----:B------:R-:W3:Y:S01]  /*12920*/  LDC R252, c[0x0][0x230] ;  /* 0x00008c00fffc7b82 */ /* 0x000ee20000000800 */
[----:B----4-:R-:W-:Y:S01]  /*12930*/  LDGSTS.E [R244+0x4000], desc[UR8][R14.64], !P3 ;  /* 0x040000000ef47fae */ /* 0x010fe2000d921848 */
[----:B------:R-:W-:Y:S01]  /*12940*/  ISETP.GE.U32.AND P3, PT, R4, 0x7fffff5e, PT ;  /* 0x7fffff5e0400780c */ /* 0x000fe20003f66070 */
[----:B------:R-:W-:-:S04]  /*12950*/  IMAD.WIDE R16, R2, 0x4, R12 ;  /* 0x0000000402107825 */ /* 0x000fc800078e020c */
[C---:B------:R-:W-:Y:S01]  /*12960*/  IMAD.WIDE R6, R2.reuse, 0x4, R14 ;  /* 0x0000000402067825 */ /* 0x040fe200078e020e */
[----:B------:R4:W-:Y:S03]  /*12970*/  STL.64 [R1+0x480], R16 ;  /* 0x0004801001007387 */ /* 0x0009e60000100a00 */
[----:B------:R-:W-:Y:S01]  /*12980*/  IMAD.SHL.U32 R4, R2, 0x2, RZ ;  /* 0x0000000202047824 */ /* 0x000fe200078e00ff */
[----:B------:R4:W-:Y:S04]  /*12990*/  LDGSTS.E [R244+0x4], desc[UR8][R16.64], !P1 ;  /* 0x0000400010f47fae */ /* 0x0009e8000c921848 */
[----:B------:R1:W-:Y:S04]  /*129a0*/  STL.64 [R1+0x488], R6 ;  /* 0x0004880601007387 */ /* 0x0003e80000100a00 */
[----:B------:R1:W-:Y:S01]  /*129b0*/  LDGSTS.E [R244+0x4004], desc[UR8][R6.64], !P1 ;  /* 0x0400400006f47fae */ /* 0x0003e2000c921848 */
[----:B------:R-:W-:Y:S01]  /*129c0*/  ISETP.GE.U32.AND P1, PT, R5, 0x7fffff5d, PT ;  /* 0x7fffff5d0500780c */ /* 0x000fe20003f26070 */
[----:B----4-:R-:W-:-:S04]  /*129d0*/  IMAD.WIDE R16, R4, 0x4, R12 ;  /* 0x0000000404107825 */ /* 0x010fc800078e020c */
[----:B--2---:R-:W-:Y:S02]  /*129e0*/  VIADD R5, R10, 0xffffffbf ;  /* 0xffffffbf0a057836 */ /* 0x004fe40000000000 */
[----:B-1----:R-:W-:Y:S01]  /*129f0*/  IMAD.WIDE R6, R4, 0x4, R14 ;  /* 0x0000000404067825 */ /* 0x002fe200078e020e */
[----:B------:R1:W-:Y:S01]  /*12a00*/  STL.64 [R1+0x490], R16 ;  /* 0x0004901001007387 */ /* 0x0003e20000100a00 */
[----:B------:R-:W2:Y:S02]  /*12a10*/  LDC R10, c[0x0][0x230] ;  /* 0x00008c00ff0a7b82 */ /* 0x000ea40000000800 */
[----:B------:R-:W-:Y:S01]  /*12a20*/  IMAD R4, R2, 0x3, RZ ;  /* 0x0000000302047824 */ /* 0x000fe200078e02ff */
[----:B------:R1:W-:Y:S04]  /*12a30*/  LDGSTS.E [R244+0x8], desc[UR8][R16.64], !P2 ;  /* 0x0000800010f47fae */ /* 0x0003e8000d121848 */
[----:B------:R4:W-:Y:S04]  /*12a40*/  STL.64 [R1+0x498], R6 ;  /* 0x0004980601007387 */ /* 0x0009e80000100a00 */
[----:B------:R4:W-:Y:S01]  /*12a50*/  LDGSTS.E [R244+0x4008], desc[UR8][R6.64], !P2 ;  /* 0x0400800006f47fae */ /* 0x0009e2000d121848 */
[----:B------:R-:W-:Y:S01]  /*12a60*/  ISETP.GE.U32.AND P2, PT, R5, 0x7fffff40, PT ;  /* 0x7fffff400500780c */ /* 0x000fe20003f46070 */
[----:B------:R-:W-:-:S02]  /*12a70*/  VIADD R5, R11, 0xffffffbe ;  /* 0xffffffbe0b057836 */ /* 0x000fc40000000000 */
[C---:B-1----:R-:W-:Y:S01]  /*12a80*/  IMAD.WIDE R16, R4.reuse, 0x4, R12 ;  /* 0x0000000404107825 */ /* 0x042fe200078e020c */
[----:B------:R-:W1:Y:S04]  /*12a90*/  LDC R11, c[0x0][0x230] ;  /* 0x00008c00ff0b7b82 */ /* 0x000e680000000800 */
[----:B------:R2:W-:Y:S01]  /*12aa0*/  LDGSTS.E [R244+0xc], desc[UR8][R16.64], !P4 ;  /* 0x0000c00010f47fae */ /* 0x0005e2000e121848 */
[----:B----4-:R-:W-:Y:S01]  /*12ab0*/  IMAD.WIDE R6, R4, 0x4, R14 ;  /* 0x0000000404067825 */ /* 0x010fe200078e020e */
[----:B------:R-:W-:-:S04]  /*12ac0*/  SHF.L.U32 R4, R2, 0x5, RZ ;  /* 0x0000000502047819 */ /* 0x000fc800000006ff */
[----:B------:R4:W-:Y:S01]  /*12ad0*/  LDGSTS.E [R244+0x400c], desc[UR8][R6.64], !P4 ;  /* 0x0400c00006f47fae */ /* 0x0009e2000e121848 */
[----:B------:R-:W-:Y:S01]  /*12ae0*/  IMAD.WIDE R20, R4, 0x4, R12 ;  /* 0x0000000404147825 */ /* 0x000fe200078e020c */
[----:B------:R-:W-:-:S03]  /*12af0*/  ISETP.GE.U32.AND P4, PT, R5, 0x7fffff3f, PT ;  /* 0x7fffff3f0500780c */ /* 0x000fc60003f86070 */
[----:B------:R-:W-:Y:S01]  /*12b00*/  IMAD.WIDE R18, R4, 0x4, R14 ;  /* 0x0000000404127825 */ /* 0x000fe200078e020e */
[----:B------:R2:W-:Y:S03]  /*12b10*/  STL.64 [R1+0x4a0], R16 ;  /* 0x0004a01001007387 */ /* 0x0005e60000100a00 */
[----:B------:R-:W-:Y:S01]  /*12b20*/  IMAD R5, R2, 0x21, RZ ;  /* 0x0000002102057824 */ /* 0x000fe200078e02ff */
[----:B------:R1:W-:Y:S01]  /*12b30*/  LDGSTS.E [R244+0x8000], desc[UR8][R20.64], !P5 ;  /* 0x0800000014f47fae */ /* 0x0003e2000e921848 */
[----:B------:R-:W-:-:S03]  /*12b40*/  VIADD R4, R9, 0xffffffbd ;  /* 0xffffffbd09047836 */ /* 0x000fc60000000000 */
[----:B------:R4:W-:Y:S01]  /*12b50*/  STL.64 [R1+0x4a8], R6 ;  /* 0x0004a80601007387 */ /* 0x0009e20000100a00 */
[----:B--2---:R-:W-:-:S03]  /*12b60*/  IMAD.WIDE R16, R5, 0x4, R12 ;  /* 0x0000000405107825 */ /* 0x004fc600078e020c */
[----:B------:R2:W-:Y:S01]  /*12b70*/  LDGSTS.E [R244+0xc000], desc[UR8][R18.64], !P5 ;  /* 0x0c00000012f47fae */ /* 0x0005e2000e921848 */
[----:B------:R-:W-:Y:S01]  /*12b80*/  ISETP.GE.U32.AND P5, PT, R4, 0x7fffff3e, PT ;  /* 0x7fffff3e0400780c */ /* 0x000fe20003fa6070 */
[----:B------:R-:W-:Y:S02]  /*12b90*/  VIADD R4, R242, 0xffffffbc ;  /* 0xffffffbcf2047836 */ /* 0x000fe40000000000 */
[----:B------:R2:W-:Y:S01]  /*12ba0*/  LDGSTS.E [R244+0x8004], desc[UR8][R16.64], !P6 ;  /* 0x0800400010f47fae */ /* 0x0005e2000f121848 */
[----:B------:R-:W3:Y:S01]  /*12bb0*/  LDC R242, c[0x0][0x230] ;  /* 0x00008c00fff27b82 */ /* 0x000ee20000000800 */
[----:B----4-:R-:W-:-:S05]  /*12bc0*/  IMAD.WIDE R6, R5, 0x4, R14 ;  /* 0x0000000405067825 */ /* 0x010fca00078e020e */
[----:B------:R4:W-:Y:S01]  /*12bd0*/  LDGSTS.E [R244+0xc004], desc[UR8][R6.64], !P6 ;  /* 0x0c00400006f47fae */ /* 0x0009e2000f121848 */
[----:B------:R-:W-:Y:S01]  /*12be0*/  ISETP.GE.U32.AND P6, PT, R4, 0x7fffff3d, PT ;  /* 0x7fffff3d0400780c */ /* 0x000fe20003fc6070 */
[C---:B------:R-:W-:Y:S02]  /*12bf0*/  IMAD R4, R2.reuse, 0x22, RZ ;  /* 0x0000002202047824 */ /* 0x040fe400078e02ff */
[C---:B------:R-:W-:Y:S01]  /*12c00*/  IMAD R5, R2.reuse, 0x23, RZ ;  /* 0x0000002302057824 */ /* 0x040fe200078e02ff */
[----:B------:R1:W-:Y:S04]  /*12c10*/  STL.64 [R1+0x4b0], R20 ;  /* 0x0004b01401007387 */ /* 0x0003e80000100a00 */
[----:B------:R2:W-:Y:S01]  /*12c20*/  STL.64 [R1+0x4b8], R18 ;  /* 0x0004b81201007387 */ /* 0x0005e20000100a00 */
[----:B------:R-:W-:-:S03]  /*12c30*/  SHF.L.U32 R9, R2, 0x6, RZ ;  /* 0x0000000602097819 */ /* 0x000fc600000006ff */
[----:B------:R4:W-:Y:S01]  /*12c40*/  STL.64 [R1+0x4c0], R16 ;  /* 0x0004c01001007387 */ /* 0x0009e20000100a00 */
[----:B-1----:R-:W-:-:S03]  /*12c50*/  IMAD.WIDE R20, R4, 0x4, R12 ;  /* 0x0000000404147825 */ /* 0x002fc600078e020c */
[----:B------:R1:W-:Y:S01]  /*12c60*/  STL.64 [R1+0x4c8], R6 ;  /* 0x0004c80601007387 */ /* 0x0003e20000100a00 */
[----:B--2---:R-:W-:-:S03]  /*12c70*/  IMAD.WIDE R18, R4, 0x4, R14 ;  /* 0x0000000404127825 */ /* 0x004fc600078e020e */
[----:B------:R-:W-:Y:S01]  /*12c80*/  STL.64 [R1+0x4d0], R20 ;  /* 0x0004d01401007387 */ /* 0x000fe20000100a00 */
[----:B----4-:R-:W-:-:S03]  /*12c90*/  IMAD.WIDE R16, R5, 0x4, R12 ;  /* 0x0000000405107825 */ /* 0x010fc600078e020c */
[----:B------:R-:W-:Y:S01]  /*12ca0*/  LDGSTS.E [R244+0x8008], desc[UR8][R20.64], !P3 ;  /* 0x0800800014f47fae */ /* 0x000fe2000d921848 */
[----:B-1----:R-:W-:-:S03]  /*12cb0*/  IMAD.WIDE R6, R5, 0x4, R14 ;  /* 0x0000000405067825 */ /* 0x002fc600078e020e */
[----:B------:R-:W-:Y:S04]  /*12cc0*/  STL.64 [R1+0x4d8], R18 ;  /* 0x0004d81201007387 */ /* 0x000fe80000100a00 */
[----:B------:R-:W-:Y:S01]  /*12cd0*/  LDGSTS.E [R244+0xc008], desc[UR8][R18.64], !P3 ;  /* 0x0c00800012f47fae */ /* 0x000fe2000d921848 */
[----:B------:R-:W-:-:S03]  /*12ce0*/  VIADD R4, R243, 0xffffff9e ;  /* 0xffffff9ef3047836 */ /* 0x000fc60000000000 */
[----:B------:R1:W-:Y:S04]  /*12cf0*/  STL.64 [R1+0x4e0], R16 ;  /* 0x0004e01001007387 */ /* 0x0003e80000100a00 */
[----:B------:R1:W-:Y:S01]  /*12d00*/  LDGSTS.E [R244+0x800c], desc[UR8][R16.64], !P1 ;  /* 0x0800c00010f47fae */ /* 0x0003e2000c921848 */
[----:B------:R-:W-:-:S03]  /*12d10*/  VIADD R10, R10, 0xffffff9f ;  /* 0xffffff9f0a0a7836 */ /* 0x000fc60000000000 */
[----:B------:R2:W-:Y:S04]  /*12d20*/  STL.64 [R1+0x4e8], R6 ;  /* 0x0004e80601007387 */ /* 0x0005e80000100a00 */
[----:B------:R2:W-:Y:S01]  /*12d30*/  LDGSTS.E [R244+0xc00c], desc[UR8][R6.64], !P1 ;  /* 0x0c00c00006f47fae */ /* 0x0005e2000c921848 */
[----:B-1----:R-:W-:Y:S01]  /*12d40*/  IMAD.WIDE R16, R9, 0x4, R12 ;  /* 0x0000000409107825 */ /* 0x002fe200078e020c */
[----:B------:R-:W-:-:S03]  /*12d50*/  ISETP.GE.U32.AND P1, PT, R4, 0x7fffff1f, PT ;  /* 0x7fffff1f0400780c */ /* 0x000fc60003f26070 */
[----:B--2---:R-:W-:Y:S01]  /*12d60*/  IMAD.WIDE R6, R9, 0x4, R14 ;  /* 0x0000000409067825 */ /* 0x004fe200078e020e */
[----:B------:R-:W-:Y:S01]  /*12d70*/  ISETP.GE.U32.AND P3, PT, R10, 0x7fffff20, PT ;  /* 0x7fffff200a00780c */ /* 0x000fe20003f66070 */
[----:B------:R-:W1:Y:S01]  /*12d80*/  LDC R9, c[0x0][0x230] ;  /* 0x00008c00ff097b82 */ /* 0x000e620000000800 */
[----:B------:R-:W-:Y:S01]  /*12d90*/  IADD3 R5, R11, -0x63, RZ ;  /* 0xffffff9d0b057810 */ /* 0x000fe20007ffe0ff */
[----:B------:R-:W-:Y:S01]  /*12da0*/  IMAD R4, R2, 0x41, RZ ;  /* 0x0000004102047824 */ /* 0x000fe200078e02ff */
[----:B------:R2:W-:Y:S04]  /*12db0*/  STL.64 [R1+0x4f0], R16 ;  /* 0x0004f01001007387 */ /* 0x0005e80000100a00 */
[----:B------:R2:W-:Y:S01]  /*12dc0*/  LDGSTS.E [R244+0x10000], desc[UR8][R16.64], !P2 ;  /* 0x1000000010f47fae */ /* 0x0005e2000d121848 */
[----:B------:R-:W4:Y:S03]  /*12dd0*/  LDC R10, c[0x0][0x230] ;  /* 0x00008c00ff0a7b82 */ /* 0x000f260000000800 */
[----:B------:R2:W-:Y:S04]  /*12de0*/  STL.64 [R1+0x4f8], R6 ;  /* 0x0004f80601007387 */ /* 0x0005e80000100a00 */
[----:B------:R2:W-:Y:S01]  /*12df0*/  LDGSTS.E [R244+0x14000], desc[UR8][R6.64], !P2 ;  /* 0x1400000006f47fae */ /* 0x0005e2000d121848 */
[----:B------:R-:W-:Y:S01]  /*12e00*/  ISETP.GE.U32.AND P2, PT, R5, 0x7fffff1e, PT ;  /* 0x7fffff1e0500780c */ /* 0x000fe20003f46070 */
[----:B---3--:R-:W-:Y:S01]  /*12e10*/  VIADD R5, R242, 0xffffff9c ;  /* 0xffffff9cf2057836 */ /* 0x008fe20000000000 */
[----:B------:R-:W3:Y:S01]  /*12e20*/  LDC R11, c[0x0][0x230] ;  /* 0x00008c00ff0b7b82 */ /* 0x000ee20000000800 */
[----:B--2---:R-:W-:-:S04]  /*12e30*/  IMAD.WIDE R16, R4, 0x4, R12 ;  /* 0x0000000404107825 */ /* 0x004fc800078e020c */
[----:B------:R-:W-:Y:S01]  /*12e40*/  IMAD.WIDE R6, R4, 0x4, R14 ;  /* 0x0000000404067825 */ /* 0x000fe200078e020e */
[----:B------:R2:W-:Y:S02]  /*12e50*/  STL.64 [R1+0x500], R16 ;  /* 0x0005001001007387 */ /* 0x0005e40000100a00 */
[----:B------:R-:W3:Y:S01]  /*12e60*/  LDC R242, c[0x0][0x230] ;  /* 0x00008c00fff27b82 */ /* 0x000ee20000000800 */
[----:B------:R-:W-:Y:S01]  /*12e70*/  IMAD R4, R2, 0x42, RZ ;  /* 0x0000004202047824 */ /* 0x000fe200078e02ff */
[----:B------:R2:W-:Y:S04]  /*12e80*/  LDGSTS.E [R244+0x10004], desc[UR8][R16.64], !P4 ;  /* 0x1000400010f47fae */ /* 0x0005e8000e121848 */
[----:B------:R1:W-:Y:S04]  /*12e90*/  STL.64 [R1+0x508], R6 ;  /* 0x0005080601007387 */ /* 0x0003e80000100a00 */
[----:B------:R1:W-:Y:S01]  /*12ea0*/  LDGSTS.E [R244+0x14004], desc[UR8][R6.64], !P4 ;  /* 0x1400400006f47fae */ /* 0x0003e2000e121848 */
[----:B------:R-:W-:Y:S01]  /*12eb0*/  ISETP.GE.U32.AND P4, PT, R5, 0x7fffff1d, PT ;  /* 0x7fffff1d0500780c */ /* 0x000fe20003f86070 */
[----:B------:R-:W-:-:S02]  /*12ec0*/  VIADD R5, R245, 0xfffffffb ;  /* 0xfffffffbf5057836 */ /* 0x000fc40000000000 */
[C---:B--2---:R-:W-:Y:S01]  /*12ed0*/  IMAD.WIDE R16, R4.reuse, 0x4, R12 ;  /* 0x0000000404107825 */ /* 0x044fe200078e020c */
[----:B------:R-:W-:Y:S01]  /*12ee0*/  LOP3.LUT R243, R3, 0x10, RZ, 0x3c, !PT ;  /* 0x0000001003f37812 */ /* 0x000fe200078e3cff */
[----:B------:R-:W2:Y:S03]  /*12ef0*/  LDC R245, c[0x0][0x230] ;  /* 0x00008c00fff57b82 */ /* 0x000ea60000000800 */
[----:B------:R4:W-:Y:S01]  /*12f00*/  LDGSTS.E [R244+0x10008], desc[UR8][R16.64], !P5 ;  /* 0x1000800010f47fae */ /* 0x0009e2000e921848 */
[----:B-1----:R-:W-:-:S03]  /*12f10*/  IMAD.WIDE R6, R4, 0x4, R14 ;  /* 0x0000000404067825 */ /* 0x002fc600078e020e */
[----:B------:R4:W-:Y:S01]  /*12f20*/  STL.64 [R1+0x510], R16 ;  /* 0x0005101001007387 */ /* 0x0009e20000100a00 */
[----:B------:R-:W-:-:S03]  /*12f30*/  IMAD R4, R2, 0x43, RZ ;  /* 0x0000004302047824 */ /* 0x000fc600078e02ff */
[----:B------:R1:W-:Y:S01]  /*12f40*/  LDGSTS.E [R244+0x14008], desc[UR8][R6.64], !P5 ;  /* 0x1400800006f47fae */ /* 0x0003e2000e921848 */
[----:B------:R-:W-:Y:S02]  /*12f50*/  ISETP.GE.U32.AND P5, PT, R5, 0x7fffff7c, PT ;  /* 0x7fffff7c0500780c */ /* 0x000fe40003fa6070 */
[----:B------:R-:W-:Y:S01]  /*12f60*/  IADD3 R5, R9, -0x6, RZ ;  /* 0xfffffffa09057810 */ /* 0x000fe20007ffe0ff */
[----:B------:R1:W-:Y:S01]  /*12f70*/  STL.64 [R1+0x518], R6 ;  /* 0x0005180601007387 */ /* 0x0003e20000100a00 */
[----:B------:R-:W2:Y:S01]  /*12f80*/  LDC R9, c[0x0][0x230] ;  /* 0x00008c00ff097b82 */ /* 0x000ea20000000800 */
[----:B----4-:R-:W-:-:S04]  /*12f90*/  IMAD.WIDE R16, R4, 0x4, R12 ;  /* 0x0000000404107825 */ /* 0x010fc800078e020c */
[----:B-1----:R-:W-:Y:S01]  /*12fa0*/  IMAD.WIDE R6, R4, 0x4, R14 ;  /* 0x0000000404067825 */ /* 0x002fe200078e020e */
[----:B------:R1:W-:Y:S03]  /*12fb0*/  STL.64 [R1+0x520], R16 ;  /* 0x0005201001007387 */ /* 0x0003e60000100a00 */
[----:B------:R-:W-:Y:S01]  /*12fc0*/  IMAD R4, R2, 0x60, RZ ;  /* 0x0000006002047824 */ /* 0x000fe200078e02ff */
[----:B------:R1:W-:Y:S04]  /*12fd0*/  LDGSTS.E [R244+0x1000c], desc[UR8][R16.64], !P6 ;  /* 0x1000c00010f47fae */ /* 0x0003e8000f121848 */
[----:B------:R4:W-:Y:S04]  /*12fe0*/  STL.64 [R1+0x528], R6 ;  /* 0x0005280601007387 */ /* 0x0009e80000100a00 */
[----:B------:R4:W-:Y:S01]  /*12ff0*/  LDGSTS.E [R244+0x1400c], desc[UR8][R6.64], !P6 ;  /* 0x1400c00006f47fae */ /* 0x0009e2000f121848 */
[----:B------:R-:W-:Y:S01]  /*13000*/  ISETP.GE.U32.AND P6, PT, R5, 0x7fffff7b, PT ;  /* 0x7fffff7b0500780c */ /* 0x000fe20003fc6070 */
[----:B------:R-:W-:-:S02]  /*13010*/  VIADD R5, R10, 0xfffffff9 ;  /* 0xfffffff90a057836 */ /* 0x000fc40000000000 */
[C---:B-1----:R-:W-:Y:S01]  /*13020*/  IMAD.WIDE R16, R4.reuse, 0x4, R12 ;  /* 0x0000000404107825 */ /* 0x042fe200078e020c */
[----:B------:R-:W1:Y:S03]  /*13030*/  LDC R10, c[0x0][0x230] ;  /* 0x00008c00ff0a7b82 */ /* 0x000e660000000800 */
[----:B----4-:R-:W-:Y:S01]  /*13040*/  IMAD.WIDE R6, R4, 0x4, R14 ;  /* 0x0000000404067825 */ /* 0x010fe200078e020e */
[----:B------:R4:W-:Y:S03]  /*13050*/  STL.64 [R1+0x530], R16 ;  /* 0x0005301001007387 */ /* 0x0009e60000100a00 */
[----:B------:R-:W-:Y:S01]  /*13060*/  IMAD R4, R2, 0x61, RZ ;  /* 0x0000006102047824 */ /* 0x000fe200078e02ff */
[----:B------:R4:W-:Y:S04]  /*13070*/  LDGSTS.E [R244+0x18000], desc[UR8][R16.64], !P3 ;  /* 0x1800000010f47fae */ /* 0x0009e8000d921848 */
[----:B------:R2:W-:Y:S04]  /*13080*/  STL.64 [R1+0x538], R6 ;  /* 0x0005380601007387 */ /* 0x0005e80000100a00 */
[----:B------:R2:W-:Y:S01]  /*13090*/  LDGSTS.E [R244+0x1c000], desc[UR8][R6.64], !P3 ;  /* 0x1c00000006f47fae */ /* 0x0005e2000d921848 */
[----:B------:R-:W-:Y:S01]  /*130a0*/  ISETP.GE.U32.AND P3, PT, R5, 0x7fffff7a, PT ;  /* 0x7fffff7a0500780c */ /* 0x000fe20003f66070 */
[----:B---3--:R-:W-:-:S02]  /*130b0*/  VIADD R5, R11, 0xfffffff8 ;  /* 0xfffffff80b057836 */ /* 0x008fc40000000000 */
[C---:B----4-:R-:W-:Y:S01]  /*130c0*/  IMAD.WIDE R16, R4.reuse, 0x4, R12 ;  /* 0x0000000404107825 */ /* 0x050fe200078e020c */
[----:B------:R-:W3:Y:S03]  /*130d0*/  LDC R11, c[0x0][0x230] ;  /* 0x00008c00ff0b7b82 */ /* 0x000ee60000000800 */
[----:B--2---:R-:W-:Y:S01]  /*130e0*/  IMAD.WIDE R6, R4, 0x4, R14 ;  /* 0x0000000404067825 */ /* 0x004fe200078e020e */
[----:B------:R2:W-:Y:S03]  /*130f0*/  STL.64 [R1+0x540], R16 ;  /* 0x0005401001007387 */ /* 0x0005e60000100a00 */
[----:B------:R-:W-:Y:S01]  /*13100*/  IMAD R4, R2, 0x62, RZ ;  /* 0x0000006202047824 */ /* 0x000fe200078e02ff */
[----:B------:R2:W-:Y:S04]  /*13110*/  LDGSTS.E [R244+0x18004], desc[UR8][R16.64], !P1 ;  /* 0x1800400010f47fae */ /* 0x0005e8000c921848 */
[----:B------:R4:W-:Y:S04]  /*13120*/  STL.64 [R1+0x548], R6 ;  /* 0x0005480601007387 */ /* 0x0009e80000100a00 */
[----:B------:R4:W-:Y:S01]  /*13130*/  LDGSTS.E [R244+0x1c004], desc[UR8][R6.64], !P1 ;  /* 0x1c00400006f47fae */ /* 0x0009e2000c921848 */
[----:B------:R-:W-:Y:S01]  /*13140*/  ISETP.GE.U32.AND P1, PT, R5, 0x7fffff79, PT ;  /* 0x7fffff790500780c */ /* 0x000fe20003f26070 */
[----:B--2---:R-:W-:Y:S01]  /*13150*/  IMAD.WIDE R16, R4, 0x4, R12 ;  /* 0x0000000404107825 */ /* 0x004fe200078e020c */
[----:B------:R-:W-:-:S02]  /*13160*/  IADD3 R5, R242, -0x25, RZ ;  /* 0xffffffdbf2057810 */ /* 0x000fc40007ffe0ff */
[----:B------:R-:W2:Y:S02]  /*13170*/  LDC R242, c[0x0][0x230] ;  /* 0x00008c00fff27b82 */ /* 0x000ea40000000800 */
[----:B------:R1:W-:Y:S01]  /*13180*/  LDGSTS.E [R244+0x18008], desc[UR8][R16.64], !P2 ;  /* 0x1800800010f47fae */ /* 0x0003e2000d121848 */
[----:B----4-:R-:W-:-:S03]  /*13190*/  IMAD.WIDE R6, R4, 0x4, R14 ;  /* 0x0000000404067825 */ /* 0x010fc600078e020e */
[----:B------:R1:W-:Y:S01]  /*131a0*/  STL.64 [R1+0x550], R16 ;  /* 0x0005501001007387 */ /* 0x0003e20000100a00 */
[----:B------:R-:W-:-:S03]  /*131b0*/  IMAD R4, R2, 0x63, RZ ;  /* 0x0000006302047824 */ /* 0x000fc600078e02ff */
[----:B------:R4:W-:Y:S01]  /*131c0*/  LDGSTS.E [R244+0x1c008], desc[UR8][R6.64], !P2 ;  /* 0x1c00800006f47fae */ /* 0x0009e2000d121848 */
[----:B------:R-:W-:Y:S01]  /*131d0*/  ISETP.GE.U32.AND P2, PT, R5, 0x7fffff5c, PT ;  /* 0x7fffff5c0500780c */ /* 0x000fe20003f46070 */
[----:B------:R-:W-:Y:S02]  /*131e0*/  VIADD R5, R9, 0xffffffda ;  /* 0xffffffda09057836 */ /* 0x000fe40000000000 */
[----:B------:R4:W-:Y:S01]  /*131f0*/  STL.64 [R1+0x558], R6 ;  /* 0x0005580601007387 */ /* 0x0009e20000100a00 */
[----:B------:R-:W2:Y:S01]  /*13200*/  LDC R9, c[0x0][0x230] ;  /* 0x00008c00ff097b82 */ /* 0x000ea20000000800 */
[----:B-1----:R-:W-:Y:S01]  /*13210*/  IMAD.WIDE R16, R4, 0x4, R12 ;  /* 0x0000000404107825 */ /* 0x002fe200078e020c */
[----:B------:R-:W-:-:S03]  /*13220*/  IADD3 R243, R243, UR61, RZ ;  /* 0x0000003df3f37c10 */ /* 0x000fc6000fffe0ff */
[----:B----4-:R-:W-:Y:S01]  /*13230*/  IMAD.WIDE R6, R4, 0x4, R14 ;  /* 0x0000000404067825 */ /* 0x010fe200078e020e */
[----:B------:R1:W-:Y:S03]  /*13240*/  STL.64 [R1+0x560], R16 ;  /* 0x0005601001007387 */ /* 0x0003e60000100a00 */
[----:B------:R-:W-:Y:S01]  /*13250*/  IMAD.SHL.U32 R4, R2, 0x4, RZ ;  /* 0x0000000402047824 */ /* 0x000fe200078e00ff */
        /* <DEDUP_REMOVED lines=10> */
[----:B------:R4:W-:Y:S04]  /*13300*/  LDGSTS.E [R243], desc[UR8][R16.64], !P5 ;  /* 0x0000000010f37fae */ /* 0x0009e8000e921848 */
        /* <DEDUP_REMOVED lines=25> */
[----:B-1----:R-:W-:-:S04]  /*134a0*/  IMAD.WIDE R16, R4, 0x4, R12 ;  /* 0x0000000404107825 */ /* 0x002fc800078e020c */
[----:B----4-:R-:W-:Y:S01]  /*134b0*/  IMAD.WIDE R6, R4, 0x4, R14 ;  /* 0x0000000404067825 */ /* 0x010fe200078e020e */
        /* <DEDUP_REMOVED lines=16> */
[----:B----4-:R-:W-:Y:S01]  /*135c0*/  IMAD.WIDE R16, R4, 0x4, R12 ;  /* 0x0000000404107825 */ /* 0x010fe200078e020c */
[----:B---3--:R-:W-:-:S02]  /*135d0*/  IADD3 R5, R11, -0x48, RZ ;  /* 0xffffffb80b057810 */ /* 0x008fc40007ffe0ff */
[----:B------:R-:W3:Y:S01]  /*135e0*/  LDC R11, c[0x0][0x230] ;  /* 0x00008c00ff0b7b82 */ /* 0x000ee20000000800 */
[----:B--2---:R-:W-:Y:S01]  /*135f0*/  IMAD.WIDE R6, R4, 0x4, R14 ;  /* 0x0000000404067825 */ /* 0x004fe200078e020e */
[----:B------:R2:W-:Y:S03]  /*13600*/  STL.64 [R1+0x5c0], R16 ;  /* 0x0005c01001007387 */ /* 0x0005e60000100a00 */
[----:B------:R-:W-:Y:S01]  /*13610*/  IMAD R4, R2, 0x26, RZ ;  /* 0x0000002602047824 */ /* 0x000fe200078e02ff */
[----:B------:R2:W-:Y:S04]  /*13620*/  LDGSTS.E [R243+0x8004], desc[UR8][R16.64], !P4 ;  /* 0x0800400010f37fae */ /* 0x0005e8000e121848 */
[----:B------:R4:W-:Y:S04]  /*13630*/  STL.64 [R1+0x5c8], R6 ;  /* 0x0005c80601007387 */ /* 0x0009e80000100a00 */
[----:B------:R4:W-:Y:S01]  /*13640*/  LDGSTS.E [R243+0xc004], desc[UR8][R6.64], !P4 ;  /* 0x0c00400006f37fae */ /* 0x0009e2000e121848 */
[----:B------:R-:W-:Y:S01]  /*13650*/  ISETP.GE.U32.AND P4, PT, R5, 0x7fffff39, PT ;  /* 0x7fffff390500780c */ /* 0x000fe20003f86070 */
[----:B------:R-:W-:-:S02]  /*13660*/  VIADD R5, R242, 0xffffff9b ;  /* 0xffffff9bf2057836 */ /* 0x000fc40000000000 */
[C---:B--2---:R-:W-:Y:S01]  /*13670*/  IMAD.WIDE R16, R4.reuse, 0x4, R12 ;  /* 0x0000000404107825 */ /* 0x044fe200078e020c */
[----:B------:R-:W2:Y:S04]  /*13680*/  LDC R242, c[0x0][0x230] ;  /* 0x00008c00fff27b82 */ /* 0x000ea80000000800 */
        /* <DEDUP_REMOVED lines=17> */
[----:B-1----:R-:W-:Y:S01]  /*137a0*/  IMAD.WIDE R16, R4, 0x4, R12 ;  /* 0x0000000404107825 */ /* 0x002fe200078e020c */
[----:B------:R-:W-:-:S02]  /*137b0*/  IADD3 R5, R10, -0x67, RZ ;  /* 0xffffff990a057810 */ /* 0x000fc40007ffe0ff */
[----:B------:R-:W1:Y:S01]  /*137c0*/  LDC R10, c[0x0][0x230] ;  /* 0x00008c00ff0a7b82 */ /* 0x000e620000000800 */
        /* <DEDUP_REMOVED lines=25> */
[----:B------:R-:W-:Y:S02]  /*13960*/  ISETP.GE.U32.AND P2, PT, R5, 0x7fffff78, PT ;  /* 0x7fffff780500780c */ /* 0x000fe40003f46070 */
[----:B------:R-:W-:Y:S01]  /*13970*/  IADD3 R5, R9, -0xa, RZ ;  /* 0xfffffff609057810 */ /* 0x000fe20007ffe0ff */
        /* <DEDUP_REMOVED lines=31> */
[----:B------:R-:W-:-:S04]  /*13b70*/  IADD3 R5, R242, -0x29, RZ ;  /* 0xffffffd7f2057810 */ /* 0x000fc80007ffe0ff */
        /* <DEDUP_REMOVED lines=8> */
[----:B------:R-:W-:Y:S01]  /*13c00*/  LOP3.LUT R242, R3, 0x20, RZ, 0x3c, !PT ;  /* 0x0000002003f27812 */ /* 0x000fe200078e3cff */
[----:B------:R-:W3:Y:S01]  /*13c10*/  LDC R9, c[0x0][0x230] ;  /* 0x00008c00ff097b82 */ /* 0x000ee20000000800 */
[----:B--2---:R-:W-:Y:S02]  /*13c20*/  IMAD.WIDE R16, R4, 0x4, R12 ;  /* 0x0000000404107825 */ /* 0x004fe400078e020c */
[----:B------:R-:W-:Y:S02]  /*13c30*/  IADD3 R242, R242, UR61, RZ ;  /* 0x0000003df2f27c10 */ /* 0x000fe4000fffe0ff */
[----:B----4-:R-:W-:Y:S01]  /*13c40*/  IMAD.WIDE R6, R4, 0x4, R14 ;  /* 0x0000000404067825 */ /* 0x010fe200078e020e */
[----:B------:R2:W-:Y:S03]  /*13c50*/  STL.64 [R1+0x660], R16 ;  /* 0x0006601001007387 */ /* 0x0005e60000100a00 */
[----:B------:R-:W-:Y:S01]  /*13c60*/  IMAD.SHL.U32 R4, R2, 0x8, RZ ;  /* 0x0000000802047824 */ /* 0x000fe200078e00ff */
[----:B------:R2:W-:Y:S04]  /*13c70*/  LDGSTS.E [R243+0x1800c], desc[UR8][R16.64], !P1 ;  /* 0x1800c00010f37fae */ /* 0x0005e8000c921848 */
[----:B------:R4:W-:Y:S04]  /*13c80*/  STL.64 [R1+0x668], R6 ;  /* 0x0006680601007387 */ /* 0x0009e80000100a00 */
[----:B------:R4:W-:Y:S01]  /*13c90*/  LDGSTS.E [R243+0x1c00c], desc[UR8][R6.64], !P1 ;  /* 0x1c00c00006f37fae */ /* 0x0009e2000c921848 */
[----:B------:R-:W-:Y:S01]  /*13ca0*/  ISETP.GE.U32.AND P1, PT, R5, 0x7fffff57, PT ;  /* 0x7fffff570500780c */ /* 0x000fe20003f26070 */
[----:B-1----:R-:W-:-:S02]  /*13cb0*/  VIADD R5, R10, 0xffffffd5 ;  /* 0xffffffd50a057836 */ /* 0x002fc40000000000 */
[C---:B--2---:R-:W-:Y:S01]  /*13cc0*/  IMAD.WIDE R16, R4.reuse, 0x4, R12 ;  /* 0x0000000404107825 */ /* 0x044fe200078e020c */
        /* <DEDUP_REMOVED lines=9> */
[C---:B--2---:R-:W-:Y:S01]  /*13d60*/  IMAD.WIDE R16, R4.reuse, 0x4, R12 ;  /* 0x0000000404107825 */ /* 0x044fe200078e020c */
[----:B------:R-:W2:Y:S03]  /*13d70*/  LDC R11, c[0x0][0x230] ;  /* 0x00008c00ff0b7b82 */ /* 0x000ea60000000800 */
[----:B----4-:R-:W-:Y:S01]  /*13d80*/  IMAD.WIDE R6, R4, 0x4, R14 ;  /* 0x0000000404067825 */ /* 0x010fe200078e020e */
[----:B------:R3:W-:Y:S03]  /*13d90*/  STL.64 [R1+0x680], R16 ;  /* 0x0006801001007387 */ /* 0x0007e60000100a00 */
[----:B------:R-:W-:Y:S01]  /*13da0*/  IMAD R4, R2, 0xa, RZ ;  /* 0x0000000a02047824 */ /* 0x000fe200078e02ff */
[----:B------:R3:W-:Y:S04]  /*13db0*/  LDGSTS.E [R242+0x4], desc[UR8][R16.64], !P4 ;  /* 0x0000400010f27fae */ /* 0x0007e8000e121848 */
[----:B------:R4:W-:Y:S04]  /*13dc0*/  STL.64 [R1+0x688], R6 ;  /* 0x0006880601007387 */ /* 0x0009e80000100a00 */
[----:B------:R4:W-:Y:S01]  /*13dd0*/  LDGSTS.E [R242+0x4004], desc[UR8][R6.64], !P4 ;  /* 0x0400400006f27fae */ /* 0x0009e2000e121848 */
[----:B------:R-:W-:Y:S01]  /*13de0*/  ISETP.GE.U32.AND P4, PT, R5, 0x7fffff55, PT ;  /* 0x7fffff550500780c */ /* 0x000fe20003f86070 */
[----:B---3--:R-:W-:Y:S01]  /*13df0*/  IMAD.WIDE R16, R4, 0x4, R12 ;  /* 0x0000000404107825 */ /* 0x008fe200078e020c */
[----:B------:R-:W-:-:S02]  /*13e00*/  IADD3 R5, R245, -0x49, RZ ;  /* 0xffffffb7f5057810 */ /* 0x000fc40007ffe0ff */
[----:B------:R-:W3:Y:S02]  /*13e10*/  LDC R245, c[0x0][0x230] ;  /* 0x00008c00fff57b82 */ /* 0x000ee40000000800 */
        /* <DEDUP_REMOVED lines=8> */
[----:B------:R-:W3:Y:S01]  /*13ea0*/  LDC R9, c[0x0][0x230] ;  /* 0x00008c00ff097b82 */ /* 0x000ee20000000800 */
        /* <DEDUP_REMOVED lines=19> */
[----:B--2---:R-:W-:-:S02]  /*13fe0*/  IADD3 R5, R11, -0x4c, RZ ;  /* 0xffffffb40b057810 */ /* 0x004fc40007ffe0ff */
[----:B------:R-:W2:Y:S01]  /*13ff0*/  LDC R11, c[0x0][0x230] ;  /* 0x00008c00ff0b7b82 */ /* 0x000ea20000000800 */
[----:B---3--:R-:W-:Y:S01]  /*14000*/  IMAD.WIDE R6, R4, 0x4, R14 ;  /* 0x0000000404067825 */ /* 0x008fe200078e020e */
[----:B------:R3:W-:Y:S03]  /*14010*/  STL.64 [R1+0x6c0], R16 ;  /* 0x0006c01001007387 */ /* 0x0007e60000100a00 */
[----:B------:R-:W-:Y:S01]  /*14020*/  IMAD R4, R2, 0x2a, RZ ;  /* 0x0000002a02047824 */ /* 0x000fe200078e02ff */
[----:B------:R3:W-:Y:S04]  /*14030*/  LDGSTS.E [R242+0x8004], desc[UR8][R16.64], !P1 ;  /* 0x0800400010f27fae */ /* 0x0007e8000c921848 */
[----:B------:R4:W-:Y:S04]  /*14040*/  STL.64 [R1+0x6c8], R6 ;  /* 0x0006c80601007387 */ /* 0x0009e80000100a00 */
[----:B------:R4:W-:Y:S01]  /*14050*/  LDGSTS.E [R242+0xc004], desc[UR8][R6.64], !P1 ;  /* 0x0c00400006f27fae */ /* 0x0009e2000c921848 */
[----:B------:R-:W-:Y:S01]  /*14060*/  ISETP.GE.U32.AND P1, PT, R5, 0x7fffff35, PT ;  /* 0x7fffff350500780c */ /* 0x000fe20003f26070 */
[----:B------:R-:W-:-:S02]  /*14070*/  VIADD R5, R245, 0xffffff97 ;  /* 0xffffff97f5057836 */ /* 0x000fc40000000000 */
[C---:B---3--:R-:W-:Y:S01]  /*14080*/  IMAD.WIDE R16, R4.reuse, 0x4, R12 ;  /* 0x0000000404107825 */ /* 0x048fe200078e020c */
[----:B------:R-:W3:Y:S04]  /*14090*/  LDC R245, c[0x0][0x230] ;  /* 0x00008c00fff57b82 */ /* 0x000ee80000000800 */
        /* <DEDUP_REMOVED lines=27> */
[----:B--2---:R-:W-:-:S02]  /*14250*/  VIADD R5, R11, 0xffffff94 ;  /* 0xffffff940b057836 */ /* 0x004fc40000000000 */
[C---:B----4-:R-:W-:Y:S01]  /*14260*/  IMAD.WIDE R16, R4.reuse, 0x4, R12 ;  /* 0x0000000404107825 */ /* 0x050fe200078e020c */
[----:B------:R-:W2:Y:S03]  /*14270*/  LDC R11, c[0x0][0x230] ;  /* 0x00008c00ff0b7b82 */ /* 0x000ea60000000800 */
        /* <DEDUP_REMOVED lines=38> */
[----:B----4-:R-:W-:-:S04]  /*144e0*/  IMAD.WIDE R16, R4, 0x4, R12 ;  /* 0x0000000404107825 */ /* 0x010fc800078e020c */
[----:B---3--:R-:W-:Y:S01]  /*144f0*/  IMAD.WIDE R6, R4, 0x4, R14 ;  /* 0x0000000404067825 */ /* 0x008fe200078e020e */
        /* <DEDUP_REMOVED lines=10> */
[----:B---3--:R-:W-:-:S03]  /*145a0*/  IMAD.WIDE R6, R4, 0x4, R14 ;  /* 0x0000000404067825 */ /* 0x008fc600078e020e */
[----:B------:R4:W-:Y:S01]  /*145b0*/  STL.64 [R1+0x750], R16 ;  /* 0x0007501001007387 */ /* 0x0009e20000100a00 */
[----:B------:R-:W-:-:S03]  /*145c0*/  IMAD R4, R2, 0x6b, RZ ;  /* 0x0000006b02047824 */ /* 0x000fc600078e02ff */
[----:B------:R3:W-:Y:S01]  /*145d0*/  LDGSTS.E [R242+0x1c008], desc[UR8][R6.64], !P5 ;  /* 0x1c00800006f27fae */ /* 0x0007e2000e921848 */
[----:B------:R-:W-:Y:S01]  /*145e0*/  ISETP.GE.U32.AND P5, PT, R5, 0x7fffff54, PT ;  /* 0x7fffff540500780c */ /* 0x000fe20003fa6070 */
[----:B------:R-:W-:Y:S01]  /*145f0*/  VIADD R5, R9, 0xffffffd2 ;  /* 0xffffffd209057836 */ /* 0x000fe20000000000 */
[----:B------:R-:W-:Y:S01]  /*14600*/  LOP3.LUT R11, R3, 0x30, RZ, 0x3c, !PT ;  /* 0x00000030030b7812 */ /* 0x000fe200078e3cff */
[----:B------:R3:W-:Y:S01]  /*14610*/  STL.64 [R1+0x758], R6 ;  /* 0x0007580601007387 */ /* 0x0007e20000100a00 */
[----:B------:R-:W2:Y:S01]  /*14620*/  LDC R9, c[0x0][0x230] ;  /* 0x00008c00ff097b82 */ /* 0x000ea20000000800 */
[----:B----4-:R-:W-:-:S04]  /*14630*/  IMAD.WIDE R16, R4, 0x4, R12 ;  /* 0x0000000404107825 */ /* 0x010fc800078e020c */
[----:B---3--:R-:W-:Y:S01]  /*14640*/  IMAD.WIDE R6, R4, 0x4, R14 ;  /* 0x0000000404067825 */ /* 0x008fe200078e020e */
[----:B------:R3:W-:Y:S03]  /*14650*/  STL.64 [R1+0x760], R16 ;  /* 0x0007601001007387 */ /* 0x0007e60000100a00 */
[----:B------:R-:W-:Y:S01]  /*14660*/  IMAD R4, R2, 0xc, RZ ;  /* 0x0000000c02047824 */ /* 0x000fe200078e02ff */
[----:B------:R3:W-:Y:S01]  /*14670*/  LDGSTS.E [R242+0x1800c], desc[UR8][R16.64], !P6 ;  /* 0x1800c00010f27fae */ /* 0x0007e2000f121848 */
[----:B------:R-:W-:-:S03]  /*14680*/  VIADD R11, R11, UR61 ;  /* 0x0000003d0b0b7c36 */ /* 0x000fc60008000000 */
[----:B------:R4:W-:Y:S04]  /*14690*/  STL.64 [R1+0x768], R6 ;  /* 0x0007680601007387 */ /* 0x0009e80000100a00 */
[----:B------:R4:W-:Y:S01]  /*146a0*/  LDGSTS.E [R242+0x1c00c], desc[UR8][R6.64], !P6 ;  /* 0x1c00c00006f27fae */ /* 0x0009e2000f121848 */
[----:B------:R-:W-:Y:S01]  /*146b0*/  ISETP.GE.U32.AND P6, PT, R5, 0x7fffff53, PT ;  /* 0x7fffff530500780c */ /* 0x000fe20003fc6070 */
[----:B---3--:R-:W-:Y:S01]  /*146c0*/  IMAD.WIDE R16, R4, 0x4, R12 ;  /* 0x0000000404107825 */ /* 0x008fe200078e020c */
[----:B-1----:R-:W-:Y:S02]  /*146d0*/  IADD3 R5, R10, -0x2f, RZ ;  /* 0xffffffd10a057810 */ /* 0x002fe40007ffe0ff */
[----:B------:R-:W1:Y:S01]  /*146e0*/  LDC R10, c[0x0][0x230] ;  /* 0x00008c00ff0a7b82 */ /* 0x000e620000000800 */
[----:B----4-:R-:W-:Y:S01]  /*146f0*/  IMAD.WIDE R6, R4, 0x4, R14 ;  /* 0x0000000404067825 */ /* 0x010fe200078e020e */
[----:B------:R3:W-:Y:S03]  /*14700*/  STL.64 [R1+0x770], R16 ;  /* 0x0007701001007387 */ /* 0x0007e60000100a00 */
[----:B------:R-:W-:Y:S01]  /*14710*/  IMAD R4, R2, 0xd, RZ ;  /* 0x0000000d02047824 */ /* 0x000fe200078e02ff */
[----:B------:R3:W-:Y:S04]  /*14720*/  LDGSTS.E [R11], desc[UR8][R16.64], !P3 ;  /* 0x00000000100b7fae */ /* 0x0007e8000d921848 */
[----:B------:R4:W-:Y:S04]  /*14730*/  STL.64 [R1+0x778], R6 ;  /* 0x0007780601007387 */ /* 0x0009e80000100a00 */
[----:B------:R4:W-:Y:S01]  /*14740*/  LDGSTS.E [R11+0x4000], desc[UR8][R6.64], !P3 ;  /* 0x04000000060b7fae */ /* 0x0009e2000d921848 */
[----:B------:R-:W-:Y:S01]  /*14750*/  ISETP.GE.U32.AND P3, PT, R5, 0x7fffff52, PT ;  /* 0x7fffff520500780c */ /* 0x000fe20003f66070 */
[----:B------:R-:W-:-:S02]  /*14760*/  VIADD R5, R246, 0xffffffd0 ;  /* 0xffffffd0f6057836 */ /* 0x000fc40000000000 */
[C---:B---3--:R-:W-:Y:S01]  /*14770*/  IMAD.WIDE R16, R4.reuse, 0x4, R12 ;  /* 0x0000000404107825 */ /* 0x048fe200078e020c */
[----:B------:R-:W3:Y:S03]  /*14780*/  LDC R246, c[0x0][0x230] ;  /* 0x00008c00fff67b82 */ /* 0x000ee60000000800 */
        /* <DEDUP_REMOVED lines=9> */
[----:B------:R-:W2:Y:S04]  /*14820*/  LDC R245, c[0x0][0x230] ;  /* 0x00008c00fff57b82 */ /* 0x000ea80000000800 */
        /* <DEDUP_REMOVED lines=98> */
[----:B------:R-:W-:-:S03]  /*14e50*/  IADD3 R5, R10, -0x13, RZ ;  /* 0xffffffed0a057810 */ /* 0x000fc60007ffe0ff */
        /* <DEDUP_REMOVED lines=18> */
[C---:B---3--:R-:W-:Y:S01]  /*14f80*/  IMAD.WIDE R16, R4.reuse, 0x4, R12 ;  /* 0x0000000404107825 */ /* 0x048fe200078e020c */
[----:B------:R-:W2:Y:S03]  /*14f90*/  LDC R245, c[0x0][0x230] ;  /* 0x00008c00fff57b82 */ /* 0x000ea60000000800 */
[----:B----4-:R-:W-:Y:S01]  /*14fa0*/  IMAD.WIDE R6, R4, 0x4, R14 ;  /* 0x0000000404067825 */ /* 0x010fe200078e020e */
[----:B------:R3:W-:Y:S03]  /*14fb0*/  STL.64 [R1+0x850], R16 ;  /* 0x0008501001007387 */ /* 0x0007e60000100a00 */
[----:B------:R-:W-:Y:S01]  /*14fc0*/  IMAD R4, R2, 0x6f, RZ ;  /* 0x0000006f02047824 */ /* 0x000fe200078e02ff */
[----:B------:R3:W-:Y:S01]  /*14fd0*/  LDGSTS.E [R11+0x18008], desc[UR8][R16.64], !P2 ;  /* 0x18008000100b7fae */ /* 0x0007e2000d121848 */
[----:B------:R-:W-:-:S03]  /*14fe0*/  LOP3.LUT R10, R3, 0x40, RZ, 0x3c, !PT ;  /* 0x00000040030a7812 */ /* 0x000fc600078e3cff */
[----:B------:R4:W-:Y:S04]  /*14ff0*/  STL.64 [R1+0x858], R6 ;  /* 0x0008580601007387 */ /* 0x0009e80000100a00 */
[----:B------:R4:W-:Y:S01]  /*15000*/  LDGSTS.E [R11+0x1c008], desc[UR8][R6.64], !P2 ;  /* 0x1c008000060b7fae */ /* 0x0009e2000d121848 */
[----:B------:R-:W-:Y:S01]  /*15010*/  ISETP.GE.U32.AND P2, PT, R5, 0x7fffff50, PT ;  /* 0x7fffff500500780c */ /* 0x000fe20003f46070 */
[----:B------:R-:W-:Y:S02]  /*15020*/  VIADD R5, R9, 0xffffffce ;  /* 0xffffffce09057836 */ /* 0x000fe40000000000 */
[C---:B---3--:R-:W-:Y:S01]  /*15030*/  IMAD.WIDE R16, R4.reuse, 0x4, R12 ;  /* 0x0000000404107825 */ /* 0x048fe200078e020c */
[----:B------:R-:W3:Y:S03]  /*15040*/  LDC R9, c[0x0][0x230] ;  /* 0x00008c00ff097b82 */ /* 0x000ee60000000800 */
[----:B----4-:R-:W-:Y:S01]  /*15050*/  IMAD.WIDE R6, R4, 0x4, R14 ;  /* 0x0000000404067825 */ /* 0x010fe200078e020e */
[----:B------:R-:W-:Y:S01]  /*15060*/  SHF.L.U32 R4, R2, 0x4, RZ ;  /* 0x0000000402047819 */ /* 0x000fe200000006ff */
[----:B------:R4:W-:Y:S02]  /*15070*/  STL.64 [R1+0x860], R16 ;  /* 0x0008601001007387 */ /* 0x0009e40000100a00 */
[----:B------:R-:W-:-:S02]  /*15080*/  VIADD R10, R10, UR61 ;  /* 0x0000003d0a0a7c36 */ /* 0x000fc40008000000 */
[----:B------:R4:W-:Y:S04]  /*15090*/  LDGSTS.E [R11+0x1800c], desc[UR8][R16.64], !P4 ;  /* 0x1800c000100b7fae */ /* 0x0009e8000e121848 */
[----:B------:R1:W-:Y:S04]  /*150a0*/  STL.64 [R1+0x868], R6 ;  /* 0x0008680601007387 */ /* 0x0003e80000100a00 */
[----:B------:R1:W-:Y:S01]  /*150b0*/  LDGSTS.E [R11+0x1c00c], desc[UR8][R6.64], !P4 ;  /* 0x1c00c000060b7fae */ /* 0x0003e2000e121848 */
[----:B------:R-:W-:Y:S01]  /*150c0*/  ISETP.GE.U32.AND P4, PT, R5, 0x7fffff4f, PT ;  /* 0x7fffff4f0500780c */ /* 0x000fe20003f86070 */
[----:B----4-:R-:W-:Y:S01]  /*150d0*/  IMAD.WIDE R16, R4, 0x4, R12 ;  /* 0x0000000404107825 */ /* 0x010fe200078e020c */
[----:B------:R-:W-:-:S02]  /*150e0*/  IADD3 R5, R247, -0x33, RZ ;  /* 0xffffffcdf7057810 */ /* 0x000fc40007ffe0ff */
[----:B------:R-:W4:Y:S01]  /*150f0*/  LDC R247, c[0x0][0x230] ;  /* 0x00008c00fff77b82 */ /* 0x000f220000000800 */
[----:B-1----:R-:W-:Y:S01]  /*15100*/  IMAD.WIDE R6, R4, 0x4, R14 ;  /* 0x0000000404067825 */ /* 0x002fe200078e020e */
[----:B------:R1:W-:Y:S03]  /*15110*/  STL.64 [R1+0x870], R16 ;  /* 0x0008701001007387 */ /* 0x0003e60000100a00 */
[----:B------:R-:W-:Y:S01]  /*15120*/  IMAD R4, R2, 0x11, RZ ;  /* 0x0000001102047824 */ /* 0x000fe200078e02ff */
[----:B------:R1:W-:Y:S04]  /*15130*/  LDGSTS.E [R10], desc[UR8][R16.64], !P5 ;  /* 0x00000000100a7fae */ /* 0x0003e8000e921848 */
[----:B------:R2:W-:Y:S04]  /*15140*/  STL.64 [R1+0x878], R6 ;  /* 0x0008780601007387 */ /* 0x0005e80000100a00 */
[----:B------:R2:W-:Y:S01]  /*15150*/  LDGSTS.E [R10+0x4000], desc[UR8][R6.64], !P5 ;  /* 0x04000000060a7fae */ /* 0x0005e2000e921848 */
[----:B------:R-:W-:Y:S01]  /*15160*/  ISETP.GE.U32.AND P5, PT, R5, 0x7fffff4e, PT ;  /* 0x7fffff4e0500780c */ /* 0x000fe20003fa6070 */
[----:B------:R-:W-:-:S02]  /*15170*/  VIADD R5, R246, 0xffffffcc ;  /* 0xffffffccf6057836 */ /* 0x000fc40000000000 */
[C---:B-1----:R-:W-:Y:S01]  /*15180*/  IMAD.WIDE R16, R4.reuse, 0x4, R12 ;  /* 0x0000000404107825 */ /* 0x042fe200078e020c */
[----:B------:R-:W1:Y:S03]  /*15190*/  LDC R246, c[0x0][0x230] ;  /* 0x00008c00fff67b82 */ /* 0x000e660000000800 */
        /* <DEDUP_REMOVED lines=11> */
[----:B---3--:R-:W-:-:S03]  /*15250*/  IMAD.WIDE R6, R4, 0x4, R14 ;  /* 0x0000000404067825 */ /* 0x008fc600078e020e */
        /* <DEDUP_REMOVED lines=25> */
[----:B-1----:R-:W-:-:S02]  /*153f0*/  VIADD R5, R246, 0xffffffac ;  /* 0xffffffacf6057836 */ /* 0x002fc40000000000 */
[C---:B----4-:R-:W-:Y:S01]  /*15400*/  IMAD.WIDE R16, R4.reuse, 0x4, R12 ;  /* 0x0000000404107825 */ /* 0x050fe200078e020c */
        /* <DEDUP_REMOVED lines=20> */
[----:B---3--:R-:W-:-:S04]  /*15550*/  IMAD.WIDE R16, R4, 0x4, R12 ;  /* 0x0000000404107825 */ /* 0x008fc800078e020c */
        /* <DEDUP_REMOVED lines=18> */
[----:B-1----:R-:W-:-:S02]  /*15680*/  IADD3 R5, R246, -0x74, RZ ;  /* 0xffffff8cf6057810 */ /* 0x002fc40007ffe0ff */
[----:B------:R-:W1:Y:S01]  /*15690*/  LDC R246, c[0x0][0x230] ;  /* 0x00008c00fff67b82 */ /* 0x000e620000000800 */
        /* <DEDUP_REMOVED lines=29> */
[----:B------:R-:W3:Y:S01]  /*15870*/  LDC R247, c[0x0][0x230] ;  /* 0x00008c00fff77b82 */ /* 0x000ee20000000800 */
        /* <DEDUP_REMOVED lines=28> */
[----:B------:R-:W-:Y:S01]  /*15a40*/  LOP3.LUT R9, R3, 0x50, RZ, 0x3c, !PT ;  /* 0x0000005003097812 */ /* 0x000fe200078e3cff */
[----:B---3--:R-:W-:-:S04]  /*15a50*/  IMAD.WIDE R16, R4, 0x4, R12 ;  /* 0x0000000404107825 */ /* 0x008fc800078e020c */
[----:B----4-:R-:W-:Y:S01]  /*15a60*/  IMAD.WIDE R6, R4, 0x4, R14 ;  /* 0x0000000404067825 */ /* 0x010fe200078e020e */
[----:B------:R3:W-:Y:S03]  /*15a70*/  STL.64 [R1+0x960], R16 ;  /* 0x0009601001007387 */ /* 0x0007e60000100a00 */
[----:B------:R-:W-:Y:S01]  /*15a80*/  IMAD R4, R2, 0x14, RZ ;  /* 0x0000001402047824 */ /* 0x000fe200078e02ff */
[----:B------:R3:W-:Y:S01]  /*15a90*/  LDGSTS.E [R10+0x1800c], desc[UR8][R16.64], !P1 ;  /* 0x1800c000100a7fae */ /* 0x0007e2000c921848 */
[----:B------:R-:W-:-:S03]  /*15aa0*/  VIADD R9, R9, UR61 ;  /* 0x0000003d09097c36 */ /* 0x000fc60008000000 */
[----:B------:R4:W-:Y:S04]  /*15ab0*/  STL.64 [R1+0x968], R6 ;  /* 0x0009680601007387 */ /* 0x0009e80000100a00 */
[----:B------:R4:W-:Y:S01]  /*15ac0*/  LDGSTS.E [R10+0x1c00c], desc[UR8][R6.64], !P1 ;  /* 0x1c00c000060a7fae */ /* 0x0009e2000c921848 */
[----:B------:R-:W-:Y:S01]  /*15ad0*/  ISETP.GE.U32.AND P1, PT, R5, 0x7fffff4b, PT ;  /* 0x7fffff4b0500780c */ /* 0x000fe20003f26070 */
[----:B------:R-:W-:Y:S02]  /*15ae0*/  VIADD R5, R247, 0xffffffc9 ;  /* 0xffffffc9f7057836 */ /* 0x000fe40000000000 */
[C---:B---3--:R-:W-:Y:S01]  /*15af0*/  IMAD.WIDE R16, R4.reuse, 0x4, R12 ;  /* 0x0000000404107825 */ /* 0x048fe200078e020c */
[----:B------:R-:W3:Y:S04]  /*15b00*/  LDC R247, c[0x0][0x230] ;  /* 0x00008c00fff77b82 */ /* 0x000ee80000000800 */
[----:B------:R2:W-:Y:S01]  /*15b10*/  LDGSTS.E [R9], desc[UR8][R16.64], !P2 ;  /* 0x0000000010097fae */ /* 0x0005e2000d121848 */
[----:B----4-:R-:W-:-:S03]  /*15b20*/  IMAD.WIDE R6, R4, 0x4, R14 ;  /* 0x0000000404067825 */ /* 0x010fc600078e020e */
[----:B------:R2:W-:Y:S01]  /*15b30*/  STL.64 [R1+0x970], R16 ;  /* 0x0009701001007387 */ /* 0x0005e20000100a00 */
[----:B------:R-:W-:-:S03]  /*15b40*/  IMAD R4, R2, 0x15, RZ ;  /* 0x0000001502047824 */ /* 0x000fc600078e02ff */
[----:B------:R4:W-:Y:S01]  /*15b50*/  LDGSTS.E [R9+0x4000], desc[UR8][R6.64], !P2 ;  /* 0x0400000006097fae */ /* 0x0009e2000d121848 */
[----:B------:R-:W-:Y:S02]  /*15b60*/  ISETP.GE.U32.AND P2, PT, R5, 0x7fffff4a, PT ;  /* 0x7fffff4a0500780c */ /* 0x000fe40003f46070 */
[----:B-1----:R-:W-:Y:S01]  /*15b70*/  IADD3 R5, R246, -0x38, RZ ;  /* 0xffffffc8f6057810 */ /* 0x002fe20007ffe0ff */
[----:B------:R4:W-:Y:S01]  /*15b80*/  STL.64 [R1+0x978], R6 ;  /* 0x0009780601007387 */ /* 0x0009e20000100a00 */
[----:B------:R-:W1:Y:S01]  /*15b90*/  LDC R246, c[0x0][0x230] ;  /* 0x00008c00fff67b82 */ /* 0x000e620000000800 */
[----:B--2---:R-:W-:-:S04]  /*15ba0*/  IMAD.WIDE R16, R4, 0x4, R12 ;  /* 0x0000000404107825 */ /* 0x004fc800078e020c */
        /* <DEDUP_REMOVED lines=18> */
[C---:B----4-:R-:W-:Y:S01]  /*15cd0*/  IMAD.WIDE R16, R4.reuse, 0x4, R12 ;  /* 0x0000000404107825 */ /* 0x050fe200078e020c */
[----:B------:R-:W4:Y:S03]  /*15ce0*/  LDC R248, c[0x0][0x230] ;  /* 0x00008c00fff87b82 */ /* 0x000f260000000800 */
[----:B---3--:R-:W-:Y:S01]  /*15cf0*/  IMAD.WIDE R6, R4, 0x4, R14 ;  /* 0x0000000404067825 */ /* 0x008fe200078e020e */
        /* <DEDUP_REMOVED lines=10> */
[----:B-1----:R-:W-:-:S03]  /*15da0*/  IMAD.WIDE R6, R4, 0x4, R14 ;  /* 0x0000000404067825 */ /* 0x002fc600078e020e */
[----:B------:R2:W-:Y:S01]  /*15db0*/  STL.64 [R1+0x9b0], R16 ;  /* 0x0009b01001007387 */ /* 0x0005e20000100a00 */
[----:B------:R-:W-:-:S03]  /*15dc0*/  IMAD R4, R2, 0x35, RZ ;  /* 0x0000003502047824 */ /* 0x000fc600078e02ff */
[----:B------:R1:W-:Y:S01]  /*15dd0*/  LDGSTS.E [R9+0xc000], desc[UR8][R6.64], !P3 ;  /* 0x0c00000006097fae */ /* 0x0003e2000d921848 */
[----:B------:R-:W-:Y:S01]  /*15de0*/  ISETP.GE.U32.AND P3, PT, R5, 0x7fffff2a, PT ;  /* 0x7fffff2a0500780c */ /* 0x000fe20003f66070 */
[----:B------:R-:W-:Y:S02]  /*15df0*/  VIADD R5, R246, 0xffffffa8 ;  /* 0xffffffa8f6057836 */ /* 0x000fe40000000000 */
[----:B------:R1:W-:Y:S01]  /*15e00*/  STL.64 [R1+0x9b8], R6 ;  /* 0x0009b80601007387 */ /* 0x0003e20000100a00 */
[----:B------:R-:W3:Y:S01]  /*15e10*/  LDC R246, c[0x0][0x230] ;  /* 0x00008c00fff67b82 */ /* 0x000ee20000000800 */
[----:B--2---:R-:W-:-:S04]  /*15e20*/  IMAD.WIDE R16, R4, 0x4, R12 ;  /* 0x0000000404107825 */ /* 0x004fc800078e020c */
        /* <DEDUP_REMOVED lines=18> */
[----:B----4-:R-:W-:-:S02]  /*15f50*/  IADD3 R5, R248, -0x76, RZ ;  /* 0xffffff8af8057810 */ /* 0x010fc40007ffe0ff */
        /* <DEDUP_REMOVED lines=69> */
[----:B-1----:R-:W-:-:S04]  /*163b0*/  IMAD.WIDE R16, R4, 0x4, R12 ;  /* 0x0000000404107825 */ /* 0x002fc800078e020c */
[----:B----4-:R-:W-:Y:S01]  /*163c0*/  IMAD.WIDE R6, R4, 0x4, R14 ;  /* 0x0000000404067825 */ /* 0x010fe200078e020e */
[----:B------:R1:W-:Y:S03]  /*163d0*/  STL.64 [R1+0xa50], R16 ;  /* 0x000a501001007387 */ /* 0x0003e60000100a00 */
[----:B------:R-:W-:Y:S01]  /*163e0*/  IMAD R4, R2, 0x77, RZ ;  /* 0x0000007702047824 */ /* 0x000fe200078e02ff */
[----:B------:R1:W-:Y:S01]  /*163f0*/  LDGSTS.E [R9+0x18008], desc[UR8][R16.64], !P5 ;  /* 0x1800800010097fae */ /* 0x0003e2000e921848 */
[----:B--2---:R-:W-:Y:S02]  /*16400*/  VIADD R245, R248, 0xffffffc6 ;  /* 0xffffffc6f8f57836 */ /* 0x004fe40000000000 */
[----:B------:R-:W2:Y:S01]  /*16410*/  LDC R248, c[0x0][0x230] ;  /* 0x00008c00fff87b82 */ /* 0x000ea20000000800 */
[----:B------:R4:W-:Y:S04]  /*16420*/  STL.64 [R1+0xa58], R6 ;  /* 0x000a580601007387 */ /* 0x0009e80000100a00 */
[----:B------:R4:W-:Y:S01]  /*16430*/  LDGSTS.E [R9+0x1c008], desc[UR8][R6.64], !P5 ;  /* 0x1c00800006097fae */ /* 0x0009e2000e921848 */
[----:B------:R-:W-:Y:S01]  /*16440*/  ISETP.GE.U32.AND P5, PT, R5, 0x7fffff48, PT ;  /* 0x7fffff480500780c */ /* 0x000fe20003fa6070 */
[----:B-1----:R-:W-:Y:S01]  /*16450*/  IMAD.WIDE R16, R4, 0x4, R12 ;  /* 0x0000000404107825 */ /* 0x002fe200078e020c */
[----:B------:R-:W-:-:S03]  /*16460*/  LOP3.LUT R5, R3, 0x60, RZ, 0x3c, !PT ;  /* 0x0000006003057812 */ /* 0x000fc600078e3cff */
[----:B----4-:R-:W-:Y:S01]  /*16470*/  IMAD.WIDE R6, R4, 0x4, R14 ;  /* 0x0000000404067825 */ /* 0x010fe200078e020e */
[----:B------:R1:W-:Y:S03]  /*16480*/  STL.64 [R1+0xa60], R16 ;  /* 0x000a601001007387 */ /* 0x0003e60000100a00 */
[----:B------:R-:W-:Y:S01]  /*16490*/  IMAD R4, R2, 0x18, RZ ;  /* 0x0000001802047824 */ /* 0x000fe200078e02ff */
[----:B------:R1:W-:Y:S01]  /*164a0*/  LDGSTS.E [R9+0x1800c], desc[UR8][R16.64], !P6 ;  /* 0x1800c00010097fae */ /* 0x0003e2000f121848 */
[----:B------:R-:W-:-:S03]  /*164b0*/  IADD3 R5, R5, UR61, RZ ;  /* 0x0000003d05057c10 */ /* 0x000fc6000fffe0ff */
[----:B------:R4:W-:Y:S04]  /*164c0*/  STL.64 [R1+0xa68], R6 ;  /* 0x000a680601007387 */ /* 0x0009e80000100a00 */
[----:B------:R4:W-:Y:S01]  /*164d0*/  LDGSTS.E [R9+0x1c00c], desc[UR8][R6.64], !P6 ;  /* 0x1c00c00006097fae */ /* 0x0009e2000f121848 */
[----:B------:R-:W-:Y:S01]  /*164e0*/  ISETP.GE.U32.AND P6, PT, R245, 0x7fffff47, PT ;  /* 0x7fffff47f500780c */ /* 0x000fe20003fc6070 */
[----:B---3--:R-:W-:Y:S02]  /*164f0*/  VIADD R245, R247, 0xffffffc5 ;  /* 0xffffffc5f7f57836 */ /* 0x008fe40000000000 */
        /* <DEDUP_REMOVED lines=111> */
[----:B------:R-:W2:Y:S01]  /*16bf0*/  LDC R248, c[0x0][0x230] ;  /* 0x00008c00fff87b82 */ /* 0x000ea20000000800 */
        /* <DEDUP_REMOVED lines=18> */
[----:B---3--:R-:W-:-:S05]  /*16d20*/  IMAD.WIDE R16, R4, 0x4, R12 ;  /* 0x0000000404107825 */ /* 0x008fca00078e020c */
        /* <DEDUP_REMOVED lines=8> */
[----:B------:R-:W1:Y:S01]  /*16db0*/  LDC R249, c[0x0][0x230] ;  /* 0x00008c00fff97b82 */ /* 0x000e620000000800 */
        /* <DEDUP_REMOVED lines=8> */
[----:B---3--:R-:W-:-:S04]  /*16e40*/  IMAD.WIDE R16, R4, 0x4, R12 ;  /* 0x0000000404107825 */ /* 0x008fc800078e020c */
[----:B------:R-:W-:Y:S02]  /*16e50*/  IMAD R245, R2, 0x1c, RZ ;  /* 0x0000001c02f57824 */ /* 0x000fe400078e02ff */
[----:B----4-:R-:W-:Y:S01]  /*16e60*/  IMAD.WIDE R6, R4, 0x4, R14 ;  /* 0x0000000404067825 */ /* 0x010fe200078e020e */
[----:B------:R-:W-:Y:S01]  /*16e70*/  LOP3.LUT R4, R3, 0x70, RZ, 0x3c, !PT ;  /* 0x0000007003047812 */ /* 0x000fe200078e3cff */
[----:B------:R3:W-:Y:S02]  /*16e80*/  STL.64 [R1+0xb60], R16 ;  /* 0x000b601001007387 */ /* 0x0007e40000100a00 */
[----:B--2---:R-:W-:Y:S02]  /*16e90*/  VIADD R246, R248, 0xffffffc2 ;  /* 0xffffffc2f8f67836 */ /* 0x004fe40000000000 */
[----:B------:R3:W-:Y:S01]  /*16ea0*/  LDGSTS.E [R5+0x1800c], desc[UR8][R16.64], !P4 ;  /* 0x1800c00010057fae */ /* 0x0007e2000e121848 */
[----:B------:R-:W-:Y:S01]  /*16eb0*/  VIADD R4, R4, UR61 ;  /* 0x0000003d04047c36 */ /* 0x000fe20008000000 */
[----:B------:R-:W2:Y:S02]  /*16ec0*/  LDC R248, c[0x0][0x230] ;  /* 0x00008c00fff87b82 */ /* 0x000ea40000000800 */
[----:B------:R4:W-:Y:S04]  /*16ed0*/  STL.64 [R1+0xb68], R6 ;  /* 0x000b680601007387 */ /* 0x0009e80000100a00 */
[----:B------:R4:W-:Y:S01]  /*16ee0*/  LDGSTS.E [R5+0x1c00c], desc[UR8][R6.64], !P4 ;  /* 0x1c00c00006057fae */ /* 0x0009e2000e121848 */
[----:B------:R-:W-:Y:S01]  /*16ef0*/  ISETP.GE.U32.AND P4, PT, R246, 0x7fffff43, PT ;  /* 0x7fffff43f600780c */ /* 0x000fe20003f86070 */
[----:B---3--:R-:W-:Y:S01]  /*16f00*/  IMAD.WIDE R16, R245, 0x4, R12 ;  /* 0x00000004f5107825 */ /* 0x008fe200078e020c */
[----:B-1----:R-:W-:-:S02]  /*16f10*/  IADD3 R246, R247, -0x3f, RZ ;  /* 0xffffffc1f7f67810 */ /* 0x002fc40007ffe0ff */
[----:B------:R-:W1:Y:S02]  /*16f20*/  LDC R247, c[0x0][0x230] ;  /* 0x00008c00fff77b82 */ /* 0x000e640000000800 */
[----:B------:R3:W-:Y:S01]  /*16f30*/  LDGSTS.E [R4], desc[UR8][R16.64], !P5 ;  /* 0x0000000010047fae */ /* 0x0007e2000e921848 */
[----:B----4-:R-:W-:-:S04]  /*16f40*/  IMAD.WIDE R6, R245, 0x4, R14 ;  /* 0x00000004f5067825 */ /* 0x010fc800078e020e */
[----:B------:R-:W-:Y:S01]  /*16f50*/  IMAD R245, R2, 0x1d, RZ ;  /* 0x0000001d02f57824 */ /* 0x000fe200078e02ff */
[----:B------:R4:W-:Y:S01]  /*16f60*/  LDGSTS.E [R4+0x4000], desc[UR8][R6.64], !P5 ;  /* 0x0400000006047fae */ /* 0x0009e2000e921848 */
[----:B------:R-:W-:Y:S02]  /*16f70*/  ISETP.GE.U32.AND P5, PT, R246, 0x7fffff42, PT ;  /* 0x7fffff42f600780c */ /* 0x000fe40003fa6070 */
[----:B------:R-:W-:-:S04]  /*16f80*/  IMAD.WIDE R20, R245, 0x4, R12 ;  /* 0x00000004f5147825 */ /* 0x000fc800078e020c */
[----:B------:R-:W-:Y:S01]  /*16f90*/  IMAD.WIDE R18, R245, 0x4, R14 ;  /* 0x00000004f5127825 */ /* 0x000fe200078e020e */
[----:B------:R2:W-:Y:S03]  /*16fa0*/  LDGSTS.E [R4+0x4], desc[UR8][R20.64], !P6 ;  /* 0x0000400014047fae */ /* 0x0005e6000f121848 */
[----:B------:R-:W-:Y:S01]  /*16fb0*/  VIADD R245, R250, 0xffffffc0 ;  /* 0xffffffc0faf57836 */ /* 0x000fe20000000000 */
[----:B------:R3:W-:Y:S01]  /*16fc0*/  STL.64 [R1+0xb70], R16 ;  /* 0x000b701001007387 */ /* 0x0007e20000100a00 */
[----:B------:R-:W-:Y:S01]  /*16fd0*/  IMAD R246, R2, 0x1e, RZ ;  /* 0x0000001e02f67824 */ /* 0x000fe200078e02ff */
[----:B------:R-:W1:Y:S02]  /*16fe0*/  LDC R250, c[0x0][0x230] ;  /* 0x00008c00fffa7b82 */ /* 0x000e640000000800 */
[----:B------:R2:W-:Y:S01]  /*16ff0*/  LDGSTS.E [R4+0x4004], desc[UR8][R18.64], !P6 ;  /* 0x0400400012047fae */ /* 0x0005e2000f121848 */
[----:B------:R-:W-:Y:S01]  /*17000*/  ISETP.GE.U32.AND P6, PT, R245, 0x7fffff41, PT ;  /* 0x7fffff41f500780c */ /* 0x000fe20003fc6070 */
[----:B------:R-:W-:-:S02]  /*17010*/  VIADD R245, R249, 0xffffffa3 ;  /* 0xffffffa3f9f57836 */ /* 0x000fc40000000000 */
[----:B------:R4:W-:Y:S02]  /*17020*/  STL.64 [R1+0xb78], R6 ;  /* 0x000b780601007387 */ /* 0x0009e40000100a00 */
[----:B------:R-:W1:Y:S01]  /*17030*/  LDC R249, c[0x0][0x230] ;  /* 0x00008c00fff97b82 */ /* 0x000e620000000800 */
[----:B---3--:R-:W-:-:S05]  /*17040*/  IMAD.WIDE R16, R246, 0x4, R12 ;  /* 0x00000004f6107825 */ /* 0x008fca00078e020c */
[----:B------:R3:W-:Y:S01]  /*17050*/  LDGSTS.E [R4+0x8], desc[UR8][R16.64], !P3 ;  /* 0x0000800010047fae */ /* 0x0007e2000d921848 */
[----:B----4-:R-:W-:-:S05]  /*17060*/  IMAD.WIDE R6, R246, 0x4, R14 ;  /* 0x00000004f6067825 */ /* 0x010fca00078e020e */
[----:B------:R4:W-:Y:S01]  /*17070*/  LDGSTS.E [R4+0x4008], desc[UR8][R6.64], !P3 ;  /* 0x0400800006047fae */ /* 0x0009e2000d921848 */
[----:B------:R-:W-:Y:S01]  /*17080*/  ISETP.GE.U32.AND P3, PT, R245, 0x7fffff24, PT ;  /* 0x7fffff24f500780c */ /* 0x000fe20003f66070 */
[C---:B------:R-:W-:Y:S02]  /*17090*/  IMAD R245, R2.reuse, 0x1f, RZ ;  /* 0x0000001f02f57824 */ /* 0x040fe400078e02ff */
[----:B------:R2:W-:Y:S01]  /*170a0*/  STL.64 [R1+0xb80], R20 ;  /* 0x000b801401007387 */ /* 0x0005e20000100a00 */
[----:B------:R-:W-:-:S03]  /*170b0*/  IMAD R246, R2, 0x3c, RZ ;  /* 0x0000003c02f67824 */ /* 0x000fc600078e02ff */
[----:B------:R3:W-:Y:S01]  /*170c0*/  STL.64 [R1+0xb88], R18 ;  /* 0x000b881201007387 */ /* 0x0007e20000100a00 */
[----:B--2---:R-:W-:-:S04]  /*170d0*/  IMAD.WIDE R20, R245, 0x4, R12 ;  /* 0x00000004f5147825 */ /* 0x004fc800078e020c */
[----:B---3--:R-:W-:Y:S01]  /*170e0*/  IMAD.WIDE R18, R245, 0x4, R14 ;  /* 0x00000004f5127825 */ /* 0x008fe200078e020e */
[----:B------:R-:W-:Y:S01]  /*170f0*/  IADD3 R245, R248, -0x5e, RZ ;  /* 0xffffffa2f8f57810 */ /* 0x000fe20007ffe0ff */
[----:B------:R2:W-:Y:S01]  /*17100*/  STL.64 [R1+0xb90], R16 ;  /* 0x000b901001007387 */ /* 0x0005e20000100a00 */
[----:B------:R-:W3:Y:S03]  /*17110*/  LDC R248, c[0x0][0x230] ;  /* 0x00008c00fff87b82 */ /* 0x000ee60000000800 */
[----:B------:R-:W-:Y:S04]  /*17120*/  LDGSTS.E [R4+0xc], desc[UR8][R20.64], !P1 ;  /* 0x0000c00014047fae */ /* 0x000fe8000c921848 */
[----:B------:R4:W-:Y:S01]  /*17130*/  STL.64 [R1+0xb98], R6 ;  /* 0x000b980601007387 */ /* 0x0009e20000100a00 */
[----:B--2---:R-:W-:-:S03]  /*17140*/  IMAD.WIDE R16, R246, 0x4, R12 ;  /* 0x00000004f6107825 */ /* 0x004fc600078e020c */
[----:B------:R-:W-:Y:S01]  /*17150*/  LDGSTS.E [R4+0x400c], desc[UR8][R18.64], !P1 ;  /* 0x0400c00012047fae */ /* 0x000fe2000c921848 */
[----:B------:R-:W-:Y:S01]  /*17160*/  ISETP.GE.U32.AND P1, PT, R245, 0x7fffff23, PT ;  /* 0x7fffff23f500780c */ /* 0x000fe20003f26070 */
[----:B------:R-:W-:Y:S02]  /*17170*/  IMAD R245, R2, 0x3d, RZ ;  /* 0x0000003d02f57824 */ /* 0x000fe400078e02ff */
[----:B------:R-:W-:Y:S01]  /*17180*/  STL.64 [R1+0xba0], R20 ;  /* 0x000ba01401007387 */ /* 0x000fe20000100a00 */
[----:B----4-:R-:W-:-:S03]  /*17190*/  IMAD.WIDE R6, R246, 0x4, R14 ;  /* 0x00000004f6067825 */ /* 0x010fc600078e020e */
[----:B------:R-:W-:Y:S01]  /*171a0*/  STL.64 [R1+0xba8], R18 ;  /* 0x000ba81201007387 */ /* 0x000fe20000100a00 */
[----:B-1----:R-:W-:-:S03]  /*171b0*/  VIADD R246, R247, 0xffffffa1 ;  /* 0xffffffa1f7f67836 */ /* 0x002fc60000000000 */
[----:B------:R1:W-:Y:S04]  /*171c0*/  STL.64 [R1+0xbb0], R16 ;  /* 0x000bb01001007387 */ /* 0x0003e80000100a00 */
[----:B------:R1:W-:Y:S04]  /*171d0*/  LDGSTS.E [R4+0x8000], desc[UR8][R16.64], !P2 ;  /* 0x0800000010047fae */ /* 0x0003e8000d121848 */
[----:B------:R2:W-:Y:S04]  /*171e0*/  STL.64 [R1+0xbb8], R6 ;  /* 0x000bb80601007387 */ /* 0x0005e80000100a00 */
[----:B------:R2:W-:Y:S01]  /*171f0*/  LDGSTS.E [R4+0xc000], desc[UR8][R6.64], !P2 ;  /* 0x0c00000006047fae */ /* 0x0005e2000d121848 */
[----:B------:R-:W-:Y:S01]  /*17200*/  ISETP.GE.U32.AND P2, PT, R246, 0x7fffff22, PT ;  /* 0x7fffff22f600780c */ /* 0x000fe20003f46070 */
[----:B------:R-:W-:-:S02]  /*17210*/  VIADD R246, R249, 0xffffffa0 ;  /* 0xffffffa0f9f67836 */ /* 0x000fc40000000000 */
[----:B-1----:R-:W-:-:S05]  /*17220*/  IMAD.WIDE R16, R245, 0x4, R12 ;  /* 0x00000004f5107825 */ /* 0x002fca00078e020c */
[----:B------:R1:W-:Y:S01]  /*17230*/  LDGSTS.E [R4+0x8004], desc[UR8][R16.64], !P4 ;  /* 0x0800400010047fae */ /* 0x0003e2000e121848 */
[----:B--2---:R-:W-:-:S04]  /*17240*/  IMAD.WIDE R6, R245, 0x4, R14 ;  /* 0x00000004f5067825 */ /* 0x004fc800078e020e */
[----:B------:R-:W-:Y:S01]  /*17250*/  IMAD R245, R2, 0x3e, RZ ;  /* 0x0000003e02f57824 */ /* 0x000fe200078e02ff */
[----:B------:R2:W-:Y:S01]  /*17260*/  LDGSTS.E [R4+0xc004], desc[UR8][R6.64], !P4 ;  /* 0x0c00400006047fae */ /* 0x0005e2000e121848 */
[----:B------:R-:W-:Y:S01]  /*17270*/  ISETP.GE.U32.AND P4, PT, R246, 0x7fffff21, PT ;  /* 0x7fffff21f600780c */ /* 0x000fe20003f86070 */
[----:B------:R-:W-:Y:S02]  /*17280*/  IMAD R246, R2, 0x3f, RZ ;  /* 0x0000003f02f67824 */ /* 0x000fe400078e02ff */
[C---:B------:R-:W-:Y:S01]  /*17290*/  IMAD.WIDE R20, R245.reuse, 0x4, R12 ;  /* 0x00000004f5147825 */ /* 0x040fe200078e020c */
[----:B------:R1:W-:Y:S03]  /*172a0*/  STL.64 [R1+0xbc0], R16 ;  /* 0x000bc01001007387 */ /* 0x0003e60000100a00 */
[----:B------:R-:W-:Y:S01]  /*172b0*/  IMAD.WIDE R18, R245, 0x4, R14 ;  /* 0x00000004f5127825 */ /* 0x000fe200078e020e */
[----:B------:R2:W-:Y:S03]  /*172c0*/  STL.64 [R1+0xbc8], R6 ;  /* 0x000bc80601007387 */ /* 0x0005e60000100a00 */
[----:B------:R-:W-:Y:S01]  /*172d0*/  VIADD R245, R251, 0xffffff82 ;  /* 0xffffff82fbf57836 */ /* 0x000fe20000000000 */
[----:B------:R4:W-:Y:S01]  /*172e0*/  LDGSTS.E [R4+0x8008], desc[UR8][R20.64], !P5 ;  /* 0x0800800014047fae */ /* 0x0009e2000e921848 */
[----:B---3--:R-:W-:Y:S01]  /*172f0*/  VIADD R249, R248, 0xffffff81 ;  /* 0xffffff81f8f97836 */ /* 0x008fe20000000000 */
[----:B------:R-:W-:Y:S01]  /*17300*/  IADD3 R247, R250, -0x7d, RZ ;  /* 0xffffff83faf77810 */ /* 0x000fe20007ffe0ff */
[----:B------:R-:W3:Y:S01]  /*17310*/  LDC R251, c[0x0][0x230] ;  /* 0x00008c00fffb7b82 */ /* 0x000ee20000000800 */
[C---:B-1----:R-:W-:Y:S01]  /*17320*/  IMAD.WIDE R16, R246.reuse, 0x4, R12 ;  /* 0x00000004f6107825 */ /* 0x042fe200078e020c */
[----:B------:R1:W-:Y:S03]  /*17330*/  LDGSTS.E [R4+0xc008], desc[UR8][R18.64], !P5 ;  /* 0x0c00800012047fae */ /* 0x0003e6000e921848 */
[----:B--2---:R-:W-:Y:S01]  /*17340*/  IMAD.WIDE R6, R246, 0x4, R14 ;  /* 0x00000004f6067825 */ /* 0x004fe200078e020e */
[----:B------:R2:W-:Y:S02]  /*17350*/  LDGSTS.E [R4+0x800c], desc[UR8][R16.64], !P6 ;  /* 0x0800c00010047fae */ /* 0x0005e4000f121848 */
[----:B------:R-:W3:Y:S02]  /*17360*/  LDC R250, c[0x0][0x230] ;  /* 0x00008c00fffa7b82 */ /* 0x000ee40000000800 */
[----:B------:R2:W-:Y:S01]  /*17370*/  LDGSTS.E [R4+0xc00c], desc[UR8][R6.64], !P6 ;  /* 0x0c00c00006047fae */ /* 0x0005e2000f121848 */
[----:B------:R-:W-:Y:S01]  /*17380*/  ISETP.GE.U32.AND P6, PT, R245, 0x7fffff03, PT ;  /* 0x7fffff03f500780c */ /* 0x000fe20003fc6070 */
[----:B------:R-:W-:-:S02]  /*17390*/  IMAD R245, R2, 0x5c, RZ ;  /* 0x0000005c02f57824 */ /* 0x000fc400078e02ff */
[----:B------:R-:W-:Y:S01]  /*173a0*/  IMAD R246, R2, 0x5d, RZ ;  /* 0x0000005d02f67824 */ /* 0x000fe200078e02ff */
[----:B------:R4:W-:Y:S04]  /*173b0*/  STL.64 [R1+0xbd0], R20 ;  /* 0x000bd01401007387 */ /* 0x0009e80000100a00 */
[----:B------:R1:W-:Y:S04]  /*173c0*/  STL.64 [R1+0xbd8], R18 ;  /* 0x000bd81201007387 */ /* 0x0003e80000100a00 */
[----:B------:R2:W-:Y:S01]  /*173d0*/  STL.64 [R1+0xbe0], R16 ;  /* 0x000be01001007387 */ /* 0x0005e20000100a00 */
[----:B----4-:R-:W-:-:S03]  /*173e0*/  IMAD.WIDE R20, R245, 0x4, R12 ;  /* 0x00000004f5147825 */ /* 0x010fc600078e020c */
[----:B------:R4:W-:Y:S01]  /*173f0*/  STL.64 [R1+0xbe8], R6 ;  /* 0x000be80601007387 */ /* 0x0009e20000100a00 */
[----:B-1----:R-:W-:-:S03]  /*17400*/  IMAD.WIDE R18, R245, 0x4, R14 ;  /* 0x00000004f5127825 */ /* 0x002fc600078e020e */
[----:B------:R-:W-:Y:S01]  /*17410*/  LDGSTS.E [R4+0x10000], desc[UR8][R20.64], !P3 ;  /* 0x1000000014047fae */ /* 0x000fe2000d921848 */
[----:B--2---:R-:W-:-:S03]  /*17420*/  IMAD.WIDE R16, R246, 0x4, R12 ;  /* 0x00000004f6107825 */ /* 0x004fc600078e020c */
[----:B------:R-:W-:Y:S01]  /*17430*/  LDGSTS.E [R4+0x14000], desc[UR8][R18.64], !P3 ;  /* 0x1400000012047fae */ /* 0x000fe2000d921848 */
[----:B----4-:R-:W-:-:S03]  /*17440*/  IMAD.WIDE R6, R246, 0x4, R14 ;  /* 0x00000004f6067825 */ /* 0x010fc600078e020e */
[----:B------:R1:W-:Y:S01]  /*17450*/  LDGSTS.E [R4+0x10004], desc[UR8][R16.64], !P1 ;  /* 0x1000400010047fae */ /* 0x0003e2000c921848 */
[----:B------:R-:W-:-:S03]  /*17460*/  IADD3 R248, R252, -0x80, RZ ;  /* 0xffffff80fcf87810 */ /* 0x000fc60007ffe0ff */
[----:B------:R2:W-:Y:S01]  /*17470*/  LDGSTS.E [R4+0x14004], desc[UR8][R6.64], !P1 ;  /* 0x1400400006047fae */ /* 0x0005e2000c921848 */
[----:B------:R-:W-:Y:S02]  /*17480*/  ISETP.GE.U32.AND P1, PT, R249, 0x7fffff02, PT ;  /* 0x7fffff02f900780c */ /* 0x000fe40003f26070 */
[----:B------:R-:W4:Y:S01]  /*17490*/  LDC R249, c[0x0][0x230] ;  /* 0x00008c00fff97b82 */ /* 0x000f220000000800 */
[----:B------:R-:W-:Y:S02]  /*174a0*/  ISETP.GE.AND P3, PT, R0, R248, PT ;  /* 0x000000f80000720c */ /* 0x000fe40003f66270 */
[----:B------:R-:W-:Y:S01]  /*174b0*/  ISETP.GE.U32.AND P5, PT, R247, 0x7fffff04, PT ;  /* 0x7fffff04f700780c */ /* 0x000fe20003fa6070 */
[----:B------:R-:W-:Y:S01]  /*174c0*/  IMAD R247, R2, 0x5e, RZ ;  /* 0x0000005e02f77824 */ /* 0x000fe200078e02ff */
[----:B------:R-:W-:Y:S01]  /*174d0*/  SEL R245, RZ, 0x4, P3 ;  /* 0x00000004fff57807 */ /* 0x000fe20001800000 */
[----:B------:R-:W-:Y:S01]  /*174e0*/  STL.64 [R1+0xbf0], R20 ;  /* 0x000bf01401007387 */ /* 0x000fe20000100a00 */
[----:B------:R-:W-:-:S03]  /*174f0*/  PLOP3.LUT P3, PT, PT, PT, UP0, 0x80, 0x0 ;  /* 0x000000000000781c */ /* 0x000fc60003f6f008 */
[----:B------:R-:W-:Y:S01]  /*17500*/  STL.64 [R1+0xbf8], R18 ;  /* 0x000bf81201007387 */ /* 0x000fe20000100a00 */
[----:B------:R-:W-:-:S03]  /*17510*/  SEL R245, R245, RZ, P3 ;  /* 0x000000fff5f57207 */ /* 0x000fc60001800000 */
[----:B------:R1:W-:Y:S01]  /*17520*/  STL.64 [R1+0xc00], R16 ;  /* 0x000c001001007387 */ /* 0x0003e20000100a00 */
[----:B------:R-:W-:-:S03]  /*17530*/  IMAD R246, R2, 0x5f, RZ ;  /* 0x0000005f02f67824 */ /* 0x000fc600078e02ff */
[----:B------:R2:W-:Y:S01]  /*17540*/  STL.64 [R1+0xc08], R6 ;  /* 0x000c080601007387 */ /* 0x0005e20000100a00 */
[----:B------:R-:W-:Y:S01]  /*17550*/  ISETP.NE.U32.AND P3, PT, R245, RZ, PT ;  /* 0x000000fff500720c */ /* 0x000fe20003f65070 */
[----:B------:R-:W-:Y:S02]  /*17560*/  IMAD R245, R2, 0x7c, RZ ;  /* 0x0000007c02f57824 */ /* 0x000fe400078e02ff */
[----:B-1----:R-:W-:-:S04]  /*17570*/  IMAD.WIDE R16, R247, 0x4, R12 ;  /* 0x00000004f7107825 */ /* 0x002fc800078e020c */
[----:B--2---:R-:W-:Y:S01]  /*17580*/  IMAD.WIDE R6, R247, 0x4, R14 ;  /* 0x00000004f7067825 */ /* 0x004fe200078e020e */
[----:B------:R1:W-:Y:S01]  /*17590*/  STL.64 [R1+0xc10], R16 ;  /* 0x000c101001007387 */ /* 0x0003e20000100a00 */
[----:B------:R-:W2:Y:S03]  /*175a0*/  LDC R247, c[0x0][0x230] ;  /* 0x00008c00fff77b82 */ /* 0x000ea60000000800 */
[----:B------:R1:W-:Y:S04]  /*175b0*/  LDGSTS.E [R4+0x10008], desc[UR8][R16.64], !P2 ;  /* 0x1000800010047fae */ /* 0x0003e8000d121848 */
[----:B------:R3:W-:Y:S04]  /*175c0*/  STL.64 [R1+0xc18], R6 ;  /* 0x000c180601007387 */ /* 0x0007e80000100a00 */
[----:B------:R3:W-:Y:S01]  /*175d0*/  LDGSTS.E [R4+0x14008], desc[UR8][R6.64], !P2 ;  /* 0x1400800006047fae */ /* 0x0007e2000d121848 */
[----:B-1----:R-:W-:-:S04]  /*175e0*/  IMAD.WIDE R16, R246, 0x4, R12 ;  /* 0x00000004f6107825 */ /* 0x002fc800078e020c */
[----:B------:R-:W-:Y:S01]  /*175f0*/  IMAD.WIDE R20, R245, 0x4, R12 ;  /* 0x00000004f5147825 */ /* 0x000fe200078e020c */
[----:B------:R1:W-:Y:S03]  /*17600*/  LDGSTS.E [R4+0x1000c], desc[UR8][R16.64], !P4 ;  /* 0x1000c00010047fae */ /* 0x0003e6000e121848 */
[----:B---3--:R-:W-:-:S04]  /*17610*/  IMAD.WIDE R6, R246, 0x4, R14 ;  /* 0x00000004f6067825 */ /* 0x008fc800078e020e */
[----:B------:R-:W-:Y:S01]  /*17620*/  VIADD R246, R250, 0xffffff7f ;  /* 0xffffff7ffaf67836 */ /* 0x000fe20000000000 */
[----:B------:R3:W-:Y:S01]  /*17630*/  LDGSTS.E [R4+0x1400c], desc[UR8][R6.64], !P4 ;  /* 0x1400c00006047fae */ /* 0x0007e2000e121848 */
[----:B------:R-:W-:-:S03]  /*17640*/  IMAD.WIDE R18, R245, 0x4, R14 ;  /* 0x00000004f5127825 */ /* 0x000fc600078e020e */
[----:B------:R-:W-:Y:S01]  /*17650*/  ISETP.GE.U32.AND P4, PT, R246, 0x7fffff00, PT ;  /* 0x7fffff00f600780c */ /* 0x000fe20003f86070 */
[----:B----4-:R-:W-:Y:S01]  /*17660*/  VIADD R245, R249, 0xffffff7e ;  /* 0xffffff7ef9f57836 */ /* 0x010fe20000000000 */
[----:B------:R4:W-:Y:S01]  /*17670*/  LDGSTS.E [R4+0x18000], desc[UR8][R20.64], !P5 ;  /* 0x1800000014047fae */ /* 0x0009e2000e921848 */
[----:B------:R-:W-:-:S03]  /*17680*/  IMAD R246, R2, 0x7d, RZ ;  /* 0x0000007d02f67824 */ /* 0x000fc600078e02ff */
[----:B------:R2:W-:Y:S01]  /*17690*/  LDGSTS.E [R4+0x1c000], desc[UR8][R18.64], !P5 ;  /* 0x1c00000012047fae */ /* 0x0005e2000e921848 */
[----:B------:R-:W-:Y:S01]  /*176a0*/  ISETP.GE.U32.AND P5, PT, R245, 0x7ffffeff, PT ;  /* 0x7ffffefff500780c */ /* 0x000fe20003fa6070 */
[C---:B------:R-:W-:Y:S02]  /*176b0*/  IMAD R245, R2.reuse, 0x7e, RZ ;  /* 0x0000007e02f57824 */ /* 0x040fe400078e02ff */
[----:B------:R1:W-:Y:S01]  /*176c0*/  STL.64 [R1+0xc20], R16 ;  /* 0x000c201001007387 */ /* 0x0003e20000100a00 */
[----:B------:R-:W-:-:S03]  /*176d0*/  IMAD R2, R2, 0x7f, RZ ;  /* 0x0000007f02027824 */ /* 0x000fc600078e02ff */
[----:B------:R3:W-:Y:S04]  /*176e0*/  STL.64 [R1+0xc28], R6 ;  /* 0x000c280601007387 */ /* 0x0007e80000100a00 */
[----:B------:R4:W-:Y:S01]  /*176f0*/  STL.64 [R1+0xc30], R20 ;  /* 0x000c301401007387 */ /* 0x0009e20000100a00 */
[----:B-1----:R-:W-:-:S03]  /*17700*/  IMAD.WIDE R16, R246, 0x4, R12 ;  /* 0x00000004f6107825 */ /* 0x002fc600078e020c */
[----:B------:R2:W-:Y:S01]  /*17710*/  STL.64 [R1+0xc38], R18 ;  /* 0x000c381201007387 */ /* 0x0005e20000100a00 */
[----:B---3--:R-:W-:-:S03]  /*17720*/  IMAD.WIDE R6, R246, 0x4, R14 ;  /* 0x00000004f6067825 */ /* 0x008fc600078e020e */
[----:B------:R1:W-:Y:S01]  /*17730*/  STL.64 [R1+0xc40], R16 ;  /* 0x000c401001007387 */ /* 0x0003e20000100a00 */
[----:B----4-:R-:W-:-:S03]  /*17740*/  IMAD.WIDE R20, R245, 0x4, R12 ;  /* 0x00000004f5147825 */ /* 0x010fc600078e020c */
[----:B------:R1:W-:Y:S01]  /*17750*/  LDGSTS.E [R4+0x18004], desc[UR8][R16.64], !P6 ;  /* 0x1800400010047fae */ /* 0x0003e2000f121848 */
[----:B--2---:R-:W-:-:S03]  /*17760*/  IMAD.WIDE R18, R245, 0x4, R14 ;  /* 0x00000004f5127825 */ /* 0x004fc600078e020e */
[----:B------:R2:W-:Y:S04]  /*17770*/  STL.64 [R1+0xc48], R6 ;  /* 0x000c480601007387 */ /* 0x0005e80000100a00 */
[----:B------:R2:W-:Y:S01]  /*17780*/  LDGSTS.E [R4+0x1c004], desc[UR8][R6.64], !P6 ;  /* 0x1c00400006047fae */ /* 0x0005e2000f121848 */
[----:B-1----:R-:W-:-:S03]  /*17790*/  IMAD.WIDE R16, R2, 0x4, R12 ;  /* 0x0000000402107825 */ /* 0x002fc600078e020c */
[----:B------:R1:W-:Y:S04]  /*177a0*/  STL.64 [R1+0xc50], R20 ;  /* 0x000c501401007387 */ /* 0x0003e80000100a00 */
[----:B------:R3:W-:Y:S01]  /*177b0*/  STL.64 [R1+0xc58], R18 ;  /* 0x000c581201007387 */ /* 0x0007e20000100a00 */
[----:B--2---:R-:W-:-:S03]  /*177c0*/  IMAD.WIDE R6, R2, 0x4, R14 ;  /* 0x0000000402067825 */ /* 0x004fc600078e020e */
[----:B------:R2:W-:Y:S04]  /*177d0*/  STL.64 [R1+0xc60], R16 ;  /* 0x000c601001007387 */ /* 0x0005e80000100a00 */
[----:B------:R4:W-:Y:S04]  /*177e0*/  STL.64 [R1+0xc68], R6 ;  /* 0x000c680601007387 */ /* 0x0009e80000100a00 */
[----:B------:R-:W4:Y:S04]  /*177f0*/  LDL.64 R48, [R1+0x470] ;  /* 0x0004700001307983 */ /* 0x000f280000100a00 */
        /* <DEDUP_REMOVED lines=11> */
[----:B------:R-:W-:Y:S04]  /*178b0*/  LDGSTS.E [R4+0x18008], desc[UR8][R20.64], !P1 ;  /* 0x1800800014047fae */ /* 0x000fe8000c921848 */
[----:B------:R-:W4:Y:S04]  /*178c0*/  LDL.64 R24, [R1+0x170] ;  /* 0x0001700001187983 */ /* 0x000f280000100a00 */
[----:B------:R-:W4:Y:S04]  /*178d0*/  LDL.64 R22, [R1+0xf0] ;  /* 0x0000f00001167983 */ /* 0x000f280000100a00 */
[----:B-1----:R-:W4:Y:S01]  /*178e0*/  LDL.64 R20, [R1+0x130] ;  /* 0x0001300001147983 */ /* 0x002f220000100a00 */
[----:B------:R-:W-:-:S02]  /*178f0*/  ISETP.GE.U32.AND P2, PT, R248, 0x7fffff01, PT ;  /* 0x7fffff01f800780c */ /* 0x000fc40003f46070 */
[----:B------:R-:W1:Y:S01]  /*17900*/  LDC R248, c[0x0][0x230] ;  /* 0x00008c00fff87b82 */ /* 0x000e620000000800 */
[----:B------:R-:W-:Y:S01]  /*17910*/  IADD3 R246, R251, -0x83, RZ ;  /* 0xffffff7dfbf67810 */ /* 0x000fe20007ffe0ff */
[----:B------:R-:W-:Y:S03]  /*17920*/  LDGSTS.E [R4+0x1c008], desc[UR8][R18.64], !P1 ;  /* 0x1c00800012047fae */ /* 0x000fe6000c921848 */
[----:B------:R-:W-:Y:S01]  /*17930*/  ISETP.GE.U32.AND P6, PT, R246, 0x7ffffefe, PT ;  /* 0x7ffffefef600780c */ /* 0x000fe20003fc6070 */
[----:B------:R-:W-:Y:S01]  /*17940*/  VIADD R246, R247, 0xffffff7c ;  /* 0xffffff7cf7f67836 */ /* 0x000fe20000000000 */
[----:B------:R-:W-:Y:S02]  /*17950*/  MOV R2, UR61 ;  /* 0x0000003d00027c02 */ /* 0x000fe40008000f00 */
[----:B------:R-:W-:Y:S02]  /*17960*/  LOP3.LUT R251, R8, 0x10, RZ, 0x3c, !PT ;  /* 0x0000001008fb7812 */ /* 0x000fe400078e3cff */
[----:B------:R-:W-:Y:S01]  /*17970*/  LDGSTS.E [R4+0x1800c], desc[UR8][R16.64], !P2 ;  /* 0x1800c00010047fae */ /* 0x000fe2000d121848 */
[----:B------:R-:W-:-:S02]  /*17980*/  ISETP.GE.U32.AND P1, PT, R246, 0x7ffffefd, PT ;  /* 0x7ffffefdf600780c */ /* 0x000fc40003f26070 */
[C---:B------:R-:W-:Y:S01]  /*17990*/  LOP3.LUT R250, R8.reuse, 0x20, RZ, 0x3c, !PT ;  /* 0x0000002008fa7812 */ /* 0x040fe200078e3cff */
[----:B------:R-:W-:Y:S01]  /*179a0*/  LDGSTS.E [R4+0x1c00c], desc[UR8][R6.64], !P2 ;  /* 0x1c00c00006047fae */ /* 0x000fe2000d121848 */
[C---:B------:R-:W-:Y:S02]  /*179b0*/  LOP3.LUT R249, R8.reuse, 0x30, RZ, 0x3c, !PT ;  /* 0x0000003008f97812 */ /* 0x040fe400078e3cff */
[----:B------:R-:W-:Y:S01]  /*179c0*/  LOP3.LUT R247, R8, 0x50, RZ, 0x3c, !PT ;  /* 0x0000005008f77812 */ /* 0x000fe200078e3cff */
[----:B---3--:R-:W3:Y:S01]  /*179d0*/  LDL.64 R18, [R1+0xb0] ;  /* 0x0000b00001127983 */ /* 0x008ee20000100a00 */
[----:B-1----:R-:W-:Y:S01]  /*179e0*/  VIADD R245, R248, 0xffffff5f ;  /* 0xffffff5ff8f57836 */ /* 0x002fe20000000000 */
[C---:B------:R-:W-:Y:S02]  /*179f0*/  LOP3.LUT R248, R8.reuse, 0x40, RZ, 0x3c, !PT ;  /* 0x0000004008f87812 */ /* 0x040fe400078e3cff */
[----:B--2---:R-:W2:Y:S01]  /*17a00*/  LDL.64 R16, [R1+0x30] ;  /* 0x0000300001107983 */ /* 0x004ea20000100a00 */
[----:B------:R-:W-:-:S02]  /*17a10*/  LOP3.LUT R246, R8, 0x60, RZ, 0x3c, !PT ;  /* 0x0000006008f67812 */ /* 0x000fc400078e3cff */
[----:B------:R-:W-:Y:S01]  /*17a20*/  ISETP.GE.U32.AND P2, PT, R245, 0x7ffffee0, PT ;  /* 0x7ffffee0f500780c */ /* 0x000fe20003f46070 */
[----:B----4-:R-:W4:Y:S01]  /*17a30*/  LDL.64 R6, [R1+0x70] ;  /* 0x0000700001067983 */ /* 0x010f220000100a00 */
[----:B------:R-:W-:Y:S02]  /*17a40*/  LOP3.LUT R0, R8, 0x70, RZ, 0x3c, !PT ;  /* 0x0000007008007812 */ /* 0x000fe400078e3cff */
[C---:B------:R-:W-:Y:S01]  /*17a50*/  IADD3 R245, R2.reuse, 0x100000, R8 ;  /* 0x0010000002f57810 */ /* 0x040fe20007ffe008 */
[----:B------:R-:W0:Y:S01]  /*17a60*/  LDGDEPBAR ;  /* 0x00000000000079af */ /* 0x000e220000000000 */
[C---:B------:R-:W-:Y:S02]  /*17a70*/  IADD3 R251, R2.reuse, 0x100000, R251 ;  /* 0x0010000002fb7810 */ /* 0x040fe40007ffe0fb */
[C---:B------:R-:W-:Y:S02]  /*17a80*/  IADD3 R250, R2.reuse, 0x100000, R250 ;  /* 0x0010000002fa7810 */ /* 0x040fe40007ffe0fa */
[----:B------:R-:W-:-:S02]  /*17a90*/  IADD3 R249, R2, 0x100000, R249 ;  /* 0x0010000002f97810 */ /* 0x000fc40007ffe0f9 */
[C---:B------:R-:W-:Y:S02]  /*17aa0*/  IADD3 R248, R2.reuse, 0x100000, R248 ;  /* 0x0010000002f87810 */ /* 0x040fe40007ffe0f8 */
[C---:B------:R-:W-:Y:S02]  /*17ab0*/  IADD3 R247, R2.reuse, 0x100000, R247 ;  /* 0x0010000002f77810 */ /* 0x040fe40007ffe0f7 */
[C---:B------:R-:W-:Y:S02]  /*17ac0*/  IADD3 R246, R2.reuse, 0x100000, R246 ;  /* 0x0010000002f67810 */ /* 0x040fe40007ffe0f6 */
[----:B------:R-:W-:Y:S02]  /*17ad0*/  IADD3 R2, R2, 0x100000, R0 ;  /* 0x0010000002027810 */ /* 0x000fe40007ffe000 */
[----:B------:R-:W5:Y:S04]  /*17ae0*/  LDL.LU R0, [R1+0x1a58] ;  /* 0x001a580001007983 */ /* 0x000f680000300800 */
[----:B------:R-:W-:Y:S04]  /*17af0*/  LDGSTS.E [R245+-0x60000], desc[UR8][R48.64], P0 ;  /* 0xa000000030f57fae */ /* 0x000fe80008121848 */
[----:B------:R-:W-:Y:S04]  /*17b00*/  LDGSTS.E [R245+-0x5fc00], desc[UR8][R46.64], P0 ;  /* 0xa04000002ef57fae */ /* 0x000fe80008121848 */
[----:B------:R-:W-:Y:S04]  /*17b10*/  LDGSTS.E [R245+-0x5f800], desc[UR8][R44.64], P0 ;  /* 0xa08000002cf57fae */ /* 0x000fe80008121848 */
[----:B------:R-:W2:Y:S04]  /*17b20*/  LDL.LU.64 R48, [R1+0x1a50] ;  /* 0x001a500001307983 */ /* 0x000ea80000300a00 */
[----:B------:R-:W2:Y:S04]  /*17b30*/  LDL.LU.64 R46, [R1+0x1a48] ;  /* 0x001a4800012e7983 */ /* 0x000ea80000300a00 */
[----:B------:R-:W2:Y:S04]  /*17b40*/  LDL.LU.64 R44, [R1+0x1a40] ;  /* 0x001a4000012c7983 */ /* 0x000ea80000300a00 */
        /* <DEDUP_REMOVED lines=23> */
[----:B------:R-:W2:Y:S04]  /*17cc0*/  LDL.64 R22, [R1+0x468] ;  /* 0x0004680001167983 */ /* 0x000ea80000100a00 */
[----:B---3--:R-:W-:Y:S04]  /*17cd0*/  LDGSTS.E [R245+-0x5c400], desc[UR8][R18.64], P0 ;  /* 0xa3c0000012f57fae */ /* 0x008fe80008121848 */
[----:B----4-:R-:W-:Y:S04]  /*17ce0*/  LDGSTS.E [R245+-0x5c000], desc[UR8][R6.64], P0 ;  /* 0xa400000006f57fae */ /* 0x010fe80008121848 */
[----:B--2---:R-:W-:Y:S04]  /*17cf0*/  LDGSTS.E [R245+-0x5bc00], desc[UR8][R16.64], P0 ;  /* 0xa440000010f57fae */ /* 0x004fe80008121848 */
[----:B------:R-:W2:Y:S04]  /*17d00*/  LDL.64 R18, [R1+0x428] ;  /* 0x0004280001127983 */ /* 0x000ea80000100a00 */
[----:B------:R-:W3:Y:S04]  /*17d10*/  LDL.64 R6, [R1+0x3e8] ;  /* 0x0003e80001067983 */ /* 0x000ee80000100a00 */
[----:B------:R-:W4:Y:S04]  /*17d20*/  LDL.64 R16, [R1+0x3a8] ;  /* 0x0003a80001107983 */ /* 0x000f280000100a00 */
[----:B------:R-:W-:Y:S04]  /*17d30*/  LDGSTS.E [R245+-0x5b800], desc[UR8][R20.64], P0 ;  /* 0xa480000014f57fae */ /* 0x000fe80008121848 */
[----:B------:R1:W-:Y:S04]  /*17d40*/  STL.64 [R1+0x1760], R20 ;  /* 0x0017601401007387 */ /* 0x0003e80000100a00 */
[----:B------:R-:W-:Y:S04]  /*17d50*/  LDGSTS.E [R245+-0x5b400], desc[UR8][R36.64], P0 ;  /* 0xa4c0000024f57fae */ /* 0x000fe80008121848 */
[----:B------:R-:W-:Y:S04]  /*17d60*/  LDGSTS.E [R245+-0x5b000], desc[UR8][R52.64], P0 ;  /* 0xa500000034f57fae */ /* 0x000fe80008121848 */
[----:B-1----:R-:W4:Y:S04]  /*17d70*/  LDL.64 R20, [R1+0x28] ;  /* 0x0000280001147983 */ /* 0x002f280000100a00 */
        /* <DEDUP_REMOVED lines=15> */
[----:B-1----:R-:W4:Y:S04]  /*17e70*/  LDL.LU.64 R84, [R1+0x68] ;  /* 0x0000680001547983 */ /* 0x002f280000300a00 */
        /* <DEDUP_REMOVED lines=9> */
[----:B--2---:R-:W-:Y:S04]  /*17f10*/  LDGSTS.E [R251+-0x5fb80], desc[UR8][R18.64], P0 ;  /* 0xa048000012fb7fae */ /* 0x004fe80008121848 */
[----:B---3--:R-:W-:Y:S04]  /*17f20*/  LDGSTS.E [R251+-0x5f780], desc[UR8][R6.64], P0 ;  /* 0xa088000006fb7fae */ /* 0x008fe80008121848 */
[----:B-1----:R-:W2:Y:S04]  /*17f30*/  LDL.64 R132, [R1+0x228] ;  /* 0x0002280001847983 */ /* 0x002ea80000100a00 */
[----:B------:R1:W-:Y:S04]  /*17f40*/  STL.64 [R1+0x17a0], R148 ;  /* 0x0017a09401007387 */ /* 0x0003e80000100a00 */
[----:B----4-:R-:W-:Y:S04]  /*17f50*/  LDGSTS.E [R251+-0x5f380], desc[UR8][R16.64], P0 ;  /* 0xa0c8000010fb7fae */ /* 0x010fe80008121848 */
[----:B-1----:R-:W3:Y:S04]  /*17f60*/  LDL.64 R148, [R1+0x268] ;  /* 0x0002680001947983 */ /* 0x002ee80000100a00 */
[----:B------:R1:W-:Y:S04]  /*17f70*/  STL.64 [R1+0x17a8], R164 ;  /* 0x0017a8a401007387 */ /* 0x0003e80000100a00 */
[----:B-1----:R-:W4:Y:S04]  /*17f80*/  LDL.64 R164, [R1+0x2a8] ;  /* 0x0002a80001a47983 */ /* 0x002f280000100a00 */
[----:B------:R1:W-:Y:S04]  /*17f90*/  STL.64 [R1+0x17b0], R180 ;  /* 0x0017b0b401007387 */ /* 0x0003e80000100a00 */
[----:B-1----:R-:W2:Y:S04]  /*17fa0*/  LDL.64 R180, [R1+0x2e8] ;  /* 0x0002e80001b47983 */ /* 0x002ea80000100a00 */
[----:B------:R1:W-:Y:S04]  /*17fb0*/  STL.64 [R1+0x17b8], R196 ;  /* 0x0017b8c401007387 */ /* 0x0003e80000100a00 */
[----:B-1----:R-:W3:Y:S04]  /*17fc0*/  LDL.LU.64 R196, [R1+0xa8] ;  /* 0x0000a80001c47983 */ /* 0x002ee80000300a00 */
[----:B------:R1:W-:Y:S04]  /*17fd0*/  STL.64 [R1+0x17c0], R212 ;  /* 0x0017c0d401007387 */ /* 0x0003e80000100a00 */
[----:B-1----:R-:W4:Y:S04]  /*17fe0*/  LDL.64 R212, [R1+0x328] ;  /* 0x0003280001d47983 */ /* 0x002f280000100a00 */
[----:B------:R1:W-:Y:S04]  /*17ff0*/  STL.64 [R1+0x17c8], R228 ;  /* 0x0017c8e401007387 */ /* 0x0003e80000100a00 */
[----:B-1----:R-:W2:Y:S04]  /*18000*/  LDL.64 R228, [R1+0x368] ;  /* 0x0003680001e47983 */ /* 0x002ea80000100a00 */
[----:B------:R-:W4:Y:S04]  /*18010*/  LDL.LU.64 R22, [R1+0x19e0] ;  /* 0x0019e00001167983 */ /* 0x000f280000300a00 */
[----:B------:R-:W4:Y:S04]  /*18020*/  LDL.LU.64 R18, [R1+0x19d8] ;  /* 0x0019d80001127983 */ /* 0x000f280000300a00 */
[----:B------:R-:W4:Y:S04]  /*18030*/  LDL.LU.64 R6, [R1+0x19d0] ;  /* 0x0019d00001067983 */ /* 0x000f280000300a00 */
[----:B------:R-:W4:Y:S04]  /*18040*/  LDL.LU.64 R16, [R1+0x19c8] ;  /* 0x0019c80001107983 */ /* 0x000f280000300a00 */
[----:B---3--:R-:W-:Y:S04]  /*18050*/  STL.64 [R1+0x17d0], R196 ;  /* 0x0017d0c401007387 */ /* 0x008fe80000100a00 */
[----:B------:R1:W-:Y:S04]  /*18060*/  STL.64 [R1+0x17d8], R84 ;  /* 0x0017d85401007387 */ /* 0x0003e80000100a00 */
[----:B--2---:R-:W-:Y:S04]  /*18070*/  LDGSTS.E [R251+-0x5ef80], desc[UR8][R228.64], P0 ;  /* 0xa1080000e4fb7fae */ /* 0x004fe80008121848 */
[----:B----4-:R-:W-:Y:S04]  /*18080*/  LDGSTS.E [R251+-0x5eb80], desc[UR8][R212.64], P0 ;  /* 0xa1480000d4fb7fae */ /* 0x010fe80008121848 */
[----:B------:R-:W-:Y:S04]  /*18090*/  LDGSTS.E [R251+-0x5e780], desc[UR8][R180.64], P0 ;  /* 0xa1880000b4fb7fae */ /* 0x000fe80008121848 */
        /* <DEDUP_REMOVED lines=11> */
[----:B------:R-:W2:Y:S04]  /*18150*/  LDL.64 R228, [R1+0x360] ;  /* 0x0003600001e47983 */ /* 0x000ea80000100a00 */
[----:B-1----:R-:W3:Y:S04]  /*18160*/  LDL.64 R84, [R1+0x3a0] ;  /* 0x0003a00001547983 */ /* 0x002ee80000100a00 */
        /* <DEDUP_REMOVED lines=8> */
[----:B------:R-:W2:Y:S04]  /*181f0*/  LDL.LU.64 R196, [R1+0x260] ;  /* 0x0002600001c47983 */ /* 0x000ea80000300a00 */
[----:B------:R-:W4:Y:S04]  /*18200*/  LDL.LU.64 R212, [R1+0x160] ;  /* 0x0001600001d47983 */ /* 0x000f280000300a00 */
[----:B------:R-:W4:Y:S04]  /*18210*/  LDL.LU.64 R180, [R1+0xa0] ;  /* 0x0000a00001b47983 */ /* 0x000f280000300a00 */
[----:B------:R-:W4:Y:S04]  /*18220*/  LDL.LU.64 R68, [R1+0x60] ;  /* 0x0000600001447983 */ /* 0x000f280000300a00 */
[----:B------:R-:W-:Y:S04]  /*18230*/  LDGSTS.E [R251+-0x5b780], desc[UR8][R22.64], P0 ;  /* 0xa488000016fb7fae */ /* 0x000fe80008121848 */
[----:B------:R1:W-:Y:S04]  /*18240*/  STL.64 [R1+0x17e0], R22 ;  /* 0x0017e01601007387 */ /* 0x0003e80000100a00 */
[----:B------:R-:W-:Y:S04]  /*18250*/  LDGSTS.E [R251+-0x5b380], desc[UR8][R38.64], P0 ;  /* 0xa4c8000026fb7fae */ /* 0x000fe80008121848 */
[----:B------:R-:W-:Y:S04]  /*18260*/  LDGSTS.E [R251+-0x5af80], desc[UR8][R54.64], P0 ;  /* 0xa508000036fb7fae */ /* 0x000fe80008121848 */
[----:B-1----:R-:W3:Y:S04]  /*18270*/  LDL.64 R22, [R1+0x3e0] ;  /* 0x0003e00001167983 */ /* 0x002ee80000100a00 */
[----:B------:R1:W-:Y:S04]  /*18280*/  STL.64 [R1+0x17e8], R38 ;  /* 0x0017e82601007387 */ /* 0x0003e80000100a00 */
[----:B------:R-:W-:Y:S04]  /*18290*/  LDGSTS.E [R251+-0x5ab80], desc[UR8][R70.64], P0 ;  /* 0xa548000046fb7fae */ /* 0x000fe80008121848 */
[----:B------:R-:W-:Y:S04]  /*182a0*/  LDGSTS.E [R251+-0x5a780], desc[UR8][R86.64], P0 ;  /* 0xa588000056fb7fae */ /* 0x000fe80008121848 */
[----:B-1----:R-:W4:Y:S04]  /*182b0*/  LDL.64 R38, [R1+0x420] ;  /* 0x0004200001267983 */ /* 0x002f280000100a00 */
[----:B------:R1:W-:Y:S04]  /*182c0*/  STL.64 [R1+0x17f0], R54 ;  /* 0x0017f03601007387 */ /* 0x0003e80000100a00 */
[----:B------:R-:W-:Y:S04]  /*182d0*/  LDGSTS.E [R251+-0x5a380], desc[UR8][R102.64], P0 ;  /* 0xa5c8000066fb7fae */ /* 0x000fe80008121848 */
[----:B------:R-:W-:Y:S04]  /*182e0*/  LDGSTS.E [R251+-0x59f80], desc[UR8][R118.64], P0 ;  /* 0xa608000076fb7fae */ /* 0x000fe80008121848 */
[----:B-1----:R-:W3:Y:S04]  /*182f0*/  LDL.64 R54, [R1+0x460] ;  /* 0x0004600001367983 */ /* 0x002ee80000100a00 */
[----:B------:R-:W-:Y:S04]  /*18300*/  STL.64 [R1+0x17f8], R70 ;  /* 0x0017f84601007387 */ /* 0x000fe80000100a00 */
[----:B------:R1:W-:Y:S04]  /*18310*/  STL.64 [R1+0x1800], R86 ;  /* 0x0018005601007387 */ /* 0x0003e80000100a00 */
[----:B------:R-:W-:Y:S04]  /*18320*/  LDGSTS.E [R251+-0x59b80], desc[UR8][R134.64], P0 ;  /* 0xa648000086fb7fae */ /* 0x000fe80008121848 */
[----:B------:R-:W-:Y:S04]  /*18330*/  LDGSTS.E [R251+-0x59780], desc[UR8][R150.64], P0 ;  /* 0xa688000096fb7fae */ /* 0x000fe80008121848 */
[----:B-1----:R-:W4:Y:S04]  /*18340*/  LDL.LU.64 R86, [R1+0x1e0] ;  /* 0x0001e00001567983 */ /* 0x002f280000300a00 */
[----:B------:R-:W-:Y:S04]  /*18350*/  LDGSTS.E [R251+-0x59380], desc[UR8][R166.64], P0 ;  /* 0xa6c80000a6fb7fae */ /* 0x000fe80008121848 */
[----:B------:R-:W-:Y:S04]  /*18360*/  LDGSTS.E [R251+-0x58f80], desc[UR8][R182.64], P0 ;  /* 0xa7080000b6fb7fae */ /* 0x000fe80008121848 */
[----:B------:R-:W-:Y:S04]  /*18370*/  LDGSTS.E [R251+-0x58b80], desc[UR8][R198.64], P0 ;  /* 0xa7480000c6fb7fae */ /* 0x000fe80008121848 */
[----:B------:R-:W-:Y:S04]  /*18380*/  LDGSTS.E [R251+-0x58780], desc[UR8][R214.64], P0 ;  /* 0xa7880000d6fb7fae */ /* 0x000fe80008121848 */
[----:B------:R-:W-:Y:S04]  /*18390*/  LDGSTS.E [R251+-0x58380], desc[UR8][R230.64], P0 ;  /* 0xa7c80000e6fb7fae */ /* 0x000fe80008121848 */
[----:B------:R-:W-:Y:S04]  /*183a0*/  STL.64 [R1+0x1808], R102 ;  /* 0x0018086601007387 */ /* 0x000fe80000100a00 */
        /* <DEDUP_REMOVED lines=8> */
[----:B--2---:R-:W-:Y:S04]  /*18430*/  STL.64 [R1+0x18b0], R196 ;  /* 0x0018b0c401007387 */ /* 0x004fe80000100a00 */
[----:B---3--:R-:W-:Y:S04]  /*18440*/  LDGSTS.E [R250+-0x5ff00], desc[UR8][R54.64], P0 ;  /* 0xa010000036fa7fae */ /* 0x008fe80008121848 */
        /* <DEDUP_REMOVED lines=10> */
[----:B------:R1:W-:Y:S04]  /*184f0*/  STL.64 [R1+0x1868], R86 ;  /* 0x0018685601007387 */ /* 0x0003e80000100a00 */
[----:B------:R-:W-:Y:S04]  /*18500*/  LDGSTS.E [R250+-0x5d300], desc[UR8][R100.64], P0 ;  /* 0xa2d0000064fa7fae */ /* 0x000fe80008121848 */
[----:B------:R-:W-:Y:S04]  /*18510*/  LDGSTS.E [R250+-0x5cf00], desc[UR8][R212.64], P0 ;  /* 0xa3100000d4fa7fae */ /* 0x000fe80008121848 */
[----:B------:R-:W-:Y:S04]  /*18520*/  STL.64 [R1+0x1850], R212 ;  /* 0x001850d401007387 */ /* 0x000fe80000100a00 */
[----:B------:R-:W-:Y:S04]  /*18530*/  LDGSTS.E [R250+-0x5cb00], desc[UR8][R52.64], P0 ;  /* 0xa350000034fa7fae */ /* 0x000fe80008121848 */
[----:B------:R-:W-:Y:S04]  /*18540*/  STL.64 [R1+0x1858], R180 ;  /* 0x001858b401007387 */ /* 0x000fe80000100a00 */
[----:B------:R-:W-:Y:S04]  /*18550*/  LDGSTS.E [R250+-0x5c700], desc[UR8][R36.64], P0 ;  /* 0xa390000024fa7fae */ /* 0x000fe80008121848 */
[----:B------:R-:W-:Y:S04]  /*18560*/  STL.64 [R1+0x1860], R68 ;  /* 0x0018604401007387 */ /* 0x000fe80000100a00 */
[----:B------:R-:W-:Y:S04]  /*18570*/  LDGSTS.E [R250+-0x5c300], desc[UR8][R180.64], P0 ;  /* 0xa3d00000b4fa7fae */ /* 0x000fe80008121848 */
[----:B------:R-:W2:Y:S04]  /*18580*/  LDL.64 R22, [R1+0x458] ;  /* 0x0004580001167983 */ /* 0x000ea80000100a00 */
[----:B------:R-:W-:Y:S04]  /*18590*/  LDGSTS.E [R250+-0x5bf00], desc[UR8][R68.64], P0 ;  /* 0xa410000044fa7fae */ /* 0x000fe80008121848 */
[----:B------:R-:W3:Y:S04]  /*185a0*/  LDL.64 R84, [R1+0x418] ;  /* 0x0004180001547983 */ /* 0x000ee80000100a00 */
[----:B------:R-:W-:Y:S04]  /*185b0*/  LDGSTS.E [R250+-0x5bb00], desc[UR8][R20.64], P0 ;  /* 0xa450000014fa7fae */ /* 0x000fe80008121848 */
[----:B------:R-:W4:Y:S04]  /*185c0*/  LDL.64 R228, [R1+0x3d8] ;  /* 0x0003d80001e47983 */ /* 0x000f280000100a00 */
[----:B------:R-:W4:Y:S04]  /*185d0*/  LDL.64 R148, [R1+0x358] ;  /* 0x0003580001947983 */ /* 0x000f280000100a00 */
[----:B------:R-:W4:Y:S04]  /*185e0*/  LDL.64 R20, [R1+0x398] ;  /* 0x0003980001147983 */ /* 0x000f280000100a00 */
[----:B------:R-:W4:Y:S04]  /*185f0*/  LDL.64 R132, [R1+0x318] ;  /* 0x0003180001847983 */ /* 0x000f280000100a00 */
[----:B------:R-:W4:Y:S04]  /*18600*/  LDL.64 R116, [R1+0x2d8] ;  /* 0x0002d80001747983 */ /* 0x000f280000100a00 */
[----:B------:R-:W4:Y:S04]  /*18610*/  LDL.64 R36, [R1+0xd8] ;  /* 0x0000d80001247983 */ /* 0x000f280000100a00 */
[----:B-1----:R-:W4:Y:S04]  /*18620*/  LDL.LU.64 R86, [R1+0x298] ;  /* 0x0002980001567983 */ /* 0x002f280000300a00 */
[----:B------:R-:W4:Y:S04]  /*18630*/  LDL.LU.64 R182, [R1+0x218] ;  /* 0x0002180001b67983 */ /* 0x000f280000300a00 */
[----:B------:R-:W4:Y:S04]  /*18640*/  LDL.LU.64 R70, [R1+0x1d8] ;  /* 0x0001d80001467983 */ /* 0x000f280000300a00 */
[----:B------:R-:W4:Y:S04]  /*18650*/  LDL.LU.64 R230, [R1+0x198] ;  /* 0x0001980001e67983 */ /* 0x000f280000300a00 */
[----:B------:R-:W4:Y:S04]  /*18660*/  LDL.LU.64 R166, [R1+0x158] ;  /* 0x0001580001a67983 */ /* 0x000f280000300a00 */
[----:B------:R-:W4:Y:S04]  /*18670*/  LDL.LU.64 R100, [R1+0x118] ;  /* 0x0001180001647983 */ /* 0x000f280000300a00 */
[----:B------:R-:W4:Y:S04]  /*18680*/  LDL.LU.64 R164, [R1+0x98] ;  /* 0x0000980001a47983 */ /* 0x000f280000300a00 */
[----:B------:R-:W4:Y:S04]  /*18690*/  LDL.LU.64 R52, [R1+0x58] ;  /* 0x0000580001347983 */ /* 0x000f280000300a00 */
[----:B------:R-:W-:Y:S04]  /*186a0*/  LDGSTS.E [R250+-0x5b700], desc[UR8][R24.64], P0 ;  /* 0xa490000018fa7fae */ /* 0x000fe80008121848 */
[----:B------:R-:W-:Y:S04]  /*186b0*/  STL.64 [R1+0x1870], R24 ;  /* 0x0018701801007387 */ /* 0x000fe80000100a00 */
        /* <DEDUP_REMOVED lines=13> */
[----:B------:R1:W-:Y:S04]  /*18790*/  STL.64 [R1+0x18a8], R136 ;  /* 0x0018a88801007387 */ /* 0x0003e80000100a00 */
[----:B------:R-:W-:Y:S04]  /*187a0*/  LDGSTS.E [R250+-0x59700], desc[UR8][R152.64], P0 ;  /* 0xa690000098fa7fae */ /* 0x000fe80008121848 */
[----:B------:R-:W-:Y:S04]  /*187b0*/  LDGSTS.E [R250+-0x59300], desc[UR8][R168.64], P0 ;  /* 0xa6d00000a8fa7fae */ /* 0x000fe80008121848 */
[----:B-1----:R-:W4:Y:S04]  /*187c0*/  LDL.LU.64 R136, [R1+0x258] ;  /* 0x0002580001887983 */ /* 0x002f280000300a00 */
        /* <DEDUP_REMOVED lines=9> */
[----:B------:R-:W-:Y:S04]  /*18860*/  STL.64 [R1+0x18e0], R232 ;  /* 0x0018e0e801007387 */ /* 0x000fe80000100a00 */
[----:B------:R1:W-:Y:S04]  /*18870*/  STL.64 [R1+0x1718], R250 ;  /* 0x001718fa01007387 */ /* 0x0003e80000100a00 */
[----:B-1----:R-:W4:Y:S04]  /*18880*/  LDL.LU.64 R250, [R1+0x8] ;  /* 0x0000080001fa7983 */ /* 0x002f280000300a00 */
[----:B--2---:R-:W-:Y:S04]  /*18890*/  LDGSTS.E [R249+-0x5fe80], desc[UR8][R22.64], P0 ;  /* 0xa018000016f97fae */ /* 0x004fe80008121848 */
[----:B---3--:R-:W-:Y:S04]  /*188a0*/  LDGSTS.E [R249+-0x5fa80], desc[UR8][R84.64], P0 ;  /* 0xa058000054f97fae */ /* 0x008fe80008121848 */
[----:B----4-:R-:W-:Y:S04]  /*188b0*/  LDGSTS.E [R249+-0x5f680], desc[UR8][R228.64], P0 ;  /* 0xa0980000e4f97fae */ /* 0x010fe80008121848 */
[----:B------:R-:W-:Y:S04]  /*188c0*/  LDGSTS.E [R249+-0x5f280], desc[UR8][R20.64], P0 ;  /* 0xa0d8000014f97fae */ /* 0x000fe80008121848 */
[----:B------:R-:W-:Y:S04]  /*188d0*/  LDGSTS.E [R249+-0x5ee80], desc[UR8][R148.64], P0 ;  /* 0xa118000094f97fae */ /* 0x000fe80008121848 */
[----:B------:R-:W-:Y:S04]  /*188e0*/  LDGSTS.E [R249+-0x5ea80], desc[UR8][R132.64], P0 ;  /* 0xa158000084f97fae */ /* 0x000fe80008121848 */
[----:B------:R-:W2:Y:S04]  /*188f0*/  LDL.64 R20, [R1+0x18] ;  /* 0x0000180001147983 */ /* 0x000ea80000100a00 */
        /* <DEDUP_REMOVED lines=17> */
[----:B-1----:R-:W3:Y:S04]  /*18a10*/  LDL.LU.64 R100, [R1+0x310] ;  /* 0x0003100001647983 */ /* 0x002ee80000300a00 */
[----:B------:R-:W4:Y:S04]  /*18a20*/  LDL.LU.64 R168, [R1+0x290] ;  /* 0x0002900001a87983 */ /* 0x000f280000300a00 */
[----:B------:R-:W4:Y:S04]  /*18a30*/  LDL.LU.64 R120, [R1+0x250] ;  /* 0x0002500001787983 */ /* 0x000f280000300a00 */
[----:B------:R-:W4:Y:S04]  /*18a40*/  LDL.LU.64 R72, [R1+0x210] ;  /* 0x0002100001487983 */ /* 0x000f280000300a00 */
[----:B------:R-:W4:Y:S04]  /*18a50*/  LDL.LU.64 R68, [R1+0x1d0] ;  /* 0x0001d00001447983 */ /* 0x000f280000300a00 */
[----:B------:R-:W4:Y:S04]  /*18a60*/  LDL.LU.64 R214, [R1+0x190] ;  /* 0x0001900001d67983 */ /* 0x000f280000300a00 */
[----:B------:R-:W4:Y:S04]  /*18a70*/  LDL.LU.64 R150, [R1+0x150] ;  /* 0x0001500001967983 */ /* 0x000f280000300a00 */
[----:B------:R-:W4:Y:S04]  /*18a80*/  LDL.LU.64 R54, [R1+0x110] ;  /* 0x0001100001367983 */ /* 0x000f280000300a00 */
[----:B------:R-:W-:Y:S04]  /*18a90*/  STL.64 [R1+0x1920], R164 ;  /* 0x001920a401007387 */ /* 0x000fe80000100a00 */
[----:B------:R-:W-:Y:S04]  /*18aa0*/  LDGSTS.E [R249+-0x5be80], desc[UR8][R52.64], P0 ;  /* 0xa418000034f97fae */ /* 0x000fe80008121848 */
[----:B------:R-:W-:Y:S04]  /*18ab0*/  STL.64 [R1+0x1928], R52 ;  /* 0x0019283401007387 */ /* 0x000fe80000100a00 */
[----:B------:R-:W3:Y:S04]  /*18ac0*/  LDL.64 R228, [R1+0x410] ;  /* 0x0004100001e47983 */ /* 0x000ee80000100a00 */
[----:B------:R-:W4:Y:S04]  /*18ad0*/  LDL.64 R132, [R1+0x390] ;  /* 0x0003900001847983 */ /* 0x000f280000100a00 */
[----:B------:R-:W4:Y:S04]  /*18ae0*/  LDL.64 R116, [R1+0x2d0] ;  /* 0x0002d00001747983 */ /* 0x000f280000100a00 */
[----:B--2---:R-:W-:Y:S04]  /*18af0*/  LDGSTS.E [R249+-0x5ba80], desc[UR8][R20.64], P0 ;  /* 0xa458000014f97fae */ /* 0x004fe80008121848 */
[----:B------:R-:W-:Y:S04]  /*18b00*/  LDGSTS.E [R249+-0x5b680], desc[UR8][R26.64], P0 ;  /* 0xa49800001af97fae */ /* 0x000fe80008121848 */
[----:B------:R-:W-:Y:S04]  /*18b10*/  LDGSTS.E [R249+-0x5b280], desc[UR8][R42.64], P0 ;  /* 0xa4d800002af97fae */ /* 0x000fe80008121848 */
[----:B------:R-:W2:Y:S04]  /*18b20*/  LDL.64 R20, [R1+0xd0] ;  /* 0x0000d00001147983 */ /* 0x000ea80000100a00 */
[----:B------:R-:W2:Y:S04]  /*18b30*/  LDL.LU.64 R148, [R1+0x90] ;  /* 0x0000900001947983 */ /* 0x000ea80000300a00 */
[----:B------:R-:W2:Y:S04]  /*18b40*/  LDL.LU.64 R36, [R1+0x50] ;  /* 0x0000500001247983 */ /* 0x000ea80000300a00 */
[----:B------:R-:W-:Y:S04]  /*18b50*/  STL.64 [R1+0x1930], R26 ;  /* 0x0019301a01007387 */ /* 0x000fe80000100a00 */
[----:B------:R1:W-:Y:S04]  /*18b60*/  STL.64 [R1+0x1938], R42 ;  /* 0x0019382a01007387 */ /* 0x0003e80000100a00 */
[----:B------:R-:W-:Y:S04]  /*18b70*/  LDGSTS.E [R249+-0x5ae80], desc[UR8][R58.64], P0 ;  /* 0xa51800003af97fae */ /* 0x000fe80008121848 */
[----:B------:R-:W-:Y:S04]  /*18b80*/  LDGSTS.E [R249+-0x5aa80], desc[UR8][R74.64], P0 ;  /* 0xa55800004af97fae */ /* 0x000fe80008121848 */
[----:B-1----:R-:W4:Y:S04]  /*18b90*/  LDL.LU.64 R42, [R1+0x3d0] ;  /* 0x0003d000012a7983 */ /* 0x002f280000300a00 */
[----:B------:R1:W-:Y:S04]  /*18ba0*/  STL.64 [R1+0x1940], R58 ;  /* 0x0019403a01007387 */ /* 0x0003e80000100a00 */
[----:B------:R-:W-:Y:S04]  /*18bb0*/  LDGSTS.E [R249+-0x5a680], desc[UR8][R90.64], P0 ;  /* 0xa59800005af97fae */ /* 0x000fe80008121848 */
[----:B------:R-:W-:Y:S04]  /*18bc0*/  LDGSTS.E [R249+-0x5a280], desc[UR8][R106.64], P0 ;  /* 0xa5d800006af97fae */ /* 0x000fe80008121848 */
[----:B-1----:R-:W2:Y:S04]  /*18bd0*/  LDL.LU.64 R58, [R1+0x350] ;  /* 0x00035000013a7983 */ /* 0x002ea80000300a00 */
[----:B------:R-:W-:Y:S04]  /*18be0*/  STL.64 [R1+0x1948], R74 ;  /* 0x0019484a01007387 */ /* 0x000fe80000100a00 */
[----:B------:R-:W-:Y:S04]  /*18bf0*/  STL.64 [R1+0x1950], R90 ;  /* 0x0019505a01007387 */ /* 0x000fe80000100a00 */
        /* <DEDUP_REMOVED lines=12> */
[----:B------:R-:W-:Y:S04]  /*18cc0*/  LDGSTS.E [R249+-0x58680], desc[UR8][R218.64], P0 ;  /* 0xa7980000daf97fae */ /* 0x000fe80008121848 */
[----:B------:R1:W-:Y:S04]  /*18cd0*/  LDGSTS.E [R249+-0x58280], desc[UR8][R234.64], P0 ;  /* 0xa7d80000eaf97fae */ /* 0x0003e80008121848 */
[----:B------:R-:W-:Y:S04]  /*18ce0*/  STL.64 [R1+0x1980], R186 ;  /* 0x001980ba01007387 */ /* 0x000fe80000100a00 */
[----:B------:R-:W-:Y:S04]  /*18cf0*/  STL.64 [R1+0x1988], R202 ;  /* 0x001988ca01007387 */ /* 0x000fe80000100a00 */
[----:B------:R-:W-:Y:S04]  /*18d00*/  STL.64 [R1+0x1990], R218 ;  /* 0x001990da01007387 */ /* 0x000fe80000100a00 */
[----:B------:R1:W-:Y:S01]  /*18d10*/  STL.64 [R1+0x1998], R234 ;  /* 0x001998ea01007387 */ /* 0x0003e20000100a00 */
[----:B------:R-:W-:Y:S01]  /*18d20*/  USHF.L.U32 UR7, UR10, 0x7, URZ ;  /* 0x000000070a077899 */ /* 0x000fe2000800063f */
[----:B-1----:R-:W1:Y:S08]  /*18d30*/  LDC R234, c[0x0][0x230] ;  /* 0x00008c00ffea7b82 */ /* 0x002e700000000800 */
[----:B------:R-:W1:Y:S01]  /*18d40*/  LDC R235, c[0x0][0x230] ;  /* 0x00008c00ffeb7b82 */ /* 0x000e620000000800 */
[----:B---3--:R-:W-:Y:S04]  /*18d50*/  LDGSTS.E [R248+-0x5fe00], desc[UR8][R170.64], P0 ;  /* 0xa0200000aaf87fae */ /* 0x008fe80008121848 */
[----:B------:R-:W-:Y:S04]  /*18d60*/  LDGSTS.E [R248+-0x5fa00], desc[UR8][R228.64], P0 ;  /* 0xa0600000e4f87fae */ /* 0x000fe80008121848 */
[----:B----4-:R3:W-:Y:S04]  /*18d70*/  LDGSTS.E [R248+-0x5f600], desc[UR8][R42.64], P0 ;  /* 0xa0a000002af87fae */ /* 0x0107e80008121848 */
[----:B------:R-:W-:Y:S04]  /*18d80*/  LDGSTS.E [R248+-0x5f200], desc[UR8][R132.64], P0 ;  /* 0xa0e0000084f87fae */ /* 0x000fe80008121848 */
[----:B--2---:R2:W-:Y:S04]  /*18d90*/  LDGSTS.E [R248+-0x5ee00], desc[UR8][R58.64], P0 ;  /* 0xa12000003af87fae */ /* 0x0045e80008121848 */
        /* <DEDUP_REMOVED lines=10> */
[----:B------:R-:W-:Y:S04]  /*18e40*/  STL.64 [R1+0x19a0], R170 ;  /* 0x0019a0aa01007387 */ /* 0x000fe80000100a00 */
[----:B------:R-:W-:Y:S04]  /*18e50*/  LDGSTS.E [R248+-0x5c200], desc[UR8][R148.64], P0 ;  /* 0xa3e0000094f87fae */ /* 0x000fe80008121848 */
[----:B------:R3:W-:Y:S04]  /*18e60*/  STL.64 [R1+0x19a8], R42 ;  /* 0x0019a82a01007387 */ /* 0x0007e80000100a00 */
[----:B------:R-:W-:Y:S04]  /*18e70*/  LDGSTS.E [R248+-0x5be00], desc[UR8][R36.64], P0 ;  /* 0xa420000024f87fae */ /* 0x000fe80008121848 */
[----:B------:R2:W-:Y:S04]  /*18e80*/  STL.64 [R1+0x19b0], R58 ;  /* 0x0019b03a01007387 */ /* 0x0005e80000100a00 */
[----:B------:R-:W-:Y:S01]  /*18e90*/  LDGSTS.E [R248+-0x5ba00], desc[UR8][R16.64], P0 ;  /* 0xa460000010f87fae */ /* 0x000fe20008121848 */
[----:B------:R-:W-:Y:S01]  /*18ea0*/  IMAD.U32 R252, RZ, RZ, UR7 ;  /* 0x00000007fffc7e24 */ /* 0x000fe2000f8e00ff */
[----:B---3--:R-:W3:Y:S02]  /*18eb0*/  LDC R42, c[0x0][0x230] ;  /* 0x00008c00ff2a7b82 */ /* 0x008ee40000000800 */
[----:B------:R-:W-:Y:S04]  /*18ec0*/  LDGSTS.E [R248+-0x5b600], desc[UR8][R28.64], P0 ;  /* 0xa4a000001cf87fae */ /* 0x000fe80008121848 */
[----:B------:R-:W-:Y:S02]  /*18ed0*/  LDGSTS.E [R248+-0x5b200], desc[UR8][R44.64], P0 ;  /* 0xa4e000002cf87fae */ /* 0x000fe40008121848 */
[----:B--2---:R-:W2:Y:S02]  /*18ee0*/  LDC R59, c[0x0][0x230] ;  /* 0x00008c00ff3b7b82 */ /* 0x004ea40000000800 */
[----:B------:R-:W4:Y:S04]  /*18ef0*/  LDL.LU.64 R16, [R1+0x19c0] ;  /* 0x0019c00001107983 */ /* 0x000f280000300a00 */
[----:B------:R-:W3:Y:S02]  /*18f00*/  LDL.64 R184, [R1+0x408] ;  /* 0x0004080001b87983 */ /* 0x000ee40000100a00 */
[----:B------:R-:W2:Y:S02]  /*18f10*/  LDC R58, c[0x0][0x230] ;  /* 0x00008c00ff3a7b82 */ /* 0x000ea40000000800 */
[----:B------:R-:W2:Y:S04]  /*18f20*/  LDL.64 R88, [R1+0x388] ;  /* 0x0003880001587983 */ /* 0x000ea80000100a00 */
[----:B------:R-:W4:Y:S02]  /*18f30*/  LDL.64 R24, [R1+0x348] ;  /* 0x0003480001187983 */ /* 0x000f240000100a00 */
[----:B------:R-:W1:Y:S02]  /*18f40*/  LDC R43, c[0x0][0x230] ;  /* 0x00008c00ff2b7b82 */ /* 0x000e640000000800 */
[----:B------:R-:W4:Y:S04]  /*18f50*/  LDL.64 R84, [R1+0x188] ;  /* 0x0001880001547983 */ /* 0x000f280000100a00 */
[----:B------:R-:W3:Y:S04]  /*18f60*/  LDL.LU.64 R154, [R1+0x448] ;  /* 0x00044800019a7983 */ /* 0x000ee80000300a00 */
[----:B------:R-:W2:Y:S04]  /*18f70*/  LDL.LU.64 R26, [R1+0x3c8] ;  /* 0x0003c800011a7983 */ /* 0x000ea80000300a00 */
[----:B------:R-:W4:Y:S04]  /*18f80*/  LDL.LU.64 R166, [R1+0x308] ;  /* 0x0003080001a67983 */ /* 0x000f280000300a00 */
        /* <DEDUP_REMOVED lines=31> */
[----:B------:R-:W-:Y:S04]  /*19180*/  LDGSTS.E [R248+-0x58200], desc[UR8][R236.64], P0 ;  /* 0xa7e00000ecf87fae */ /* 0x000fe80008121848 */
[----:B------:R1:W-:Y:S04]  /*19190*/  STL.64 [R1+0x16e8], R248 ;  /* 0x0016e8f801007387 */ /* 0x0003e80000100a00 */
[----:B-1----:R-:W4:Y:S04]  /*191a0*/  LDL.LU.64 R248, [R1+0xc8] ;  /* 0x0000c80001f87983 */ /* 0x002f280000300a00 */
[----:B---3--:R-:W-:Y:S04]  /*191b0*/  LDGSTS.E [R247+-0x5fd80], desc[UR8][R154.64], P0 ;  /* 0xa02800009af77fae */ /* 0x008fe80008121848 */
[----:B------:R-:W-:Y:S04]  /*191c0*/  LDGSTS.E [R247+-0x5f980], desc[UR8][R184.64], P0 ;  /* 0xa0680000b8f77fae */ /* 0x000fe80008121848 */
[----:B--2---:R-:W-:Y:S04]  /*191d0*/  LDGSTS.E [R247+-0x5f580], desc[UR8][R26.64], P0 ;  /* 0xa0a800001af77fae */ /* 0x004fe80008121848 */
[----:B------:R-:W-:Y:S04]  /*191e0*/  LDGSTS.E [R247+-0x5f180], desc[UR8][R88.64], P0 ;  /* 0xa0e8000058f77fae */ /* 0x000fe80008121848 */
[----:B------:R-:W2:Y:S04]  /*191f0*/  LDL.64 R184, [R1+0x440] ;  /* 0x0004400001b87983 */ /* 0x000ea80000100a00 */
[----:B----4-:R-:W-:Y:S04]  /*19200*/  LDGSTS.E [R247+-0x5ed80], desc[UR8][R24.64], P0 ;  /* 0xa128000018f77fae */ /* 0x010fe80008121848 */
[----:B------:R-:W3:Y:S04]  /*19210*/  LDL.64 R88, [R1+0x340] ;  /* 0x0003400001587983 */ /* 0x000ee80000100a00 */
[----:B------:R-:W4:Y:S04]  /*19220*/  LDL.LU.64 R200, [R1+0x400] ;  /* 0x0004000001c87983 */ /* 0x000f280000300a00 */
[----:B------:R-:W3:Y:S04]  /*19230*/  LDL.LU.64 R52, [R1+0x3c0] ;  /* 0x0003c00001347983 */ /* 0x000ee80000300a00 */
[----:B------:R-:W3:Y:S04]  /*19240*/  LDL.LU.64 R106, [R1+0x380] ;  /* 0x00038000016a7983 */ /* 0x000ee80000300a00 */
[----:B------:R-:W-:Y:S04]  /*19250*/  LDGSTS.E [R247+-0x5e980], desc[UR8][R166.64], P0 ;  /* 0xa1680000a6f77fae */ /* 0x000fe80008121848 */
[----:B------:R-:W-:Y:S04]  /*19260*/  LDGSTS.E [R247+-0x5e580], desc[UR8][R86.64], P0 ;  /* 0xa1a8000056f77fae */ /* 0x000fe80008121848 */
[----:B------:R-:W-:Y:S04]  /*19270*/  LDGSTS.E [R247+-0x5e180], desc[UR8][R152.64], P0 ;  /* 0xa1e8000098f77fae */ /* 0x000fe80008121848 */
[----:B------:R-:W-:Y:S04]  /*19280*/  LDGSTS.E [R247+-0x5dd80], desc[UR8][R104.64], P0 ;  /* 0xa228000068f77fae */ /* 0x000fe80008121848 */
[----:B------:R-:W-:Y:S04]  /*19290*/  LDGSTS.E [R247+-0x5d980], desc[UR8][R56.64], P0 ;  /* 0xa268000038f77fae */ /* 0x000fe80008121848 */
[----:B------:R-:W-:Y:S04]  /*192a0*/  LDGSTS.E [R247+-0x5d580], desc[UR8][R180.64], P0 ;  /* 0xa2a80000b4f77fae */ /* 0x000fe80008121848 */
[----:B------:R-:W-:Y:S04]  /*192b0*/  LDGSTS.E [R247+-0x5d180], desc[UR8][R84.64], P0 ;  /* 0xa2e8000054f77fae */ /* 0x000fe80008121848 */
[----:B------:R-:W3:Y:S04]  /*192c0*/  LDL.64 R24, [R1+0x180] ;  /* 0x0001800001187983 */ /* 0x000ee80000100a00 */
[----:B------:R-:W3:Y:S04]  /*192d0*/  LDL.64 R136, [R1+0x40] ;  /* 0x0000400001887983 */ /* 0x000ee80000100a00 */
[----:B------:R-:W3:Y:S04]  /*192e0*/  LDL.64 R84, [R1+0x1c0] ;  /* 0x0001c00001547983 */ /* 0x000ee80000100a00 */
[----:B------:R-:W-:Y:S04]  /*192f0*/  LDGSTS.E [R247+-0x5cd80], desc[UR8][R134.64], P0 ;  /* 0xa328000086f77fae */ /* 0x000fe80008121848 */
        /* <DEDUP_REMOVED lines=20> */
[----:B--2---:R-:W-:Y:S04]  /*19440*/  LDGSTS.E [R246+-0x5fd00], desc[UR8][R184.64], P0 ;  /* 0xa0300000b8f67fae */ /* 0x004fe80008121848 */
[----:B----4-:R-:W-:Y:S04]  /*19450*/  LDGSTS.E [R246+-0x5f900], desc[UR8][R200.64], P0 ;  /* 0xa0700000c8f67fae */ /* 0x010fe80008121848 */
[----:B---3--:R-:W-:Y:S04]  /*19460*/  LDGSTS.E [R246+-0x5f500], desc[UR8][R52.64], P0 ;  /* 0xa0b0000034f67fae */ /* 0x008fe80008121848 */
[----:B------:R-:W-:Y:S04]  /*19470*/  LDGSTS.E [R246+-0x5f100], desc[UR8][R106.64], P0 ;  /* 0xa0f000006af67fae */ /* 0x000fe80008121848 */
[----:B------:R-:W-:Y:S04]  /*19480*/  LDGSTS.E [R246+-0x5ed00], desc[UR8][R88.64], P0 ;  /* 0xa130000058f67fae */ /* 0x000fe80008121848 */
[----:B------:R-:W-:Y:S04]  /*19490*/  LDGSTS.E [R246+-0x5e900], desc[UR8][R230.64], P0 ;  /* 0xa1700000e6f67fae */ /* 0x000fe80008121848 */
[----:B------:R-:W-:Y:S04]  /*194a0*/  LDGSTS.E [R246+-0x5e500], desc[UR8][R232.64], P0 ;  /* 0xa1b00000e8f67fae */ /* 0x000fe80008121848 */
[----:B------:R-:W-:Y:S04]  /*194b0*/  LDGSTS.E [R246+-0x5e100], desc[UR8][R196.64], P0 ;  /* 0xa1f00000c4f67fae */ /* 0x000fe80008121848 */
[----:B------:R-:W-:Y:S04]  /*194c0*/  LDGSTS.E [R246+-0x5dd00], desc[UR8][R212.64], P0 ;  /* 0xa2300000d4f67fae */ /* 0x000fe80008121848 */
[----:B------:R-:W2:Y:S04]  /*194d0*/  LDL.LU.64 R184, [R1+0x3f8] ;  /* 0x0003f80001b87983 */ /* 0x000ea80000300a00 */
[----:B------:R-:W-:Y:S04]  /*194e0*/  LDGSTS.E [R246+-0x5d900], desc[UR8][R40.64], P0 ;  /* 0xa270000028f67fae */ /* 0x000fe80008121848 */
[----:B------:R-:W3:Y:S04]  /*194f0*/  LDL.LU.64 R164, [R1+0x3b8] ;  /* 0x0003b80001a47983 */ /* 0x000ee80000300a00 */
[----:B------:R-:W-:Y:S04]  /*19500*/  LDGSTS.E [R246+-0x5d500], desc[UR8][R84.64], P0 ;  /* 0xa2b0000054f67fae */ /* 0x000fe80008121848 */
[----:B------:R-:W-:Y:S04]  /*19510*/  LDGSTS.E [R246+-0x5d100], desc[UR8][R24.64], P0 ;  /* 0xa2f0000018f67fae */ /* 0x000fe80008121848 */
[----:B------:R-:W-:Y:S04]  /*19520*/  LDGSTS.E [R246+-0x5cd00], desc[UR8][R118.64], P0 ;  /* 0xa330000076f67fae */ /* 0x000fe80008121848 */
[----:B------:R-:W4:Y:S04]  /*19530*/  LDL.LU.64 R84, [R1+0x338] ;  /* 0x0003380001547983 */ /* 0x000f280000300a00 */
[----:B------:R-:W4:Y:S04]  /*19540*/  LDL.LU.64 R70, [R1+0x2f8] ;  /* 0x0002f80001467983 */ /* 0x000f280000300a00 */
[----:B------:R-:W4:Y:S04]  /*19550*/  LDL.LU.64 R216, [R1+0x2b8] ;  /* 0x0002b80001d87983 */ /* 0x000f280000300a00 */
[----:B------:R-:W4:Y:S04]  /*19560*/  LDL.64 R186, [R1+0x378] ;  /* 0x0003780001ba7983 */ /* 0x000f280000100a00 */
[----:B------:R-:W4:Y:S04]  /*19570*/  LDL.64 R138, [R1+0x278] ;  /* 0x00027800018a7983 */ /* 0x000f280000100a00 */
[----:B------:R-:W4:Y:S04]  /*19580*/  LDL.64 R90, [R1+0x1b8] ;  /* 0x0001b800015a7983 */ /* 0x000f280000100a00 */
[----:B------:R-:W4:Y:S04]  /*19590*/  LDL.LU.64 R88, [R1+0x238] ;  /* 0x0002380001587983 */ /* 0x000f280000300a00 */
[----:B------:R-:W4:Y:S04]  /*195a0*/  LDL.LU.64 R24, [R1+0x1f8] ;  /* 0x0001f80001187983 */ /* 0x000f280000300a00 */
[----:B------:R-:W-:Y:S04]  /*195b0*/  LDGSTS.E [R246+-0x5c900], desc[UR8][R22.64], P0 ;  /* 0xa370000016f67fae */ /* 0x000fe80008121848 */
[----:B------:R-:W-:Y:S04]  /*195c0*/  LDGSTS.E [R246+-0x5c500], desc[UR8][R228.64], P0 ;  /* 0xa3b00000e4f67fae */ /* 0x000fe80008121848 */
[----:B------:R-:W-:Y:S04]  /*195d0*/  LDGSTS.E [R246+-0x5c100], desc[UR8][R116.64], P0 ;  /* 0xa3f0000074f67fae */ /* 0x000fe80008121848 */
[----:B------:R-:W4:Y:S04]  /*195e0*/  LDL.64 R74, [R1+0xf8] ;  /* 0x0000f800014a7983 */ /* 0x000f280000100a00 */
[----:B------:R-:W-:Y:S04]  /*195f0*/  LDGSTS.E [R246+-0x5bd00], desc[UR8][R136.64], P0 ;  /* 0xa430000088f67fae */ /* 0x000fe80008121848 */
[----:B------:R-:W4:Y:S04]  /*19600*/  LDL.64 R182, [R1+0xb8] ;  /* 0x0000b80001b67983 */ /* 0x000f280000100a00 */
[----:B------:R-:W-:Y:S04]  /*19610*/  LDGSTS.E [R246+-0x5b900], desc[UR8][R6.64], P0 ;  /* 0xa470000006f67fae */ /* 0x000fe80008121848 */
[----:B------:R-:W4:Y:S04]  /*19620*/  LDL.64 R136, [R1+0x78] ;  /* 0x0000780001887983 */ /* 0x000f280000100a00 */
        /* <DEDUP_REMOVED lines=16> */
[----:B--2---:R-:W-:Y:S04]  /*19730*/  LDGSTS.E [R2+-0x5f880], desc[UR8][R184.64], P0 ;  /* 0xa0780000b8027fae */ /* 0x004fe80008121848 */
        /* <DEDUP_REMOVED lines=13> */
[----:B------:R1:W-:Y:S04]  /*19810*/  LDGSTS.E [R2+-0x5c080], desc[UR8][R136.64], P0 ;  /* 0xa3f8000088027fae */ /* 0x0003e80008121848 */
[----:B------:R-:W-:Y:S04]  /*19820*/  LDGSTS.E [R2+-0x5bc80], desc[UR8][R16.64], P0 ;  /* 0xa438000010027fae */ /* 0x000fe80008121848 */
[----:B------:R-:W-:Y:S01]  /*19830*/  LDGSTS.E [R2+-0x5b880], desc[UR8][R18.64], P0 ;  /* 0xa478000012027fae */ /* 0x000fe20008121848 */
[----:B-1----:R-:W1:Y:S03]  /*19840*/  LDC R137, c[0x0][0x230] ;  /* 0x00008c00ff897b82 */ /* 0x002e660000000800 */
[----:B------:R-:W-:Y:S04]  /*19850*/  LDGSTS.E [R2+-0x5b480], desc[UR8][R34.64], P0 ;  /* 0xa4b8000022027fae */ /* 0x000fe80008121848 */
[----:B------:R-:W2:Y:S04]  /*19860*/  LDL.LU.64 R16, [R1+0x19b8] ;  /* 0x0019b80001107983 */ /* 0x000ea80000300a00 */
[----:B------:R-:W-:Y:S04]  /*19870*/  LDGSTS.E [R2+-0x5b080], desc[UR8][R50.64], P0 ;  /* 0xa4f8000032027fae */ /* 0x000fe80008121848 */
[----:B------:R-:W-:Y:S04]  /*19880*/  LDGSTS.E [R2+-0x5ac80], desc[UR8][R66.64], P0 ;  /* 0xa538000042027fae */ /* 0x000fe80008121848 */
[----:B------:R-:W-:Y:S04]  /*19890*/  LDGSTS.E [R2+-0x5a880], desc[UR8][R82.64], P0 ;  /* 0xa578000052027fae */ /* 0x000fe80008121848 */
[----:B------:R-:W-:Y:S04]  /*198a0*/  LDGSTS.E [R2+-0x5a480], desc[UR8][R98.64], P0 ;  /* 0xa5b8000062027fae */ /* 0x000fe80008121848 */
[----:B------:R-:W-:Y:S01]  /*198b0*/  LDGSTS.E [R2+-0x5a080], desc[UR8][R114.64], P0 ;  /* 0xa5f8000072027fae */ /* 0x000fe20008121848 */
[----:B-1----:R-:W-:-:S03]  /*198c0*/  VIADD R137, R137, 0xffffff5e ;  /* 0xffffff5e89897836 */ /* 0x002fc60000000000 */
[----:B------:R-:W-:Y:S04]  /*198d0*/  LDGSTS.E [R2+-0x59c80], desc[UR8][R130.64], P0 ;  /* 0xa638000082027fae */ /* 0x000fe80008121848 */
[----:B------:R-:W-:Y:S04]  /*198e0*/  LDGSTS.E [R2+-0x59880], desc[UR8][R146.64], P0 ;  /* 0xa678000092027fae */ /* 0x000fe80008121848 */
[----:B------:R-:W-:Y:S04]  /*198f0*/  LDGSTS.E [R2+-0x59480], desc[UR8][R162.64], P0 ;  /* 0xa6b80000a2027fae */ /* 0x000fe80008121848 */
[----:B------:R-:W-:Y:S04]  /*19900*/  LDGSTS.E [R2+-0x59080], desc[UR8][R178.64], P0 ;  /* 0xa6f80000b2027fae */ /* 0x000fe80008121848 */
[----:B------:R-:W-:Y:S04]  /*19910*/  LDGSTS.E [R2+-0x58c80], desc[UR8][R194.64], P0 ;  /* 0xa7380000c2027fae */ /* 0x000fe80008121848 */
[----:B------:R-:W-:Y:S04]  /*19920*/  LDGSTS.E [R2+-0x58880], desc[UR8][R210.64], P0 ;  /* 0xa7780000d2027fae */ /* 0x000fe80008121848 */
[----:B------:R-:W-:Y:S04]  /*19930*/  LDGSTS.E [R2+-0x58480], desc[UR8][R226.64], P0 ;  /* 0xa7b80000e2027fae */ /* 0x000fe80008121848 */
[----:B------:R-:W3:Y:S04]  /*19940*/  LDL.LU.64 R218, [R1+0x480] ;  /* 0x0004800001da7983 */ /* 0x000ee80000300a00 */
[----:B------:R-:W4:Y:S04]  /*19950*/  LDL.LU.64 R202, [R1+0x488] ;  /* 0x0004880001ca7983 */ /* 0x000f280000300a00 */
[----:B------:R-:W4:Y:S04]  /*19960*/  LDL.LU.64 R186, [R1+0x490] ;  /* 0x0004900001ba7983 */ /* 0x000f280000300a00 */
[----:B------:R-:W4:Y:S04]  /*19970*/  LDL.LU.64 R138, [R1+0x498] ;  /* 0x00049800018a7983 */ /* 0x000f280000300a00 */
[----:B------:R1:W-:Y:S04]  /*19980*/  STL.64 [R1+0x1690], R2 ;  /* 0x0016900201007387 */ /* 0x0003e80000100a00 */
[----:B------:R-:W4:Y:S04]  /*19990*/  LDL.LU.64 R182, [R1+0x4a0] ;  /* 0x0004a00001b67983 */ /* 0x000f280000300a00 */
[----:B--2---:R1:W-:Y:S01]  /*199a0*/  LDGSTS.E [R2+-0x58080], desc[UR8][R16.64], P0 ;  /* 0xa7f8000010027fae */ /* 0x0043e20008121848 */
[----:B------:R-:W-:-:S02]  /*199b0*/  ISETP.GE.U32.AND P0, PT, R137, 0x7ffffedf, PT ;  /* 0x7ffffedf8900780c */ /* 0x000fc40003f06070 */
[----:B------:R-:W2:Y:S01]  /*199c0*/  LDC R137, c[0x0][0x230] ;  /* 0x00008c00ff897b82 */ /* 0x000ea20000000800 */
[----:B------:R-:W0:Y:S01]  /*199d0*/  LDGDEPBAR ;  /* 0x00000000000079af */ /* 0x000e220000000000 */
[----:B-1----:R-:W-:-:S06]  /*199e0*/  IMAD.WIDE R2, R252, 0x4, R12 ;  /* 0x00000004fc027825 */ /* 0x002fcc00078e020c */
[----:B------:R-:W-:Y:S06]  /*199f0*/  BAR.SYNC.DEFER_BLOCKING 0x0 ;  /* 0x0000000000007b1d */ /* 0x000fec0000010000 */
[----:B------:R1:W-:Y:S01]  /*19a00*/  STL.64 [R1+0x478], R2 ;  /* 0x0004780201007387 */ /* 0x0003e20000100a00 */
[----:B--2---:R-:W-:-:S03]  /*19a10*/  IADD3 R12, R137, -0xa3, RZ ;  /* 0xffffff5d890c7810 */ /* 0x004fc60007ffe0ff */
[----:B------:R-:W2:Y:S04]  /*19a20*/  LDL.LU.64 R136, [R1+0x4a8] ;  /* 0x0004a80001887983 */ /* 0x000ea80000300a00 */
[----:B------:R-:W2:Y:S04]  /*19a30*/  LDL.LU.64 R90, [R1+0x4b0] ;  /* 0x0004b000015a7983 */ /* 0x000ea80000300a00 */
[----:B------:R-:W2:Y:S01]  /*19a40*/  LDL.LU.64 R74, [R1+0x4b8] ;  /* 0x0004b800014a7983 */ /* 0x000ea20000300a00 */
[----:B------:R-:W-:-:S03]  /*19a50*/  IMAD.WIDE R14, R252, 0x4, R14 ;  /* 0x00000004fc0e7825 */ /* 0x000fc600078e020e */
[----:B------:R-:W-:Y:S01]  /*19a60*/  @!PT LDS RZ, [RZ] ;  /* 0x00000000fffff984 */ /* 0x000fe20000000800 */
[----:B------:R-:W-:Y:S01]  /*19a70*/  @!PT LDS RZ, [RZ] ;  /* 0x00000000fffff984 */ /* 0x000fe20000000800 */
[----:B------:R-:W-:Y:S01]  /*19a80*/  @!PT LDS RZ, [RZ] ;  /* 0x00000000fffff984 */ /* 0x000fe20000000800 */
[----:B------:R1:W-:Y:S04]  /*19a90*/  LDGSTS.E [R244+0x20000], desc[UR8][R2.64], !P4 ;  /* 0x2000000002f47fae */ /* 0x0003e8000e121848 */
[----:B------:R4:W-:Y:S01]  /*19aa0*/  LDGSTS.E [R244+0x24000], desc[UR8][R14.64], !P4 ;  /* 0x240000000ef47fae */ /* 0x0009e2000e121848 */
[----:B---3--:R-:W-:-:S03]  /*19ab0*/  IMAD.WIDE R218, R252, 0x4, R218 ;  /* 0x00000004fcda7825 */ /* 0x008fc600078e02da */
[----:B------:R3:W-:Y:S01]  /*19ac0*/  STL.64 [R1+0x1670], R14 ;  /* 0x0016700e01007387 */ /* 0x0007e20000100a00 */
[----:B-1----:R-:W1:Y:S01]  /*19ad0*/  LDC R3, c[0x0][0x230] ;  /* 0x00008c00ff037b82 */ /* 0x002e620000000800 */
[C---:B----4-:R-:W-:Y:S02]  /*19ae0*/  IMAD.WIDE R202, R252.reuse, 0x4, R202 ;  /* 0x00000004fcca7825 */ /* 0x050fe400078e02ca */
[----:B------:R4:W-:Y:S02]  /*19af0*/  STL.64 [R1+0x480], R218 ;  /* 0x000480da01007387 */ /* 0x0009e40000100a00 */
[C---:B------:R-:W-:Y:S02]  /*19b00*/  IMAD.WIDE R170, R252.reuse, 0x4, R186 ;  /* 0x00000004fcaa7825 */ /* 0x040fe400078e02ba */
[----:B------:R4:W-:Y:S01]  /*19b10*/  STL.64 [R1+0x488], R202 ;  /* 0x000488ca01007387 */ /* 0x0009e20000100a00 */
[----:B------:R-:W1:Y:S01]  /*19b20*/  LDC R2, c[0x0][0x230] ;  /* 0x00008c00ff027b82 */ /* 0x000e620000000800 */
[----:B---3--:R-:W-:-:S02]  /*19b30*/  IMAD.WIDE R14, R252, 0x4, R138 ;  /* 0x00000004fc0e7825 */ /* 0x008fc400078e028a */
[----:B------:R-:W3:Y:S04]  /*19b40*/  LDL.LU.64 R186, [R1+0x4c0] ;  /* 0x0004c00001ba7983 */ /* 0x000ee80000300a00 */
[----:B------:R-:W3:Y:S04]  /*19b50*/  LDL.LU.64 R138, [R1+0x4c8] ;  /* 0x0004c800018a7983 */ /* 0x000ee80000300a00 */
[----:B------:R2:W-:Y:S01]  /*19b60*/  STL.64 [R1+0x490], R170 ;  /* 0x000490aa01007387 */ /* 0x0005e20000100a00 */
[----:B------:R-:W-:-:S03]  /*19b70*/  IMAD.WIDE R182, R252, 0x4, R182 ;  /* 0x00000004fcb67825 */ /* 0x000fc600078e02b6 */
[----:B------:R-:W-:Y:S04]  /*19b80*/  LDGSTS.E [R244+0x20004], desc[UR8][R218.64], !P5 ;  /* 0x20004000daf47fae */ /* 0x000fe8000e921848 */
[----:B------:R2:W-:Y:S04]  /*19b90*/  STL.64 [R1+0x498], R14 ;  /* 0x0004980e01007387 */ /* 0x0005e80000100a00 */
[----:B------:R-:W-:Y:S04]  /*19ba0*/  LDGSTS.E [R244+0x24004], desc[UR8][R202.64], !P5 ;  /* 0x24004000caf47fae */ /* 0x000fe8000e921848 */
[----:B----4-:R-:W4:Y:S04]  /*19bb0*/  LDL.LU.64 R218, [R1+0x4d0] ;  /* 0x0004d00001da7983 */ /* 0x010f280000300a00 */
[----:B------:R2:W-:Y:S04]  /*19bc0*/  LDGSTS.E [R244+0x20008], desc[UR8][R170.64], !P6 ;  /* 0x20008000aaf47fae */ /* 0x0005e8000f121848 */
[----:B------:R-:W4:Y:S04]  /*19bd0*/  LDL.LU.64 R202, [R1+0x4d8] ;  /* 0x0004d80001ca7983 */ /* 0x000f280000300a00 */
[----:B------:R1:W-:Y:S04]  /*19be0*/  LDGSTS.E [R244+0x24008], desc[UR8][R14.64], !P6 ;  /* 0x240080000ef47fae */ /* 0x0003e8000f121848 */
[----:B------:R1:W-:Y:S04]  /*19bf0*/  STL.64 [R1+0x4a0], R182 ;  /* 0x0004a0b601007387 */ /* 0x0003e80000100a00 */
[----:B------:R-:W-:Y:S01]  /*19c00*/  LDGSTS.E [R244+0x2000c], desc[UR8][R182.64], !P1 ;  /* 0x2000c000b6f47fae */ /* 0x000fe2000c921848 */
[----:B--2---:R-:W-:-:S04]  /*19c10*/  IMAD.WIDE R136, R252, 0x4, R136 ;  /* 0x00000004fc887825 */ /* 0x004fc800078e0288 */
[C---:B------:R-:W-:Y:S01]  /*19c20*/  IMAD.WIDE R170, R252.reuse, 0x4, R90 ;  /* 0x00000004fcaa7825 */ /* 0x040fe200078e025a */
[----:B------:R2:W-:Y:S03]  /*19c30*/  STL.64 [R1+0x4a8], R136 ;  /* 0x0004a88801007387 */ /* 0x0005e60000100a00 */
[----:B-1----:R-:W-:Y:S01]  /*19c40*/  IMAD.WIDE R14, R252, 0x4, R74 ;  /* 0x00000004fc0e7825 */ /* 0x002fe200078e024a */
[----:B------:R-:W4:Y:S04]  /*19c50*/  LDL.LU.64 R90, [R1+0x4e0] ;  /* 0x0004e000015a7983 */ /* 0x000f280000300a00 */
[----:B------:R-:W4:Y:S04]  /*19c60*/  LDL.LU.64 R74, [R1+0x4e8] ;  /* 0x0004e800014a7983 */ /* 0x000f280000300a00 */
[----:B------:R-:W-:Y:S04]  /*19c70*/  STL.64 [R1+0x4b0], R170 ;  /* 0x0004b0aa01007387 */ /* 0x000fe80000100a00 */
[----:B------:R1:W-:Y:S04]  /*19c80*/  STL.64 [R1+0x4b8], R14 ;  /* 0x0004b80e01007387 */ /* 0x0003e80000100a00 */
[----:B------:R-:W4:Y:S04]  /*19c90*/  LDL.LU.64 R182, [R1+0x4f0] ;  /* 0x0004f00001b67983 */ /* 0x000f280000300a00 */
[----:B------:R-:W-:Y:S01]  /*19ca0*/  LDGSTS.E [R244+0x2400c], desc[UR8][R136.64], !P1 ;  /* 0x2400c00088f47fae */ /* 0x000fe2000c921848 */
[----:B------:R-:W-:Y:S01]  /*19cb0*/  VIADD R13, R234, 0xffffff5c ;  /* 0xffffff5cea0d7836 */ /* 0x000fe20000000000 */
[----:B------:R-:W-:-:S02]  /*19cc0*/  ISETP.GE.U32.AND P4, PT, R12, 0x7ffffede, PT ;  /* 0x7ffffede0c00780c */ /* 0x000fc40003f86070 */
[----:B------:R-:W-:Y:S04]  /*19cd0*/  LDGSTS.E [R244+0x28000], desc[UR8][R170.64], !P2 ;  /* 0x28000000aaf47fae */ /* 0x000fe8000d121848 */
[----:B--2---:R-:W2:Y:S01]  /*19ce0*/  LDL.LU.64 R136, [R1+0x4f8] ;  /* 0x0004f80001887983 */ /* 0x004ea20000300a00 */
[----:B------:R-:W-:Y:S01]  /*19cf0*/  ISETP.GE.U32.AND P5, PT, R13, 0x7ffffedd, PT ;  /* 0x7ffffedd0d00780c */ /* 0x000fe20003fa6070 */
[C---:B---3--:R-:W-:Y:S01]  /*19d00*/  IMAD.WIDE R186, R252.reuse, 0x4, R186 ;  /* 0x00000004fcba7825 */ /* 0x048fe200078e02ba */
[----:B------:R-:W-:Y:S01]  /*19d10*/  IADD3 R13, R59, -0xc2, RZ ;  /* 0xffffff3e3b0d7810 */ /* 0x000fe20007ffe0ff */
[----:B------:R1:W-:Y:S02]  /*19d20*/  LDGSTS.E [R244+0x2c000], desc[UR8][R14.64], !P2 ;  /* 0x2c0000000ef47fae */ /* 0x0003e4000d121848 */
[----:B------:R-:W-:Y:S01]  /*19d30*/  IMAD.WIDE R138, R252, 0x4, R138 ;  /* 0x00000004fc8a7825 */ /* 0x000fe200078e028a */
[----:B------:R-:W-:Y:S01]  /*19d40*/  ISETP.GE.U32.AND P1, PT, R13, 0x7ffffebf, PT ;  /* 0x7ffffebf0d00780c */ /* 0x000fe20003f26070 */
[----:B------:R3:W-:Y:S02]  /*19d50*/  STL.64 [R1+0x4c0], R186 ;  /* 0x0004c0ba01007387 */ /* 0x0007e40000100a00 */
[----:B------:R-:W-:-:S02]  /*19d60*/  VIADD R13, R58, 0xffffff3c ;  /* 0xffffff3c3a0d7836 */ /* 0x000fc40000000000 */
[----:B------:R3:W-:Y:S04]  /*19d70*/  STL.64 [R1+0x4c8], R138 ;  /* 0x0004c88a01007387 */ /* 0x0007e80000100a00 */
[----:B------:R-:W-:Y:S01]  /*19d80*/  LDGSTS.E [R244+0x28004], desc[UR8][R186.64], !P0 ;  /* 0x28004000baf47fae */ /* 0x000fe2000c121848 */
[----:B----4-:R-:W-:-:S03]  /*19d90*/  IMAD.WIDE R90, R252, 0x4, R90 ;  /* 0x00000004fc5a7825 */ /* 0x010fc600078e025a */
[----:B------:R-:W-:Y:S01]  /*19da0*/  LDGSTS.E [R244+0x2c004], desc[UR8][R138.64], !P0 ;  /* 0x2c0040008af47fae */ /* 0x000fe2000c121848 */
[----:B-1----:R-:W1:Y:S01]  /*19db0*/  LDC R14, c[0x0][0x230] ;  /* 0x00008c00ff0e7b82 */ /* 0x002e620000000800 */
[C---:B------:R-:W-:Y:S02]  /*19dc0*/  IMAD.WIDE R170, R252.reuse, 0x4, R218 ;  /* 0x00000004fcaa7825 */ /* 0x040fe400078e02da */
[----:B------:R-:W4:Y:S02]  /*19dd0*/  LDL.LU.64 R218, [R1+0x500] ;  /* 0x0005000001da7983 */ /* 0x000f240000300a00 */
[C---:B------:R-:W-:Y:S02]  /*19de0*/  IMAD.WIDE R58, R252.reuse, 0x4, R202 ;  /* 0x00000004fc3a7825 */ /* 0x040fe400078e02ca */
[----:B------:R-:W4:Y:S01]  /*19df0*/  LDL.LU.64 R202, [R1+0x508] ;  /* 0x0005080001ca7983 */ /* 0x000f220000300a00 */
[----:B------:R-:W1:Y:S03]  /*19e00*/  LDC R15, c[0x0][0x230] ;  /* 0x00008c00ff0f7b82 */ /* 0x000e660000000800 */
[----:B------:R2:W-:Y:S04]  /*19e10*/  STL.64 [R1+0x4d0], R170 ;  /* 0x0004d0aa01007387 */ /* 0x0005e80000100a00 */
[----:B------:R2:W-:Y:S01]  /*19e20*/  STL.64 [R1+0x4d8], R58 ;  /* 0x0004d83a01007387 */ /* 0x0005e20000100a00 */
[----:B------:R-:W-:-:S03]  /*19e30*/  IMAD.WIDE R74, R252, 0x4, R74 ;  /* 0x00000004fc4a7825 */ /* 0x000fc600078e024a */
[----:B---3--:R-:W3:Y:S04]  /*19e40*/  LDL.LU.64 R186, [R1+0x510] ;  /* 0x0005100001ba7983 */ /* 0x008ee80000300a00 */
[----:B------:R-:W3:Y:S04]  /*19e50*/  LDL.LU.64 R138, [R1+0x518] ;  /* 0x00051800018a7983 */ /* 0x000ee80000300a00 */
[----:B------:R2:W-:Y:S04]  /*19e60*/  LDGSTS.E [R244+0x28008], desc[UR8][R170.64], !P4 ;  /* 0x28008000aaf47fae */ /* 0x0005e8000e121848 */
[----:B------:R2:W-:Y:S04]  /*19e70*/  LDGSTS.E [R244+0x2c008], desc[UR8][R58.64], !P4 ;  /* 0x2c0080003af47fae */ /* 0x0005e8000e121848 */
[----:B------:R1:W-:Y:S01]  /*19e80*/  STL.64 [R1+0x4e0], R90 ;  /* 0x0004e05a01007387 */ /* 0x0003e20000100a00 */
[----:B--2---:R-:W-:-:S03]  /*19e90*/  IMAD.WIDE R170, R252, 0x4, R182 ;  /* 0x00000004fcaa7825 */ /* 0x004fc600078e02b6 */
[----:B------:R2:W-:Y:S01]  /*19ea0*/  STL.64 [R1+0x4e8], R74 ;  /* 0x0004e84a01007387 */ /* 0x0005e20000100a00 */
[----:B------:R-:W-:-:S03]  /*19eb0*/  IMAD.WIDE R58, R252, 0x4, R136 ;  /* 0x00000004fc3a7825 */ /* 0x000fc600078e0288 */
[----:B------:R-:W3:Y:S04]  /*19ec0*/  LDL.LU.64 R182, [R1+0x520] ;  /* 0x0005200001b67983 */ /* 0x000ee80000300a00 */
[----:B------:R-:W3:Y:S04]  /*19ed0*/  LDL.LU.64 R136, [R1+0x528] ;  /* 0x0005280001887983 */ /* 0x000ee80000300a00 */
[----:B------:R3:W-:Y:S04]  /*19ee0*/  STL.64 [R1+0x4f0], R170 ;  /* 0x0004f0aa01007387 */ /* 0x0007e80000100a00 */
[----:B------:R-:W-:Y:S04]  /*19ef0*/  LDGSTS.E [R244+0x2800c], desc[UR8][R90.64], !P5 ;  /* 0x2800c0005af47fae */ /* 0x000fe8000e921848 */
[----:B------:R3:W-:Y:S04]  /*19f00*/  STL.64 [R1+0x4f8], R58 ;  /* 0x0004f83a01007387 */ /* 0x0007e80000100a00 */
[----:B------:R-:W-:Y:S04]  /*19f10*/  LDGSTS.E [R244+0x2c00c], desc[UR8][R74.64], !P5 ;  /* 0x2c00c0004af47fae */ /* 0x000fe8000e921848 */
[----:B-1----:R-:W3:Y:S04]  /*19f20*/  LDL.LU.64 R90, [R1+0x530] ;  /* 0x00053000015a7983 */ /* 0x002ee80000300a00 */
[----:B--2---:R-:W2:Y:S01]  /*19f30*/  LDL.LU.64 R74, [R1+0x538] ;  /* 0x00053800014a7983 */ /* 0x004ea20000300a00 */
[----:B------:R-:W-:-:S05]  /*19f40*/  VIADD R12, R235, 0xffffff3f ;  /* 0xffffff3feb0c7836 */ /* 0x000fca0000000000 */
[----:B------:R-:W-:Y:S01]  /*19f50*/  ISETP.GE.U32.AND P6, PT, R12, 0x7ffffec0, PT ;  /* 0x7ffffec00c00780c */ /* 0x000fe20003fc6070 */
[----:B------:R-:W-:Y:S01]  /*19f60*/  VIADD R12, R42, 0xffffff3d ;  /* 0xffffff3d2a0c7836 */ /* 0x000fe20000000000 */
[----:B------:R-:W-:Y:S01]  /*19f70*/  ISETP.GE.U32.AND P0, PT, R13, 0x7ffffebd, PT ;  /* 0x7ffffebd0d00780c */ /* 0x000fe20003f06070 */
[----:B------:R-:W1:Y:S03]  /*19f80*/  LDC R42, c[0x0][0x230] ;  /* 0x00008c00ff2a7b82 */ /* 0x000e660000000800 */
[----:B------:R-:W-:-:S07]  /*19f90*/  ISETP.GE.U32.AND P2, PT, R12, 0x7ffffebe, PT ;  /* 0x7ffffebe0c00780c */ /* 0x000fce0003f46070 */
[----:B------:R3:W-:Y:S04]  /*19fa0*/  LDGSTS.E [R244+0x30000], desc[UR8][R170.64], !P6 ;  /* 0x30000000aaf47fae */ /* 0x0007e8000f121848 */
[----:B------:R3:W-:Y:S01]  /*19fb0*/  LDGSTS.E [R244+0x34000], desc[UR8][R58.64], !P6 ;  /* 0x340000003af47fae */ /* 0x0007e2000f121848 */
[----:B----4-:R-:W-:-:S04]  /*19fc0*/  IMAD.WIDE R218, R252, 0x4, R218 ;  /* 0x00000004fcda7825 */ /* 0x010fc800078e02da */
[C---:B------:R-:W-:Y:S01]  /*19fd0*/  IMAD.WIDE R202, R252.reuse, 0x4, R202 ;  /* 0x00000004fcca7825 */ /* 0x040fe200078e02ca */
[----:B------:R4:W-:Y:S04]  /*19fe0*/  STL.64 [R1+0x500], R218 ;  /* 0x000500da01007387 */ /* 0x0009e80000100a00 */
[----:B------:R1:W-:Y:S04]  /*19ff0*/  STL.64 [R1+0x508], R202 ;  /* 0x000508ca01007387 */ /* 0x0003e80000100a00 */
[----:B------:R-:W-:Y:S01]  /*1a000*/  LDGSTS.E [R244+0x30004], desc[UR8][R218.64], !P1 ;  /* 0x30004000daf47fae */ /* 0x000fe2000c921848 */
[----:B---3--:R-:W-:-:S03]  /*1a010*/  IMAD.WIDE R170, R252, 0x4, R186 ;  /* 0x00000004fcaa7825 */ /* 0x008fc600078e02ba */
[----:B------:R-:W-:Y:S01]  /*1a020*/  LDGSTS.E [R244+0x34004], desc[UR8][R202.64], !P1 ;  /* 0x34004000caf47fae */ /* 0x000fe2000c921848 */
[----:B------:R-:W-:-:S03]  /*1a030*/  IMAD.WIDE R58, R252, 0x4, R138 ;  /* 0x00000004fc3a7825 */ /* 0x000fc600078e028a */
[----:B------:R-:W3:Y:S04]  /*1a040*/  LDL.LU.64 R186, [R1+0x540] ;  /* 0x0005400001ba7983 */ /* 0x000ee80000300a00 */
[----:B------:R-:W3:Y:S04]  /*1a050*/  LDL.LU.64 R138, [R1+0x548] ;  /* 0x00054800018a7983 */ /* 0x000ee80000300a00 */
[----:B------:R1:W-:Y:S04]  /*1a060*/  STL.64 [R1+0x510], R170 ;  /* 0x000510aa01007387 */ /* 0x0003e80000100a00 */
[----:B------:R2:W-:Y:S04]  /*1a070*/  STL.64 [R1+0x518], R58 ;  /* 0x0005183a01007387 */ /* 0x0005e80000100a00 */
[----:B----4-:R-:W4:Y:S01]  /*1a080*/  LDL.LU.64 R218, [R1+0x550] ;  /* 0x0005500001da7983 */ /* 0x010f220000300a00 */
[----:B------:R-:W-:-:S03]  /*1a090*/  IMAD.WIDE R182, R252, 0x4, R182 ;  /* 0x00000004fcb67825 */ /* 0x000fc600078e02b6 */
[----:B-1----:R-:W4:Y:S01]  /*1a0a0*/  LDL.LU.64 R202, [R1+0x558] ;  /* 0x0005580001ca7983 */ /* 0x002f220000300a00 */
[----:B------:R-:W-:-:S03]  /*1a0b0*/  IMAD.WIDE R136, R252, 0x4, R136 ;  /* 0x00000004fc887825 */ /* 0x000fc600078e0288 */
[----:B------:R1:W-:Y:S04]  /*1a0c0*/  LDGSTS.E [R244+0x30008], desc[UR8][R170.64], !P2 ;  /* 0x30008000aaf47fae */ /* 0x0003e8000d121848 */
[----:B------:R2:W-:Y:S04]  /*1a0d0*/  LDGSTS.E [R244+0x34008], desc[UR8][R58.64], !P2 ;  /* 0x340080003af47fae */ /* 0x0005e8000d121848 */
[----:B------:R2:W-:Y:S04]  /*1a0e0*/  STL.64 [R1+0x520], R182 ;  /* 0x000520b601007387 */ /* 0x0005e80000100a00 */
[----:B------:R2:W-:Y:S04]  /*1a0f0*/  STL.64 [R1+0x528], R136 ;  /* 0x0005288801007387 */ /* 0x0005e80000100a00 */
[----:B------:R-:W-:Y:S01]  /*1a100*/  LDGSTS.E [R244+0x3000c], desc[UR8][R182.64], !P0 ;  /* 0x3000c000b6f47fae */ /* 0x000fe2000c121848 */
[----:B-1----:R-:W-:-:S03]  /*1a110*/  IMAD.WIDE R170, R252, 0x4, R90 ;  /* 0x00000004fcaa7825 */ /* 0x002fc600078e025a */
[----:B------:R-:W-:Y:S04]  /*1a120*/  LDGSTS.E [R244+0x3400c], desc[UR8][R136.64], !P0 ;  /* 0x3400c00088f47fae */ /* 0x000fe8000c121848 */
[----:B------:R-:W4:Y:S01]  /*1a130*/  LDL.LU.64 R90, [R1+0x560] ;  /* 0x00056000015a7983 */ /* 0x000f220000300a00 */
[----:B--2---:R-:W-:-:S03]  /*1a140*/  IMAD.WIDE R58, R252, 0x4, R74 ;  /* 0x00000004fc3a7825 */ /* 0x004fc600078e024a */
[----:B------:R-:W2:Y:S04]  /*1a150*/  LDL.LU.64 R74, [R1+0x568] ;  /* 0x00056800014a7983 */ /* 0x000ea80000300a00 */
[----:B------:R1:W-:Y:S04]  /*1a160*/  STL.64 [R1+0x530], R170 ;  /* 0x000530aa01007387 */ /* 0x0003e80000100a00 */
[----:B------:R1:W-:Y:S04]  /*1a170*/  STL.64 [R1+0x538], R58 ;  /* 0x0005383a01007387 */ /* 0x0003e80000100a00 */
[----:B------:R-:W2:Y:S04]  /*1a180*/  LDL.LU.64 R182, [R1+0x570] ;  /* 0x0005700001b67983 */ /* 0x000ea80000300a00 */
[----:B------:R-:W2:Y:S01]  /*1a190*/  LDL.LU.64 R136, [R1+0x578] ;  /* 0x0005780001887983 */ /* 0x000ea20000300a00 */
[----:B------:R-:W-:Y:S01]  /*1a1a0*/  IADD3 R12, R3, -0xe1, RZ ;  /* 0xffffff1f030c7810 */ /* 0x000fe20007ffe0ff */
[----:B------:R-:W-:Y:S01]  /*1a1b0*/  VIADD R13, R43, 0xffffff1e ;  /* 0xffffff1e2b0d7836 */ /* 0x000fe20000000000 */
[----:B------:R-:W2:Y:S02]  /*1a1c0*/  LDC R3, c[0x0][0x230] ;  /* 0x00008c00ff037b82 */ /* 0x000ea40000000800 */
[----:B------:R-:W-:Y:S01]  /*1a1d0*/  ISETP.GE.U32.AND P4, PT, R12, 0x7ffffea0, PT ;  /* 0x7ffffea00c00780c */ /* 0x000fe20003f86070 */
[----:B------:R-:W-:Y:S01]  /*1a1e0*/  VIADD R12, R2, 0xffffff1d ;  /* 0xffffff1d020c7836 */ /* 0x000fe20000000000 */
[----:B------:R-:W-:-:S04]  /*1a1f0*/  ISETP.GE.U32.AND P5, PT, R13, 0x7ffffe9f, PT ;  /* 0x7ffffe9f0d00780c */ /* 0x000fc80003fa6070 */
[----:B------:R-:W-:Y:S01]  /*1a200*/  ISETP.GE.U32.AND P6, PT, R12, 0x7ffffe9e, PT ;  /* 0x7ffffe9e0c00780c */ /* 0x000fe20003fc6070 */
[----:B------:R-:W2:Y:S01]  /*1a210*/  LDC R43, c[0x0][0x230] ;  /* 0x00008c00ff2b7b82 */ /* 0x000ea20000000800 */
[----:B------:R-:W-:-:S05]  /*1a220*/  IADD3 R13, R42, -0xe4, RZ ;  /* 0xffffff1c2a0d7810 */ /* 0x000fca0007ffe0ff */
[----:B------:R1:W-:Y:S01]  /*1a230*/  LDGSTS.E [R244+0x38000], desc[UR8][R170.64], !P4 ;  /* 0x38000000aaf47fae */ /* 0x0003e2000e121848 */
[----:B---3--:R-:W-:-:S03]  /*1a240*/  IMAD.WIDE R186, R252, 0x4, R186 ;  /* 0x00000004fcba7825 */ /* 0x008fc600078e02ba */
[----:B------:R3:W-:Y:S01]  /*1a250*/  LDGSTS.E [R244+0x3c000], desc[UR8][R58.64], !P4 ;  /* 0x3c0000003af47fae */ /* 0x0007e2000e121848 */
[----:B------:R-:W2:Y:S01]  /*1a260*/  LDC R2, c[0x0][0x230] ;  /* 0x00008c00ff027b82 */ /* 0x000ea20000000800 */
[C---:B------:R-:W-:Y:S02]  /*1a270*/  IMAD.WIDE R138, R252.reuse, 0x4, R138 ;  /* 0x00000004fc8a7825 */ /* 0x040fe400078e028a */
[----:B------:R2:W-:Y:S04]  /*1a280*/  STL.64 [R1+0x540], R186 ;  /* 0x000540ba01007387 */ /* 0x0005e80000100a00 */
[----:B------:R2:W-:Y:S01]  /*1a290*/  STL.64 [R1+0x548], R138 ;  /* 0x0005488a01007387 */ /* 0x0005e20000100a00 */
[----:B------:R-:W-:Y:S01]  /*1a2a0*/  ISETP.GE.U32.AND P1, PT, R13, 0x7ffffe9d, PT ;  /* 0x7ffffe9d0d00780c */ /* 0x000fe20003f26070 */
[----:B----4-:R-:W-:-:S02]  /*1a2b0*/  IMAD.WIDE R90, R252, 0x4, R90 ;  /* 0x00000004fc5a7825 */ /* 0x010fc400078e025a */
[----:B------:R-:W-:Y:S01]  /*1a2c0*/  LDGSTS.E [R244+0x38004], desc[UR8][R186.64], !P5 ;  /* 0x38004000baf47fae */ /* 0x000fe2000e921848 */
[----:B------:R-:W4:Y:S01]  /*1a2d0*/  LDC R42, c[0x0][0x230] ;  /* 0x00008c00ff2a7b82 */ /* 0x000f220000000800 */
[C---:B-1----:R-:W-:Y:S02]  /*1a2e0*/  IMAD.WIDE R170, R252.reuse, 0x4, R218 ;  /* 0x00000004fcaa7825 */ /* 0x042fe400078e02da */
[----:B------:R-:W-:Y:S02]  /*1a2f0*/  LDGSTS.E [R244+0x3c004], desc[UR8][R138.64], !P5 ;  /* 0x3c0040008af47fae */ /* 0x000fe4000e921848 */
[C---:B---3--:R-:W-:Y:S02]  /*1a300*/  IMAD.WIDE R58, R252.reuse, 0x4, R202 ;  /* 0x00000004fc3a7825 */ /* 0x048fe400078e02ca */
[----:B------:R-:W3:Y:S04]  /*1a310*/  LDL.LU.64 R218, [R1+0x580] ;  /* 0x0005800001da7983 */ /* 0x000ee80000300a00 */
[----:B------:R1:W-:Y:S04]  /*1a320*/  STL.64 [R1+0x550], R170 ;  /* 0x000550aa01007387 */ /* 0x0003e80000100a00 */
[----:B------:R-:W4:Y:S01]  /*1a330*/  LDL.LU.64 R202, [R1+0x588] ;  /* 0x0005880001ca7983 */ /* 0x000f220000300a00 */
[----:B--2---:R-:W-:-:S03]  /*1a340*/  IMAD.WIDE R74, R252, 0x4, R74 ;  /* 0x00000004fc4a7825 */ /* 0x004fc600078e024a */
[----:B------:R2:W-:Y:S04]  /*1a350*/  STL.64 [R1+0x558], R58 ;  /* 0x0005583a01007387 */ /* 0x0005e80000100a00 */
[----:B------:R-:W4:Y:S04]  /*1a360*/  LDL.LU.64 R186, [R1+0x590] ;  /* 0x0005900001ba7983 */ /* 0x000f280000300a00 */
[----:B------:R-:W4:Y:S04]  /*1a370*/  LDL.LU.64 R138, [R1+0x598] ;  /* 0x00059800018a7983 */ /* 0x000f280000300a00 */
[----:B------:R1:W-:Y:S04]  /*1a380*/  LDGSTS.E [R244+0x38008], desc[UR8][R170.64], !P6 ;  /* 0x38008000aaf47fae */ /* 0x0003e8000f121848 */
[----:B------:R2:W-:Y:S04]  /*1a390*/  LDGSTS.E [R244+0x3c008], desc[UR8][R58.64], !P6 ;  /* 0x3c0080003af47fae */ /* 0x0005e8000f121848 */
[----:B------:R2:W-:Y:S01]  /*1a3a0*/  STL.64 [R1+0x560], R90 ;  /* 0x0005605a01007387 */ /* 0x0005e20000100a00 */
[----:B-1----:R-:W-:-:S03]  /*1a3b0*/  IMAD.WIDE R170, R252, 0x4, R182 ;  /* 0x00000004fcaa7825 */ /* 0x002fc600078e02b6 */
[----:B------:R1:W-:Y:S01]  /*1a3c0*/  STL.64 [R1+0x568], R74 ;  /* 0x0005684a01007387 */ /* 0x0003e20000100a00 */
[----:B--2---:R-:W-:-:S03]  /*1a3d0*/  IMAD.WIDE R58, R252, 0x4, R136 ;  /* 0x00000004fc3a7825 */ /* 0x004fc600078e0288 */
[----:B------:R-:W2:Y:S04]  /*1a3e0*/  LDL.LU.64 R182, [R1+0x5a0] ;  /* 0x0005a00001b67983 */ /* 0x000ea80000300a00 */
[----:B------:R4:W-:Y:S04]  /*1a3f0*/  STL.64 [R1+0x570], R170 ;  /* 0x000570aa01007387 */ /* 0x0009e80000100a00 */
[----:B------:R-:W2:Y:S04]  /*1a400*/  LDL.LU.64 R136, [R1+0x5a8] ;  /* 0x0005a80001887983 */ /* 0x000ea80000300a00 */
[----:B------:R-:W-:Y:S04]  /*1a410*/  LDGSTS.E [R244+0x3800c], desc[UR8][R90.64], !P1 ;  /* 0x3800c0005af47fae */ /* 0x000fe8000c921848 */
[----:B------:R4:W-:Y:S04]  /*1a420*/  STL.64 [R1+0x578], R58 ;  /* 0x0005783a01007387 */ /* 0x0009e80000100a00 */
[----:B------:R-:W-:Y:S04]  /*1a430*/  LDGSTS.E [R244+0x3c00c], desc[UR8][R74.64], !P1 ;  /* 0x3c00c0004af47fae */ /* 0x000fe8000c921848 */
[----:B------:R-:W2:Y:S04]  /*1a440*/  LDL.LU.64 R90, [R1+0x5b0] ;  /* 0x0005b000015a7983 */ /* 0x000ea80000300a00 */
[----:B-1----:R-:W2:Y:S01]  /*1a450*/  LDL.LU.64 R74, [R1+0x5b8] ;  /* 0x0005b800014a7983 */ /* 0x002ea20000300a00 */
[----:B------:R-:W-:-:S02]  /*1a460*/  VIADD R12, R14, 0xffffff7b ;  /* 0xffffff7b0e0c7836 */ /* 0x000fc40000000000 */
[----:B------:R-:W-:Y:S01]  /*1a470*/  VIADD R13, R15, 0xffffff7a ;  /* 0xffffff7a0f0d7836 */ /* 0x000fe20000000000 */
[----:B------:R-:W-:Y:S01]  /*1a480*/  STL.64 [R1+0x1758], R244 ;  /* 0x001758f401007387 */ /* 0x000fe20000100a00 */
[----:B------:R-:W1:Y:S01]  /*1a490*/  LDC R14, c[0x0][0x230] ;  /* 0x00008c00ff0e7b82 */ /* 0x000e620000000800 */
[----:B------:R-:W-:Y:S02]  /*1a4a0*/  ISETP.GE.U32.AND P2, PT, R12, 0x7ffffefc, PT ;  /* 0x7ffffefc0c00780c */ /* 0x000fe40003f46070 */
[----:B------:R-:W-:Y:S02]  /*1a4b0*/  ISETP.GE.U32.AND P0, PT, R13, 0x7ffffefb, PT ;  /* 0x7ffffefb0d00780c */ /* 0x000fe40003f06070 */
[----:B------:R-:W-:Y:S01]  /*1a4c0*/  IADD3 R12, R3, -0x87, RZ ;  /* 0xffffff79030c7810 */ /* 0x000fe20007ffe0ff */
[----:B------:R-:W-:Y:S02]  /*1a4d0*/  VIADD R13, R43, 0xffffff78 ;  /* 0xffffff782b0d7836 */ /* 0x000fe40000000000 */
[----:B------:R-:W1:Y:S01]  /*1a4e0*/  LDC R15, c[0x0][0x230] ;  /* 0x00008c00ff0f7b82 */ /* 0x000e620000000800 */
[----:B------:R-:W-:-:S05]  /*1a4f0*/  ISETP.GE.U32.AND P4, PT, R12, 0x7ffffefa, PT ;  /* 0x7ffffefa0c00780c */ /* 0x000fca0003f86070 */
[----:B------:R4:W-:Y:S02]  /*1a500*/  LDGSTS.E [R243+0x20000], desc[UR8][R170.64], !P2 ;  /* 0x20000000aaf37fae */ /* 0x0009e4000d121848 */
[----:B------:R-:W1:Y:S02]  /*1a510*/  LDC R3, c[0x0][0x230] ;  /* 0x00008c00ff037b82 */ /* 0x000e640000000800 */
[----:B------:R4:W-:Y:S01]  /*1a520*/  LDGSTS.E [R243+0x24000], desc[UR8][R58.64], !P2 ;  /* 0x240000003af37fae */ /* 0x0009e2000d121848 */
[----:B------:R-:W-:-:S05]  /*1a530*/  ISETP.GE.U32.AND P5, PT, R13, 0x7ffffef9, PT ;  /* 0x7ffffef90d00780c */ /* 0x000fca0003fa6070 */
[----:B------:R-:W1:Y:S01]  /*1a540*/  LDC R43, c[0x0][0x230] ;  /* 0x00008c00ff2b7b82 */ /* 0x000e620000000800 */
[----:B---3--:R-:W-:-:S04]  /*1a550*/  IMAD.WIDE R218, R252, 0x4, R218 ;  /* 0x00000004fcda7825 */ /* 0x008fc800078e02da */
[C---:B----4-:R-:W-:Y:S01]  /*1a560*/  IMAD.WIDE R202, R252.reuse, 0x4, R202 ;  /* 0x00000004fcca7825 */ /* 0x050fe200078e02ca */
[----:B------:R3:W-:Y:S04]  /*1a570*/  STL.64 [R1+0x580], R218 ;  /* 0x000580da01007387 */ /* 0x0007e80000100a00 */
[----:B------:R4:W-:Y:S01]  /*1a580*/  STL.64 [R1+0x588], R202 ;  /* 0x000588ca01007387 */ /* 0x0009e20000100a00 */
[----:B------:R-:W-:-:S03]  /*1a590*/  IMAD.WIDE R170, R252, 0x4, R186 ;  /* 0x00000004fcaa7825 */ /* 0x000fc600078e02ba */
[----:B------:R-:W-:Y:S01]  /*1a5a0*/  LDGSTS.E [R243+0x20004], desc[UR8][R218.64], !P0 ;  /* 0x20004000daf37fae */ /* 0x000fe2000c121848 */
[----:B------:R-:W-:-:S03]  /*1a5b0*/  IMAD.WIDE R58, R252, 0x4, R138 ;  /* 0x00000004fc3a7825 */ /* 0x000fc600078e028a */
[----:B------:R-:W4:Y:S04]  /*1a5c0*/  LDL.LU.64 R186, [R1+0x5c0] ;  /* 0x0005c00001ba7983 */ /* 0x000f280000300a00 */
[----:B------:R-:W4:Y:S04]  /*1a5d0*/  LDL.LU.64 R138, [R1+0x5c8] ;  /* 0x0005c800018a7983 */ /* 0x000f280000300a00 */
[----:B------:R1:W-:Y:S04]  /*1a5e0*/  STL.64 [R1+0x590], R170 ;  /* 0x000590aa01007387 */ /* 0x0003e80000100a00 */
[----:B------:R1:W-:Y:S04]  /*1a5f0*/  STL.64 [R1+0x598], R58 ;  /* 0x0005983a01007387 */ /* 0x0003e80000100a00 */
[----:B---3--:R-:W3:Y:S04]  /*1a600*/  LDL.LU.64 R218, [R1+0x5d0] ;  /* 0x0005d00001da7983 */ /* 0x008ee80000300a00 */
[----:B------:R-:W-:Y:S01]  /*1a610*/  LDGSTS.E [R243+0x24004], desc[UR8][R202.64], !P0 ;  /* 0x24004000caf37fae */ /* 0x000fe2000c121848 */
[----:B--2---:R-:W-:-:S03]  /*1a620*/  IMAD.WIDE R182, R252, 0x4, R182 ;  /* 0x00000004fcb67825 */ /* 0x004fc600078e02b6 */
[----:B------:R1:W-:Y:S01]  /*1a630*/  LDGSTS.E [R243+0x20008], desc[UR8][R170.64], !P4 ;  /* 0x20008000aaf37fae */ /* 0x0003e2000e121848 */
[----:B------:R-:W-:-:S03]  /*1a640*/  IMAD.WIDE R136, R252, 0x4, R136 ;  /* 0x00000004fc887825 */ /* 0x000fc600078e0288 */
[----:B------:R2:W-:Y:S04]  /*1a650*/  LDGSTS.E [R243+0x24008], desc[UR8][R58.64], !P4 ;  /* 0x240080003af37fae */ /* 0x0005e8000e121848 */
[----:B----4-:R-:W4:Y:S04]  /*1a660*/  LDL.LU.64 R202, [R1+0x5d8] ;  /* 0x0005d80001ca7983 */ /* 0x010f280000300a00 */
[----:B------:R2:W-:Y:S04]  /*1a670*/  STL.64 [R1+0x5a0], R182 ;  /* 0x0005a0b601007387 */ /* 0x0005e80000100a00 */
[----:B------:R2:W-:Y:S01]  /*1a680*/  STL.64 [R1+0x5a8], R136 ;  /* 0x0005a88801007387 */ /* 0x0005e20000100a00 */
[----:B-1----:R-:W-:-:S03]  /*1a690*/  IMAD.WIDE R170, R252, 0x4, R90 ;  /* 0x00000004fcaa7825 */ /* 0x002fc600078e025a */
[----:B------:R-:W-:Y:S04]  /*1a6a0*/  LDGSTS.E [R243+0x2000c], desc[UR8][R182.64], !P5 ;  /* 0x2000c000b6f37fae */ /* 0x000fe8000e921848 */
[----:B------:R-:W4:Y:S01]  /*1a6b0*/  LDL.LU.64 R90, [R1+0x5e0] ;  /* 0x0005e000015a7983 */ /* 0x000f220000300a00 */
[----:B--2---:R-:W-:-:S03]  /*1a6c0*/  IMAD.WIDE R58, R252, 0x4, R74 ;  /* 0x00000004fc3a7825 */ /* 0x004fc600078e024a */
[----:B------:R-:W-:Y:S04]  /*1a6d0*/  LDGSTS.E [R243+0x2400c], desc[UR8][R136.64], !P5 ;  /* 0x2400c00088f37fae */ /* 0x000fe8000e921848 */
[----:B------:R-:W2:Y:S04]  /*1a6e0*/  LDL.LU.64 R74, [R1+0x5e8] ;  /* 0x0005e800014a7983 */ /* 0x000ea80000300a00 */
[----:B------:R3:W-:Y:S04]  /*1a6f0*/  STL.64 [R1+0x5b0], R170 ;  /* 0x0005b0aa01007387 */ /* 0x0007e80000100a00 */
[----:B------:R4:W-:Y:S04]  /*1a700*/  STL.64 [R1+0x5b8], R58 ;  /* 0x0005b83a01007387 */ /* 0x0009e80000100a00 */
[----:B------:R-:W2:Y:S04]  /*1a710*/  LDL.LU.64 R182, [R1+0x5f0] ;  /* 0x0005f00001b67983 */ /* 0x000ea80000300a00 */
[----:B------:R-:W2:Y:S01]  /*1a720*/  LDL.LU.64 R136, [R1+0x5f8] ;  /* 0x0005f80001887983 */ /* 0x000ea20000300a00 */
[----:B------:R-:W-:Y:S01]  /*1a730*/  VIADD R12, R2, 0xffffff5b ;  /* 0xffffff5b020c7836 */ /* 0x000fe20000000000 */
[----:B------:R-:W-:Y:S01]  /*1a740*/  IADD3 R13, R42, -0xa6, RZ ;  /* 0xffffff5a2a0d7810 */ /* 0x000fe20007ffe0ff */
[----:B------:R-:W1:Y:S03]  /*1a750*/  LDC R2, c[0x0][0x230] ;  /* 0x00008c00ff027b82 */ /* 0x000e660000000800 */
[----:B------:R-:W-:Y:S01]  /*1a760*/  ISETP.GE.U32.AND P6, PT, R12, 0x7ffffedc, PT ;  /* 0x7ffffedc0c00780c */ /* 0x000fe20003fc6070 */
[----:B------:R-:W-:Y:S01]  /*1a770*/  VIADD R12, R14, 0xffffff59 ;  /* 0xffffff590e0c7836 */ /* 0x000fe20000000000 */
[----:B------:R-:W-:Y:S01]  /*1a780*/  ISETP.GE.U32.AND P1, PT, R13, 0x7ffffedb, PT ;  /* 0x7ffffedb0d00780c */ /* 0x000fe20003f26070 */
[----:B------:R-:W-:-:S02]  /*1a790*/  VIADD R13, R15, 0xffffff58 ;  /* 0xffffff580f0d7836 */ /* 0x000fc40000000000 */
[----:B------:R-:W1:Y:S01]  /*1a7a0*/  LDC R42, c[0x0][0x230] ;  /* 0x00008c00ff2a7b82 */ /* 0x000e620000000800 */
[----:B------:R-:W-:-:S07]  /*1a7b0*/  ISETP.GE.U32.AND P2, PT, R12, 0x7ffffeda, PT ;  /* 0x7ffffeda0c00780c */ /* 0x000fce0003f46070 */
[----:B------:R3:W-:Y:S01]  /*1a7c0*/  LDGSTS.E [R243+0x28000], desc[UR8][R170.64], !P6 ;  /* 0x28000000aaf37fae */ /* 0x0007e2000f121848 */
[----:B------:R-:W1:Y:S03]  /*1a7d0*/  LDC R14, c[0x0][0x230] ;  /* 0x00008c00ff0e7b82 */ /* 0x000e660000000800 */
[----:B------:R4:W-:Y:S01]  /*1a7e0*/  LDGSTS.E [R243+0x2c000], desc[UR8][R58.64], !P6 ;  /* 0x2c0000003af37fae */ /* 0x0009e2000f121848 */
[----:B------:R-:W-:-:S04]  /*1a7f0*/  ISETP.GE.U32.AND P0, PT, R13, 0x7ffffed9, PT ;  /* 0x7ffffed90d00780c */ /* 0x000fc80003f06070 */
[----:B------:R-:W1:Y:S01]  /*1a800*/  LDC R15, c[0x0][0x230] ;  /* 0x00008c00ff0f7b82 */ /* 0x000e620000000800 */
[----:B------:R-:W-:-:S04]  /*1a810*/  IMAD.WIDE R186, R252, 0x4, R186 ;  /* 0x00000004fcba7825 */ /* 0x000fc800078e02ba */
[C---:B------:R-:W-:Y:S01]  /*1a820*/  IMAD.WIDE R138, R252.reuse, 0x4, R138 ;  /* 0x00000004fc8a7825 */ /* 0x040fe200078e028a */
[----:B------:R1:W-:Y:S04]  /*1a830*/  STL.64 [R1+0x5c0], R186 ;  /* 0x0005c0ba01007387 */ /* 0x0003e80000100a00 */
[----:B------:R1:W-:Y:S04]  /*1a840*/  STL.64 [R1+0x5c8], R138 ;  /* 0x0005c88a01007387 */ /* 0x0003e80000100a00 */
[----:B------:R-:W-:Y:S01]  /*1a850*/  LDGSTS.E [R243+0x28004], desc[UR8][R186.64], !P1 ;  /* 0x28004000baf37fae */ /* 0x000fe2000c921848 */
[----:B---3--:R-:W-:-:S03]  /*1a860*/  IMAD.WIDE R170, R252, 0x4, R218 ;  /* 0x00000004fcaa7825 */ /* 0x008fc600078e02da */
[----:B------:R-:W-:Y:S04]  /*1a870*/  LDGSTS.E [R243+0x2c004], desc[UR8][R138.64], !P1 ;  /* 0x2c0040008af37fae */ /* 0x000fe8000c921848 */
[----:B------:R-:W3:Y:S04]  /*1a880*/  LDL.LU.64 R218, [R1+0x600] ;  /* 0x0006000001da7983 */ /* 0x000ee80000300a00 */
[----:B------:R2:W-:Y:S01]  /*1a890*/  LDGSTS.E [R243+0x28008], desc[UR8][R170.64], !P2 ;  /* 0x28008000aaf37fae */ /* 0x0005e2000d121848 */
[----:B----4-:R-:W-:-:S03]  /*1a8a0*/  IMAD.WIDE R58, R252, 0x4, R202 ;  /* 0x00000004fc3a7825 */ /* 0x010fc600078e02ca */
[----:B------:R-:W4:Y:S04]  /*1a8b0*/  LDL.LU.64 R202, [R1+0x608] ;  /* 0x0006080001ca7983 */ /* 0x000f280000300a00 */
[----:B------:R2:W-:Y:S04]  /*1a8c0*/  STL.64 [R1+0x5d0], R170 ;  /* 0x0005d0aa01007387 */ /* 0x0005e80000100a00 */
[----:B------:R2:W-:Y:S04]  /*1a8d0*/  STL.64 [R1+0x5d8], R58 ;  /* 0x0005d83a01007387 */ /* 0x0005e80000100a00 */
[----:B-1----:R-:W4:Y:S01]  /*1a8e0*/  LDL.LU.64 R186, [R1+0x610] ;  /* 0x0006100001ba7983 */ /* 0x002f220000300a00 */
[----:B------:R-:W-:-:S03]  /*1a8f0*/  IMAD.WIDE R90, R252, 0x4, R90 ;  /* 0x00000004fc5a7825 */ /* 0x000fc600078e025a */
[----:B------:R-:W4:Y:S04]  /*1a900*/  LDL.LU.64 R138, [R1+0x618] ;  /* 0x00061800018a7983 */ /* 0x000f280000300a00 */
[----:B------:R1:W-:Y:S01]  /*1a910*/  LDGSTS.E [R243+0x2c008], desc[UR8][R58.64], !P2 ;  /* 0x2c0080003af37fae */ /* 0x0003e2000d121848 */
[----:B--2---:R-:W-:-:S03]  /*1a920*/  IMAD.WIDE R74, R252, 0x4, R74 ;  /* 0x00000004fc4a7825 */ /* 0x004fc600078e024a */
[----:B------:R2:W-:Y:S04]  /*1a930*/  STL.64 [R1+0x5e0], R90 ;  /* 0x0005e05a01007387 */ /* 0x0005e80000100a00 */
[----:B------:R2:W-:Y:S04]  /*1a940*/  STL.64 [R1+0x5e8], R74 ;  /* 0x0005e84a01007387 */ /* 0x0005e80000100a00 */
[----:B------:R-:W-:Y:S01]  /*1a950*/  LDGSTS.E [R243+0x2800c], desc[UR8][R90.64], !P0 ;  /* 0x2800c0005af37fae */ /* 0x000fe2000c121848 */
[----:B------:R-:W-:-:S03]  /*1a960*/  IMAD.WIDE R170, R252, 0x4, R182 ;  /* 0x00000004fcaa7825 */ /* 0x000fc600078e02b6 */
[----:B------:R-:W4:Y:S01]  /*1a970*/  LDL.LU.64 R182, [R1+0x620] ;  /* 0x0006200001b67983 */ /* 0x000f220000300a00 */
[----:B-1----:R-:W-:-:S03]  /*1a980*/  IMAD.WIDE R58, R252, 0x4, R136 ;  /* 0x00000004fc3a7825 */ /* 0x002fc600078e0288 */
[----:B------:R-:W4:Y:S04]  /*1a990*/  LDL.LU.64 R136, [R1+0x628] ;  /* 0x0006280001887983 */ /* 0x000f280000300a00 */
[----:B------:R1:W-:Y:S04]  /*1a9a0*/  STL.64 [R1+0x5f0], R170 ;  /* 0x0005f0aa01007387 */ /* 0x0003e80000100a00 */
[----:B------:R1:W-:Y:S04]  /*1a9b0*/  STL.64 [R1+0x5f8], R58 ;  /* 0x0005f83a01007387 */ /* 0x0003e80000100a00 */
[----:B--2---:R-:W2:Y:S04]  /*1a9c0*/  LDL.LU.64 R90, [R1+0x630] ;  /* 0x00063000015a7983 */ /* 0x004ea80000300a00 */
[----:B------:R-:W-:Y:S04]  /*1a9d0*/  LDGSTS.E [R243+0x2c00c], desc[UR8][R74.64], !P0 ;  /* 0x2c00c0004af37fae */ /* 0x000fe8000c121848 */
        /* <DEDUP_REMOVED lines=13> */
[----:B------:R-:W2:Y:S03]  /*1aab0*/  LDC R2, c[0x0][0x230] ;  /* 0x00008c00ff027b82 */ /* 0x000ea60000000800 */
[----:B------:R3:W-:Y:S01]  /*1aac0*/  STL.64 [R1+0x600], R218 ;  /* 0x000600da01007387 */ /* 0x0007e20000100a00 */
[C---:B----4-:R-:W-:Y:S01]  /*1aad0*/  IMAD.WIDE R202, R252.reuse, 0x4, R202 ;  /* 0x00000004fcca7825 */ /* 0x050fe200078e02ca */
[----:B------:R-:W-:Y:S02]  /*1aae0*/  ISETP.GE.U32.AND P1, PT, R13, 0x7ffffeb9, PT ;  /* 0x7ffffeb90d00780c */ /* 0x000fe40003f26070 */
[----:B------:R-:W-:Y:S01]  /*1aaf0*/  LDGSTS.E [R243+0x30004], desc[UR8][R218.64], !P5 ;  /* 0x30004000daf37fae */ /* 0x000fe2000e921848 */
[----:B------:R-:W4:Y:S03]  /*1ab00*/  LDC R42, c[0x0][0x230] ;  /* 0x00008c00ff2a7b82 */ /* 0x000f260000000800 */
[----:B------:R3:W-:Y:S04]  /*1ab10*/  STL.64 [R1+0x608], R202 ;  /* 0x000608ca01007387 */ /* 0x0007e80000100a00 */
[----:B------:R-:W-:Y:S01]  /*1ab20*/  LDGSTS.E [R243+0x34004], desc[UR8][R202.64], !P5 ;  /* 0x34004000caf37fae */ /* 0x000fe2000e921848 */
[----:B-1----:R-:W-:-:S03]  /*1ab30*/  IMAD.WIDE R170, R252, 0x4, R186 ;  /* 0x00000004fcaa7825 */ /* 0x002fc600078e02ba */
[----:B------:R-:W4:Y:S01]  /*1ab40*/  LDL.LU.64 R186, [R1+0x640] ;  /* 0x0006400001ba7983 */ /* 0x000f220000300a00 */
[----:B---3--:R-:W-:-:S03]  /*1ab50*/  IMAD.WIDE R58, R252, 0x4, R138 ;  /* 0x00000004fc3a7825 */ /* 0x008fc600078e028a */
[----:B------:R-:W3:Y:S04]  /*1ab60*/  LDL.LU.64 R138, [R1+0x648] ;  /* 0x00064800018a7983 */ /* 0x000ee80000300a00 */
[----:B------:R2:W-:Y:S04]  /*1ab70*/  STL.64 [R1+0x610], R170 ;  /* 0x000610aa01007387 */ /* 0x0005e80000100a00 */
[----:B------:R1:W-:Y:S04]  /*1ab80*/  STL.64 [R1+0x618], R58 ;  /* 0x0006183a01007387 */ /* 0x0003e80000100a00 */
[----:B------:R-:W3:Y:S04]  /*1ab90*/  LDL.LU.64 R218, [R1+0x650] ;  /* 0x0006500001da7983 */ /* 0x000ee80000300a00 */
[----:B------:R-:W3:Y:S01]  /*1aba0*/  LDL.LU.64 R202, [R1+0x658] ;  /* 0x0006580001ca7983 */ /* 0x000ee20000300a00 */
[----:B------:R-:W-:-:S03]  /*1abb0*/  IMAD.WIDE R182, R252, 0x4, R182 ;  /* 0x00000004fcb67825 */ /* 0x000fc600078e02b6 */
[----:B------:R2:W-:Y:S01]  /*1abc0*/  LDGSTS.E [R243+0x30008], desc[UR8][R170.64], !P6 ;  /* 0x30008000aaf37fae */ /* 0x0005e2000f121848 */
[----:B------:R-:W-:-:S03]  /*1abd0*/  IMAD.WIDE R136, R252, 0x4, R136 ;  /* 0x00000004fc887825 */ /* 0x000fc600078e0288 */
[----:B------:R1:W-:Y:S04]  /*1abe0*/  LDGSTS.E [R243+0x34008], desc[UR8][R58.64], !P6 ;  /* 0x340080003af37fae */ /* 0x0003e8000f121848 */
[----:B------:R1:W-:Y:S04]  /*1abf0*/  STL.64 [R1+0x620], R182 ;  /* 0x000620b601007387 */ /* 0x0003e80000100a00 */
[----:B------:R1:W-:Y:S01]  /*1ac00*/  STL.64 [R1+0x628], R136 ;  /* 0x0006288801007387 */ /* 0x0003e20000100a00 */
[----:B--2---:R-:W-:-:S03]  /*1ac10*/  IMAD.WIDE R170, R252, 0x4, R90 ;  /* 0x00000004fcaa7825 */ /* 0x004fc600078e025a */
[----:B------:R-:W2:Y:S04]  /*1ac20*/  LDL.LU.64 R90, [R1+0x660] ;  /* 0x00066000015a7983 */ /* 0x000ea80000300a00 */
[----:B------:R-:W-:Y:S04]  /*1ac30*/  LDGSTS.E [R243+0x3000c], desc[UR8][R182.64], !P1 ;  /* 0x3000c000b6f37fae */ /* 0x000fe8000c921848 */
[----:B------:R-:W-:Y:S01]  /*1ac40*/  LDGSTS.E [R243+0x3400c], desc[UR8][R136.64], !P1 ;  /* 0x3400c00088f37fae */ /* 0x000fe2000c921848 */
[----:B-1----:R-:W-:-:S03]  /*1ac50*/  IMAD.WIDE R58, R252, 0x4, R74 ;  /* 0x00000004fc3a7825 */ /* 0x002fc600078e024a */
[----:B------:R-:W2:Y:S04]  /*1ac60*/  LDL.LU.64 R74, [R1+0x668] ;  /* 0x00066800014a7983 */ /* 0x000ea80000300a00 */
[----:B------:R1:W-:Y:S04]  /*1ac70*/  STL.64 [R1+0x630], R170 ;  /* 0x000630aa01007387 */ /* 0x0003e80000100a00 */
[----:B------:R1:W-:Y:S04]  /*1ac80*/  STL.64 [R1+0x638], R58 ;  /* 0x0006383a01007387 */ /* 0x0003e80000100a00 */
[----:B------:R-:W2:Y:S04]  /*1ac90*/  LDL.LU.64 R182, [R1+0x670] ;  /* 0x0006700001b67983 */ /* 0x000ea80000300a00 */
[----:B------:R-:W2:Y:S01]  /*1aca0*/  LDL.LU.64 R136, [R1+0x678] ;  /* 0x0006780001887983 */ /* 0x000ea20000300a00 */
[----:B------:R-:W-:-:S02]  /*1acb0*/  VIADD R12, R14, 0xffffff1b ;  /* 0xffffff1b0e0c7836 */ /* 0x000fc40000000000 */
[----:B------:R-:W-:Y:S01]  /*1acc0*/  VIADD R13, R15, 0xffffff1a ;  /* 0xffffff1a0f0d7836 */ /* 0x000fe20000000000 */
[----:B------:R-:W2:Y:S02]  /*1acd0*/  LDC R14, c[0x0][0x230] ;  /* 0x00008c00ff0e7b82 */ /* 0x000ea40000000800 */
[----:B------:R-:W-:Y:S02]  /*1ace0*/  ISETP.GE.U32.AND P2, PT, R12, 0x7ffffe9c, PT ;  /* 0x7ffffe9c0c00780c */ /* 0x000fe40003f46070 */
[----:B------:R-:W-:Y:S02]  /*1acf0*/  ISETP.GE.U32.AND P0, PT, R13, 0x7ffffe9b, PT ;  /* 0x7ffffe9b0d00780c */ /* 0x000fe40003f06070 */
[----:B------:R-:W-:Y:S01]  /*1ad00*/  IADD3 R12, R3, -0xe7, RZ ;  /* 0xffffff19030c7810 */ /* 0x000fe20007ffe0ff */
[----:B------:R-:W-:Y:S01]  /*1ad10*/  VIADD R13, R43, 0xffffff18 ;  /* 0xffffff182b0d7836 */ /* 0x000fe20000000000 */
[----:B------:R-:W2:Y:S02]  /*1ad20*/  LDC R15, c[0x0][0x230] ;  /* 0x00008c00ff0f7b82 */ /* 0x000ea40000000800 */
[----:B------:R-:W-:-:S05]  /*1ad30*/  ISETP.GE.U32.AND P4, PT, R12, 0x7ffffe9a, PT ;  /* 0x7ffffe9a0c00780c */ /* 0x000fca0003f86070 */
[----:B------:R1:W-:Y:S01]  /*1ad40*/  LDGSTS.E [R243+0x38000], desc[UR8][R170.64], !P2 ;  /* 0x38000000aaf37fae */ /* 0x0003e2000d121848 */
[----:B------:R-:W2:Y:S03]  /*1ad50*/  LDC R3, c[0x0][0x230] ;  /* 0x00008c00ff037b82 */ /* 0x000ea60000000800 */
[----:B------:R1:W-:Y:S01]  /*1ad60*/  LDGSTS.E [R243+0x3c000], desc[UR8][R58.64], !P2 ;  /* 0x3c0000003af37fae */ /* 0x0003e2000d121848 */
[----:B------:R-:W-:-:S04]  /*1ad70*/  ISETP.GE.U32.AND P5, PT, R13, 0x7ffffe99, PT ;  /* 0x7ffffe990d00780c */ /* 0x000fc80003fa6070 */
[----:B------:R-:W2:Y:S01]  /*1ad80*/  LDC R43, c[0x0][0x230] ;  /* 0x00008c00ff2b7b82 */ /* 0x000ea20000000800 */
[----:B----4-:R-:W-:-:S04]  /*1ad90*/  IMAD.WIDE R186, R252, 0x4, R186 ;  /* 0x00000004fcba7825 */ /* 0x010fc800078e02ba */
[C---:B---3--:R-:W-:Y:S01]  /*1ada0*/  IMAD.WIDE R138, R252.reuse, 0x4, R138 ;  /* 0x00000004fc8a7825 */ /* 0x048fe200078e028a */
[----:B------:R3:W-:Y:S04]  /*1adb0*/  STL.64 [R1+0x640], R186 ;  /* 0x000640ba01007387 */ /* 0x0007e80000100a00 */
[----:B------:R4:W-:Y:S04]  /*1adc0*/  STL.64 [R1+0x648], R138 ;  /* 0x0006488a01007387 */ /* 0x0009e80000100a00 */
[----:B------:R-:W-:Y:S01]  /*1add0*/  LDGSTS.E [R243+0x38004], desc[UR8][R186.64], !P0 ;  /* 0x38004000baf37fae */ /* 0x000fe2000c121848 */
[----:B-1----:R-:W-:-:S03]  /*1ade0*/  IMAD.WIDE R170, R252, 0x4, R218 ;  /* 0x00000004fcaa7825 */ /* 0x002fc600078e02da */
[----:B------:R-:W-:Y:S01]  /*1adf0*/  LDGSTS.E [R243+0x3c004], desc[UR8][R138.64], !P0 ;  /* 0x3c0040008af37fae */ /* 0x000fe2000c121848 */
[----:B------:R-:W-:-:S03]  /*1ae00*/  IMAD.WIDE R58, R252, 0x4, R202 ;  /* 0x00000004fc3a7825 */ /* 0x000fc600078e02ca */
[----:B------:R-:W4:Y:S04]  /*1ae10*/  LDL.LU.64 R218, [R1+0x680] ;  /* 0x0006800001da7983 */ /* 0x000f280000300a00 */
[----:B------:R-:W4:Y:S04]  /*1ae20*/  LDL.LU.64 R202, [R1+0x688] ;  /* 0x0006880001ca7983 */ /* 0x000f280000300a00 */
[----:B------:R1:W-:Y:S04]  /*1ae30*/  STL.64 [R1+0x650], R170 ;  /* 0x000650aa01007387 */ /* 0x0003e80000100a00 */
[----:B------:R1:W-:Y:S04]  /*1ae40*/  STL.64 [R1+0x658], R58 ;  /* 0x0006583a01007387 */ /* 0x0003e80000100a00 */
[----:B---3--:R-:W3:Y:S01]  /*1ae50*/  LDL.LU.64 R186, [R1+0x690] ;  /* 0x0006900001ba7983 */ /* 0x008ee20000300a00 */
[----:B--2---:R-:W-:-:S03]  /*1ae60*/  IMAD.WIDE R90, R252, 0x4, R90 ;  /* 0x00000004fc5a7825 */ /* 0x004fc600078e025a */
[----:B----4-:R-:W2:Y:S04]  /*1ae70*/  LDL.LU.64 R138, [R1+0x698] ;  /* 0x00069800018a7983 */ /* 0x010ea80000300a00 */
[----:B------:R1:W-:Y:S04]  /*1ae80*/  LDGSTS.E [R243+0x38008], desc[UR8][R170.64], !P4 ;  /* 0x38008000aaf37fae */ /* 0x0003e8000e121848 */
[----:B------:R4:W-:Y:S01]  /*1ae90*/  LDGSTS.E [R243+0x3c008], desc[UR8][R58.64], !P4 ;  /* 0x3c0080003af37fae */ /* 0x0009e2000e121848 */
[----:B------:R-:W-:-:S03]  /*1aea0*/  IMAD.WIDE R74, R252, 0x4, R74 ;  /* 0x00000004fc4a7825 */ /* 0x000fc600078e024a */
[----:B------:R4:W-:Y:S04]  /*1aeb0*/  STL.64 [R1+0x660], R90 ;  /* 0x0006605a01007387 */ /* 0x0009e80000100a00 */
[----:B------:R4:W-:Y:S04]  /*1aec0*/  STL.64 [R1+0x668], R74 ;  /* 0x0006684a01007387 */ /* 0x0009e80000100a00 */
[----:B------:R-:W-:Y:S01]  /*1aed0*/  LDGSTS.E [R243+0x3800c], desc[UR8][R90.64], !P5 ;  /* 0x3800c0005af37fae */ /* 0x000fe2000e921848 */
[----:B-1----:R-:W-:-:S03]  /*1aee0*/  IMAD.WIDE R170, R252, 0x4, R182 ;  /* 0x00000004fcaa7825 */ /* 0x002fc600078e02b6 */
[----:B------:R-:W-:Y:S01]  /*1aef0*/  LDGSTS.E [R243+0x3c00c], desc[UR8][R74.64], !P5 ;  /* 0x3c00c0004af37fae */ /* 0x000fe2000e921848 */
[----:B----4-:R-:W-:-:S03]  /*1af00*/  IMAD.WIDE R58, R252, 0x4, R136 ;  /* 0x00000004fc3a7825 */ /* 0x010fc600078e0288 */
[----:B------:R-:W4:Y:S04]  /*1af10*/  LDL.LU.64 R182, [R1+0x6a0] ;  /* 0x0006a00001b67983 */ /* 0x000f280000300a00 */
[----:B------:R-:W4:Y:S04]  /*1af20*/  LDL.LU.64 R136, [R1+0x6a8] ;  /* 0x0006a80001887983 */ /* 0x000f280000300a00 */
[----:B------:R3:W-:Y:S04]  /*1af30*/  STL.64 [R1+0x670], R170 ;  /* 0x000670aa01007387 */ /* 0x0007e80000100a00 */
[----:B------:R2:W-:Y:S04]  /*1af40*/  STL.64 [R1+0x678], R58 ;  /* 0x0006783a01007387 */ /* 0x0005e80000100a00 */
[----:B------:R-:W4:Y:S04]  /*1af50*/  LDL.LU.64 R90, [R1+0x6b0] ;  /* 0x0006b000015a7983 */ /* 0x000f280000300a00 */
[----:B------:R-:W4:Y:S01]  /*1af60*/  LDL.LU.64 R74, [R1+0x6b8] ;  /* 0x0006b800014a7983 */ /* 0x000f220000300a00 */
        /* <DEDUP_REMOVED lines=20> */
[----:B------:R-:W-:Y:S01]  /*1b0b0*/  LDGSTS.E [R242+0x24004], desc[UR8][R202.64], !P1 ;  /* 0x24004000caf27fae */ /* 0x000fe2000c921848 */
[----:B--2---:R-:W-:-:S03]  /*1b0c0*/  IMAD.WIDE R58, R252, 0x4, R138 ;  /* 0x00000004fc3a7825 */ /* 0x004fc600078e028a */
[----:B------:R-:W2:Y:S04]  /*1b0d0*/  LDL.LU.64 R186, [R1+0x6c0] ;  /* 0x0006c00001ba7983 */ /* 0x000ea80000300a00 */
[----:B------:R-:W3:Y:S04]  /*1b0e0*/  LDL.LU.64 R138, [R1+0x6c8] ;  /* 0x0006c800018a7983 */ /* 0x000ee80000300a00 */
[----:B------:R4:W-:Y:S04]  /*1b0f0*/  STL.64 [R1+0x690], R170 ;  /* 0x000690aa01007387 */ /* 0x0009e80000100a00 */
[----:B------:R4:W-:Y:S04]  /*1b100*/  STL.64 [R1+0x698], R58 ;  /* 0x0006983a01007387 */ /* 0x0009e80000100a00 */
[----:B-1----:R-:W3:Y:S04]  /*1b110*/  LDL.LU.64 R218, [R1+0x6d0] ;  /* 0x0006d00001da7983 */ /* 0x002ee80000300a00 */
[----:B------:R-:W3:Y:S04]  /*1b120*/  LDL.LU.64 R202, [R1+0x6d8] ;  /* 0x0006d80001ca7983 */ /* 0x000ee80000300a00 */
[----:B------:R1:W-:Y:S04]  /*1b130*/  LDGSTS.E [R242+0x20008], desc[UR8][R170.64], !P2 ;  /* 0x20008000aaf27fae */ /* 0x0003e8000d121848 */
[----:B------:R1:W-:Y:S01]  /*1b140*/  LDGSTS.E [R242+0x24008], desc[UR8][R58.64], !P2 ;  /* 0x240080003af27fae */ /* 0x0003e2000d121848 */
[----:B----4-:R-:W-:-:S04]  /*1b150*/  IMAD.WIDE R182, R252, 0x4, R182 ;  /* 0x00000004fcb67825 */ /* 0x010fc800078e02b6 */
[C---:B------:R-:W-:Y:S01]  /*1b160*/  IMAD.WIDE R136, R252.reuse, 0x4, R136 ;  /* 0x00000004fc887825 */ /* 0x040fe200078e0288 */
[----:B------:R4:W-:Y:S04]  /*1b170*/  STL.64 [R1+0x6a0], R182 ;  /* 0x0006a0b601007387 */ /* 0x0009e80000100a00 */
[----:B------:R4:W-:Y:S04]  /*1b180*/  STL.64 [R1+0x6a8], R136 ;  /* 0x0006a88801007387 */ /* 0x0009e80000100a00 */
[----:B------:R-:W-:Y:S01]  /*1b190*/  LDGSTS.E [R242+0x2000c], desc[UR8][R182.64], !P0 ;  /* 0x2000c000b6f27fae */ /* 0x000fe2000c121848 */
[----:B-1----:R-:W-:-:S03]  /*1b1a0*/  IMAD.WIDE R170, R252, 0x4, R90 ;  /* 0x00000004fcaa7825 */ /* 0x002fc600078e025a */
[----:B------:R-:W-:Y:S01]  /*1b1b0*/  LDGSTS.E [R242+0x2400c], desc[UR8][R136.64], !P0 ;  /* 0x2400c00088f27fae */ /* 0x000fe2000c121848 */
[----:B------:R-:W-:-:S03]  /*1b1c0*/  IMAD.WIDE R58, R252, 0x4, R74 ;  /* 0x00000004fc3a7825 */ /* 0x000fc600078e024a */
[----:B------:R-:W3:Y:S04]  /*1b1d0*/  LDL.LU.64 R90, [R1+0x6e0] ;  /* 0x0006e000015a7983 */ /* 0x000ee80000300a00 */
[----:B------:R-:W3:Y:S04]  /*1b1e0*/  LDL.LU.64 R74, [R1+0x6e8] ;  /* 0x0006e800014a7983 */ /* 0x000ee80000300a00 */
[----:B------:R1:W-:Y:S04]  /*1b1f0*/  STL.64 [R1+0x6b0], R170 ;  /* 0x0006b0aa01007387 */ /* 0x0003e80000100a00 */
[----:B------:R1:W-:Y:S04]  /*1b200*/  STL.64 [R1+0x6b8], R58 ;  /* 0x0006b83a01007387 */ /* 0x0003e80000100a00 */
[----:B----4-:R-:W4:Y:S04]  /*1b210*/  LDL.LU.64 R182, [R1+0x6f0] ;  /* 0x0006f00001b67983 */ /* 0x010f280000300a00 */
[----:B------:R-:W4:Y:S01]  /*1b220*/  LDL.LU.64 R136, [R1+0x6f8] ;  /* 0x0006f80001887983 */ /* 0x000f220000300a00 */
[----:B------:R-:W-:Y:S01]  /*1b230*/  IADD3 R12, R3, -0xa9, RZ ;  /* 0xffffff57030c7810 */ /* 0x000fe20007ffe0ff */
[----:B------:R-:W-:Y:S01]  /*1b240*/  VIADD R13, R43, 0xffffff56 ;  /* 0xffffff562b0d7836 */ /* 0x000fe20000000000 */
[----:B------:R-:W4:Y:S02]  /*1b250*/  LDC R3, c[0x0][0x230] ;  /* 0x00008c00ff037b82 */ /* 0x000f240000000800 */
[----:B------:R-:W-:Y:S01]  /*1b260*/  ISETP.GE.U32.AND P4, PT, R12, 0x7ffffed8, PT ;  /* 0x7ffffed80c00780c */ /* 0x000fe20003f86070 */
[----:B------:R-:W-:Y:S01]  /*1b270*/  VIADD R12, R2, 0xffffff55 ;  /* 0xffffff55020c7836 */ /* 0x000fe20000000000 */
[----:B------:R-:W-:-:S04]  /*1b280*/  ISETP.GE.U32.AND P5, PT, R13, 0x7ffffed7, PT ;  /* 0x7ffffed70d00780c */ /* 0x000fc80003fa6070 */
[----:B------:R-:W-:Y:S01]  /*1b290*/  ISETP.GE.U32.AND P6, PT, R12, 0x7ffffed6, PT ;  /* 0x7ffffed60c00780c */ /* 0x000fe20003fc6070 */
[----:B------:R-:W4:Y:S01]  /*1b2a0*/  LDC R43, c[0x0][0x230] ;  /* 0x00008c00ff2b7b82 */ /* 0x000f220000000800 */
[----:B------:R-:W-:-:S05]  /*1b2b0*/  IADD3 R13, R42, -0xac, RZ ;  /* 0xffffff542a0d7810 */ /* 0x000fca0007ffe0ff */
[----:B------:R1:W-:Y:S01]  /*1b2c0*/  LDGSTS.E [R242+0x28000], desc[UR8][R170.64], !P4 ;  /* 0x28000000aaf27fae */ /* 0x0003e2000e121848 */
[----:B--2---:R-:W-:-:S03]  /*1b2d0*/  IMAD.WIDE R186, R252, 0x4, R186 ;  /* 0x00000004fcba7825 */ /* 0x004fc600078e02ba */
[----:B------:R2:W-:Y:S01]  /*1b2e0*/  LDGSTS.E [R242+0x2c000], desc[UR8][R58.64], !P4 ;  /* 0x2c0000003af27fae */ /* 0x0005e2000e121848 */
[----:B------:R-:W4:Y:S01]  /*1b2f0*/  LDC R2, c[0x0][0x230] ;  /* 0x00008c00ff027b82 */ /* 0x000f220000000800 */
[C---:B---3--:R-:W-:Y:S02]  /*1b300*/  IMAD.WIDE R138, R252.reuse, 0x4, R138 ;  /* 0x00000004fc8a7825 */ /* 0x048fe400078e028a */
[----:B------:R3:W-:Y:S04]  /*1b310*/  STL.64 [R1+0x6c0], R186 ;  /* 0x0006c0ba01007387 */ /* 0x0007e80000100a00 */
[----:B------:R3:W-:Y:S01]  /*1b320*/  STL.64 [R1+0x6c8], R138 ;  /* 0x0006c88a01007387 */ /* 0x0007e20000100a00 */
[----:B------:R-:W-:Y:S01]  /*1b330*/  ISETP.GE.U32.AND P1, PT, R13, 0x7ffffed5, PT ;  /* 0x7ffffed50d00780c */ /* 0x000fe20003f26070 */
[----:B------:R-:W-:-:S02]  /*1b340*/  IMAD.WIDE R90, R252, 0x4, R90 ;  /* 0x00000004fc5a7825 */ /* 0x000fc400078e025a */
[----:B------:R-:W-:Y:S01]  /*1b350*/  LDGSTS.E [R242+0x28004], desc[UR8][R186.64], !P5 ;  /* 0x28004000baf27fae */ /* 0x000fe2000e921848 */
[----:B------:R-:W4:Y:S01]  /*1b360*/  LDC R42, c[0x0][0x230] ;  /* 0x00008c00ff2a7b82 */ /* 0x000f220000000800 */
[C---:B-1----:R-:W-:Y:S02]  /*1b370*/  IMAD.WIDE R170, R252.reuse, 0x4, R218 ;  /* 0x00000004fcaa7825 */ /* 0x042fe400078e02da */
[----:B------:R-:W-:Y:S02]  /*1b380*/  LDGSTS.E [R242+0x2c004], desc[UR8][R138.64], !P5 ;  /* 0x2c0040008af27fae */ /* 0x000fe4000e921848 */
[C---:B--2---:R-:W-:Y:S02]  /*1b390*/  IMAD.WIDE R58, R252.reuse, 0x4, R202 ;  /* 0x00000004fc3a7825 */ /* 0x044fe400078e02ca */
[----:B------:R-:W2:Y:S04]  /*1b3a0*/  LDL.LU.64 R218, [R1+0x700] ;  /* 0x0007000001da7983 */ /* 0x000ea80000300a00 */
[----:B------:R-:W2:Y:S04]  /*1b3b0*/  LDL.LU.64 R202, [R1+0x708] ;  /* 0x0007080001ca7983 */ /* 0x000ea80000300a00 */
        /* <DEDUP_REMOVED lines=8> */
[----:B----4-:R-:W-:-:S03]  /*1b440*/  IMAD.WIDE R170, R252, 0x4, R182 ;  /* 0x00000004fcaa7825 */ /* 0x010fc600078e02b6 */
[----:B------:R4:W-:Y:S01]  /*1b450*/  STL.64 [R1+0x6e8], R74 ;  /* 0x0006e84a01007387 */ /* 0x0009e20000100a00 */
[----:B-1----:R-:W-:-:S03]  /*1b460*/  IMAD.WIDE R58, R252, 0x4, R136 ;  /* 0x00000004fc3a7825 */ /* 0x002fc600078e0288 */
[----:B------:R-:W3:Y:S04]  /*1b470*/  LDL.LU.64 R182, [R1+0x720] ;  /* 0x0007200001b67983 */ /* 0x000ee80000300a00 */
[----:B------:R-:W3:Y:S04]  /*1b480*/  LDL.LU.64 R136, [R1+0x728] ;  /* 0x0007280001887983 */ /* 0x000ee80000300a00 */
[----:B------:R3:W-:Y:S04]  /*1b490*/  STL.64 [R1+0x6f0], R170 ;  /* 0x0006f0aa01007387 */ /* 0x0007e80000100a00 */
[----:B------:R-:W-:Y:S04]  /*1b4a0*/  LDGSTS.E [R242+0x2800c], desc[UR8][R90.64], !P1 ;  /* 0x2800c0005af27fae */ /* 0x000fe8000c921848 */
[----:B------:R1:W-:Y:S04]  /*1b4b0*/  STL.64 [R1+0x6f8], R58 ;  /* 0x0006f83a01007387 */ /* 0x0003e80000100a00 */
[----:B------:R-:W-:Y:S04]  /*1b4c0*/  LDGSTS.E [R242+0x2c00c], desc[UR8][R74.64], !P1 ;  /* 0x2c00c0004af27fae */ /* 0x000fe8000c921848 */
[----:B------:R-:W3:Y:S04]  /*1b4d0*/  LDL.LU.64 R90, [R1+0x730] ;  /* 0x00073000015a7983 */ /* 0x000ee80000300a00 */
[----:B----4-:R-:W4:Y:S01]  /*1b4e0*/  LDL.LU.64 R74, [R1+0x738] ;  /* 0x00073800014a7983 */ /* 0x010f220000300a00 */
[----:B------:R-:W-:-:S02]  /*1b4f0*/  VIADD R12, R14, 0xffffff37 ;  /* 0xffffff370e0c7836 */ /* 0x000fc40000000000 */
[----:B------:R-:W-:Y:S01]  /*1b500*/  VIADD R13, R15, 0xffffff36 ;  /* 0xffffff360f0d7836 */ /* 0x000fe20000000000 */
[----:B------:R-:W4:Y:S02]  /*1b510*/  LDC R14, c[0x0][0x230] ;  /* 0x00008c00ff0e7b82 */ /* 0x000f240000000800 */
[----:B------:R-:W-:Y:S02]  /*1b520*/  ISETP.GE.U32.AND P2, PT, R12, 0x7ffffeb8, PT ;  /* 0x7ffffeb80c00780c */ /* 0x000fe40003f46070 */
[----:B------:R-:W-:Y:S02]  /*1b530*/  ISETP.GE.U32.AND P0, PT, R13, 0x7ffffeb7, PT ;  /* 0x7ffffeb70d00780c */ /* 0x000fe40003f06070 */
[----:B------:R-:W-:Y:S01]  /*1b540*/  IADD3 R12, R3, -0xcb, RZ ;  /* 0xffffff35030c7810 */ /* 0x000fe20007ffe0ff */
[----:B------:R-:W-:Y:S01]  /*1b550*/  VIADD R13, R43, 0xffffff34 ;  /* 0xffffff342b0d7836 */ /* 0x000fe20000000000 */
[----:B------:R-:W4:Y:S02]  /*1b560*/  LDC R15, c[0x0][0x230] ;  /* 0x00008c00ff0f7b82 */ /* 0x000f240000000800 */
[----:B------:R-:W-:-:S05]  /*1b570*/  ISETP.GE.U32.AND P4, PT, R12, 0x7ffffeb6, PT ;  /* 0x7ffffeb60c00780c */ /* 0x000fca0003f86070 */
[----:B------:R3:W-:Y:S01]  /*1b580*/  LDGSTS.E [R242+0x30000], desc[UR8][R170.64], !P2 ;  /* 0x30000000aaf27fae */ /* 0x0007e2000d121848 */
[----:B------:R-:W4:Y:S03]  /*1b590*/  LDC R3, c[0x0][0x230] ;  /* 0x00008c00ff037b82 */ /* 0x000f260000000800 */
[----:B------:R1:W-:Y:S01]  /*1b5a0*/  LDGSTS.E [R242+0x34000], desc[UR8][R58.64], !P2 ;  /* 0x340000003af27fae */ /* 0x0003e2000d121848 */
[----:B------:R-:W-:-:S04]  /*1b5b0*/  ISETP.GE.U32.AND P5, PT, R13, 0x7ffffeb5, PT ;  /* 0x7ffffeb50d00780c */ /* 0x000fc80003fa6070 */
[----:B------:R-:W4:Y:S01]  /*1b5c0*/  LDC R43, c[0x0][0x230] ;  /* 0x00008c00ff2b7b82 */ /* 0x000f220000000800 */
[----:B--2---:R-:W-:-:S04]  /*1b5d0*/  IMAD.WIDE R218, R252, 0x4, R218 ;  /* 0x00000004fcda7825 */ /* 0x004fc800078e02da */
[C---:B------:R-:W-:Y:S01]  /*1b5e0*/  IMAD.WIDE R202, R252.reuse, 0x4, R202 ;  /* 0x00000004fcca7825 */ /* 0x040fe200078e02ca */
[----:B------:R2:W-:Y:S04]  /*1b5f0*/  STL.64 [R1+0x700], R218 ;  /* 0x000700da01007387 */ /* 0x0005e80000100a00 */
[----:B------:R2:W-:Y:S04]  /*1b600*/  STL.64 [R1+0x708], R202 ;  /* 0x000708ca01007387 */ /* 0x0005e80000100a00 */
[----:B------:R-:W-:Y:S01]  /*1b610*/  LDGSTS.E [R242+0x30004], desc[UR8][R218.64], !P0 ;  /* 0x30004000daf27fae */ /* 0x000fe2000c121848 */
[----:B---3--:R-:W-:-:S03]  /*1b620*/  IMAD.WIDE R170, R252, 0x4, R186 ;  /* 0x00000004fcaa7825 */ /* 0x008fc600078e02ba */
[----:B------:R-:W-:Y:S01]  /*1b630*/  LDGSTS.E [R242+0x34004], desc[UR8][R202.64], !P0 ;  /* 0x34004000caf27fae */ /* 0x000fe2000c121848 */
[----:B-1----:R-:W-:-:S03]  /*1b640*/  IMAD.WIDE R58, R252, 0x4, R138 ;  /* 0x00000004fc3a7825 */ /* 0x002fc600078e028a */
[----:B------:R-:W3:Y:S04]  /*1b650*/  LDL.LU.64 R186, [R1+0x740] ;  /* 0x0007400001ba7983 */ /* 0x000ee80000300a00 */
[----:B------:R-:W3:Y:S04]  /*1b660*/  LDL.LU.64 R138, [R1+0x748] ;  /* 0x00074800018a7983 */ /* 0x000ee80000300a00 */
[----:B------:R1:W-:Y:S04]  /*1b670*/  STL.64 [R1+0x710], R170 ;  /* 0x000710aa01007387 */ /* 0x0003e80000100a00 */
[----:B------:R4:W-:Y:S04]  /*1b680*/  STL.64 [R1+0x718], R58 ;  /* 0x0007183a01007387 */ /* 0x0009e80000100a00 */
[----:B--2---:R-:W2:Y:S01]  /*1b690*/  LDL.LU.64 R218, [R1+0x750] ;  /* 0x0007500001da7983 */ /* 0x004ea20000300a00 */
[----:B------:R-:W-:-:S03]  /*1b6a0*/  IMAD.WIDE R182, R252, 0x4, R182 ;  /* 0x00000004fcb67825 */ /* 0x000fc600078e02b6 */
[----:B------:R-:W2:Y:S01]  /*1b6b0*/  LDL.LU.64 R202, [R1+0x758] ;  /* 0x0007580001ca7983 */ /* 0x000ea20000300a00 */
        /* <DEDUP_REMOVED lines=8> */
[----:B------:R-:W2:Y:S01]  /*1b740*/  LDL.LU.64 R90, [R1+0x760] ;  /* 0x00076000015a7983 */ /* 0x000ea20000300a00 */
[----:B----4-:R-:W-:-:S03]  /*1b750*/  IMAD.WIDE R58, R252, 0x4, R74 ;  /* 0x00000004fc3a7825 */ /* 0x010fc600078e024a */
        /* <DEDUP_REMOVED lines=10> */
[----:B------:R-:W-:-:S03]  /*1b800*/  ISETP.GE.U32.AND P1, PT, R13, 0x7ffffe97, PT ;  /* 0x7ffffe970d00780c */ /* 0x000fc60003f26070 */
[----:B------:R-:W1:Y:S01]  /*1b810*/  LDC R42, c[0x0][0x230] ;  /* 0x00008c00ff2a7b82 */ /* 0x000e620000000800 */
[----:B------:R-:W-:Y:S01]  /*1b820*/  ISETP.GE.U32.AND P2, PT, R12, 0x7ffffe96, PT ;  /* 0x7ffffe960c00780c */ /* 0x000fe20003f46070 */
[----:B------:R-:W-:-:S06]  /*1b830*/  VIADD R13, R15, 0xffffff14 ;  /* 0xffffff140f0d7836 */ /* 0x000fcc0000000000 */
[----:B------:R1:W-:Y:S01]  /*1b840*/  LDGSTS.E [R242+0x38000], desc[UR8][R170.64], !P6 ;  /* 0x38000000aaf27fae */ /* 0x0003e2000f121848 */
[----:B---3--:R-:W-:-:S03]  /*1b850*/  IMAD.WIDE R186, R252, 0x4, R186 ;  /* 0x00000004fcba7825 */ /* 0x008fc600078e02ba */
[----:B------:R3:W-:Y:S01]  /*1b860*/  LDGSTS.E [R242+0x3c000], desc[UR8][R58.64], !P6 ;  /* 0x3c0000003af27fae */ /* 0x0007e2000f121848 */
[----:B------:R-:W-:-:S03]  /*1b870*/  IMAD.WIDE R138, R252, 0x4, R138 ;  /* 0x00000004fc8a7825 */ /* 0x000fc600078e028a */
[----:B------:R3:W-:Y:S01]  /*1b880*/  STL.64 [R1+0x740], R186 ;  /* 0x000740ba01007387 */ /* 0x0007e20000100a00 */
[----:B--2---:R-:W-:-:S03]  /*1b890*/  IMAD.WIDE R90, R252, 0x4, R90 ;  /* 0x00000004fc5a7825 */ /* 0x004fc600078e025a */
[----:B------:R2:W-:Y:S01]  /*1b8a0*/  STL.64 [R1+0x748], R138 ;  /* 0x0007488a01007387 */ /* 0x0005e20000100a00 */
[C---:B----4-:R-:W-:Y:S01]  /*1b8b0*/  IMAD.WIDE R74, R252.reuse, 0x4, R74 ;  /* 0x00000004fc4a7825 */ /* 0x050fe200078e024a */
[----:B------:R-:W-:Y:S02]  /*1b8c0*/  ISETP.GE.U32.AND P0, PT, R13, 0x7ffffe95, PT ;  /* 0x7ffffe950d00780c */ /* 0x000fe40003f06070 */
[----:B------:R-:W-:Y:S01]  /*1b8d0*/  LDGSTS.E [R242+0x38004], desc[UR8][R186.64], !P1 ;  /* 0x38004000baf27fae */ /* 0x000fe2000c921848 */
[----:B------:R-:W-:Y:S01]  /*1b8e0*/  IADD3 R12, R3, -0x8d, RZ ;  /* 0xffffff73030c7810 */ /* 0x000fe20007ffe0ff */
[C---:B-1----:R-:W-:Y:S01]  /*1b8f0*/  IMAD.WIDE R170, R252.reuse, 0x4, R218 ;  /* 0x00000004fcaa7825 */ /* 0x042fe200078e02da */
[----:B------:R-:W1:Y:S01]  /*1b900*/  LDC R14, c[0x0][0x230] ;  /* 0x00008c00ff0e7b82 */ /* 0x000e620000000800 */
[----:B------:R-:W4:Y:S02]  /*1b910*/  LDL.LU.64 R218, [R1+0x780] ;  /* 0x0007800001da7983 */ /* 0x000f240000300a00 */
[----:B---3--:R-:W-:-:S02]  /*1b920*/  IMAD.WIDE R58, R252, 0x4, R202 ;  /* 0x00000004fc3a7825 */ /* 0x008fc400078e02ca */
[----:B------:R3:W-:Y:S02]  /*1b930*/  STL.64 [R1+0x750], R170 ;  /* 0x000750aa01007387 */ /* 0x0007e40000100a00 */
[----:B------:R-:W-:Y:S01]  /*1b940*/  VIADD R13, R43, 0xffffff72 ;  /* 0xffffff722b0d7836 */ /* 0x000fe20000000000 */
[----:B------:R-:W1:Y:S01]  /*1b950*/  LDC R15, c[0x0][0x230] ;  /* 0x00008c00ff0f7b82 */ /* 0x000e620000000800 */
[----:B------:R-:W4:Y:S04]  /*1b960*/  LDL.LU.64 R202, [R1+0x788] ;  /* 0x0007880001ca7983 */ /* 0x000f280000300a00 */
[----:B------:R3:W-:Y:S04]  /*1b970*/  STL.64 [R1+0x758], R58 ;  /* 0x0007583a01007387 */ /* 0x0007e80000100a00 */
[----:B------:R-:W-:Y:S01]  /*1b980*/  LDGSTS.E [R242+0x3c004], desc[UR8][R138.64], !P1 ;  /* 0x3c0040008af27fae */ /* 0x000fe2000c921848 */
[----:B------:R-:W-:Y:S01]  /*1b990*/  ISETP.GE.U32.AND P4, PT, R12, 0x7ffffef4, PT ;  /* 0x7ffffef40c00780c */ /* 0x000fe20003f86070 */
[----:B------:R-:W1:Y:S02]  /*1b9a0*/  LDC R3, c[0x0][0x230] ;  /* 0x00008c00ff037b82 */ /* 0x000e640000000800 */
[----:B------:R-:W4:Y:S04]  /*1b9b0*/  LDL.LU.64 R186, [R1+0x790] ;  /* 0x0007900001ba7983 */ /* 0x000f280000300a00 */
[----:B------:R3:W-:Y:S02]  /*1b9c0*/  LDGSTS.E [R242+0x38008], desc[UR8][R170.64], !P2 ;  /* 0x38008000aaf27fae */ /* 0x0007e4000d121848 */
[----:B------:R-:W1:Y:S02]  /*1b9d0*/  LDC R43, c[0x0][0x230] ;  /* 0x00008c00ff2b7b82 */ /* 0x000e640000000800 */
[----:B--2---:R-:W2:Y:S04]  /*1b9e0*/  LDL.LU.64 R138, [R1+0x798] ;  /* 0x00079800018a7983 */ /* 0x004ea80000300a00 */
[----:B------:R3:W-:Y:S02]  /*1b9f0*/  LDGSTS.E [R242+0x3c008], desc[UR8][R58.64], !P2 ;  /* 0x3c0080003af27fae */ /* 0x0007e4000d121848 */
[----:B---3--:R-:W-:-:S02]  /*1ba00*/  IMAD.WIDE R170, R252, 0x4, R182 ;  /* 0x00000004fcaa7825 */ /* 0x008fc400078e02b6 */
[----:B------:R3:W-:Y:S04]  /*1ba10*/  STL.64 [R1+0x760], R90 ;  /* 0x0007605a01007387 */ /* 0x0007e80000100a00 */
[----:B------:R3:W-:Y:S01]  /*1ba20*/  STL.64 [R1+0x768], R74 ;  /* 0x0007684a01007387 */ /* 0x0007e20000100a00 */
[----:B------:R-:W-:-:S03]  /*1ba30*/  IMAD.WIDE R58, R252, 0x4, R136 ;  /* 0x00000004fc3a7825 */ /* 0x000fc600078e0288 */
[----:B------:R-:W2:Y:S04]  /*1ba40*/  LDL.LU.64 R182, [R1+0x7a0] ;  /* 0x0007a00001b67983 */ /* 0x000ea80000300a00 */
[----:B------:R1:W-:Y:S04]  /*1ba50*/  STL.64 [R1+0x770], R170 ;  /* 0x000770aa01007387 */ /* 0x0003e80000100a00 */
[----:B------:R-:W2:Y:S04]  /*1ba60*/  LDL.LU.64 R136, [R1+0x7a8] ;  /* 0x0007a80001887983 */ /* 0x000ea80000300a00 */
[----:B------:R-:W-:Y:S04]  /*1ba70*/  LDGSTS.E [R242+0x3800c], desc[UR8][R90.64], !P0 ;  /* 0x3800c0005af27fae */ /* 0x000fe8000c121848 */
[----:B------:R2:W-:Y:S04]  /*1ba80*/  STL.64 [R1+0x778], R58 ;  /* 0x0007783a01007387 */ /* 0x0005e80000100a00 */
[----:B------:R-:W-:Y:S04]  /*1ba90*/  LDGSTS.E [R242+0x3c00c], desc[UR8][R74.64], !P0 ;  /* 0x3c00c0004af27fae */ /* 0x000fe8000c121848 */
[----:B---3--:R-:W3:Y:S01]  /*1baa0*/  LDL.LU.64 R90, [R1+0x7b0] ;  /* 0x0007b000015a7983 */ /* 0x008ee20000300a00 */
[----:B------:R-:W-:Y:S01]  /*1bab0*/  ISETP.GE.U32.AND P5, PT, R13, 0x7ffffef3, PT ;  /* 0x7ffffef30d00780c */ /* 0x000fe20003fa6070 */
[----:B------:R-:W-:-:S02]  /*1bac0*/  VIADD R12, R2, 0xffffff71 ;  /* 0xffffff71020c7836 */ /* 0x000fc40000000000 */
[----:B------:R1:W-:Y:S04]  /*1bad0*/  LDGSTS.E [R11+0x20000], desc[UR8][R170.64], !P4 ;  /* 0x20000000aa0b7fae */ /* 0x0003e8000e121848 */
[----:B------:R-:W3:Y:S01]  /*1bae0*/  LDL.LU.64 R74, [R1+0x7b8] ;  /* 0x0007b800014a7983 */ /* 0x000ee20000300a00 */
[----:B------:R-:W-:Y:S01]  /*1baf0*/  ISETP.GE.U32.AND P6, PT, R12, 0x7ffffef2, PT ;  /* 0x7ffffef20c00780c */ /* 0x000fe20003fc6070 */
[----:B------:R-:W3:Y:S02]  /*1bb00*/  LDC R2, c[0x0][0x230] ;  /* 0x00008c00ff027b82 */ /* 0x000ee40000000800 */
[----:B------:R-:W-:Y:S01]  /*1bb10*/  STL.64 [R1+0x1678], R242 ;  /* 0x001678f201007387 */ /* 0x000fe20000100a00 */
[----:B------:R-:W-:-:S03]  /*1bb20*/  IADD3 R13, R42, -0x90, RZ ;  /* 0xffffff702a0d7810 */ /* 0x000fc60007ffe0ff */
[----:B------:R2:W-:Y:S01]  /*1bb30*/  LDGSTS.E [R11+0x24000], desc[UR8][R58.64], !P4 ;  /* 0x240000003a0b7fae */ /* 0x0005e2000e121848 */
[----:B------:R-:W-:Y:S01]  /*1bb40*/  ISETP.GE.U32.AND P1, PT, R13, 0x7ffffef1, PT ;  /* 0x7ffffef10d00780c */ /* 0x000fe20003f26070 */
[C---:B----4-:R-:W-:Y:S01]  /*1bb50*/  IMAD.WIDE R218, R252.reuse, 0x4, R218 ;  /* 0x00000004fcda7825 */ /* 0x050fe200078e02da */
[----:B------:R-:W4:Y:S03]  /*1bb60*/  LDC R42, c[0x0][0x230] ;  /* 0x00008c00ff2a7b82 */ /* 0x000f260000000800 */
[C---:B------:R-:W-:Y:S01]  /*1bb70*/  IMAD.WIDE R202, R252.reuse, 0x4, R202 ;  /* 0x00000004fcca7825 */ /* 0x040fe200078e02ca */
[----:B------:R2:W-:Y:S04]  /*1bb80*/  STL.64 [R1+0x780], R218 ;  /* 0x000780da01007387 */ /* 0x0005e80000100a00 */
[----:B------:R2:W-:Y:S04]  /*1bb90*/  STL.64 [R1+0x788], R202 ;  /* 0x000788ca01007387 */ /* 0x0005e80000100a00 */
[----:B------:R-:W-:Y:S01]  /*1bba0*/  LDGSTS.E [R11+0x20004], desc[UR8][R218.64], !P5 ;  /* 0x20004000da0b7fae */ /* 0x000fe2000e921848 */
[----:B-1----:R-:W-:-:S03]  /*1bbb0*/  IMAD.WIDE R170, R252, 0x4, R186 ;  /* 0x00000004fcaa7825 */ /* 0x002fc600078e02ba */
[----:B------:R-:W-:Y:S04]  /*1bbc0*/  LDGSTS.E [R11+0x24004], desc[UR8][R202.64], !P5 ;  /* 0x24004000ca0b7fae */ /* 0x000fe8000e921848 */
[----:B------:R-:W4:Y:S01]  /*1bbd0*/  LDL.LU.64 R186, [R1+0x7c0] ;  /* 0x0007c00001ba7983 */ /* 0x000f220000300a00 */
[----:B--2---:R-:W-:-:S03]  /*1bbe0*/  IMAD.WIDE R58, R252, 0x4, R138 ;  /* 0x00000004fc3a7825 */ /* 0x004fc600078e028a */
[----:B------:R3:W-:Y:S04]  /*1bbf0*/  LDGSTS.E [R11+0x20008], desc[UR8][R170.64], !P6 ;  /* 0x20008000aa0b7fae */ /* 0x0007e8000f121848 */
[----:B------:R-:W2:Y:S04]  /*1bc00*/  LDL.LU.64 R138, [R1+0x7c8] ;  /* 0x0007c800018a7983 */ /* 0x000ea80000300a00 */
[----:B------:R3:W-:Y:S04]  /*1bc10*/  STL.64 [R1+0x790], R170 ;  /* 0x000790aa01007387 */ /* 0x0007e80000100a00 */
[----:B------:R1:W-:Y:S04]  /*1bc20*/  STL.64 [R1+0x798], R58 ;  /* 0x0007983a01007387 */ /* 0x0003e80000100a00 */
[----:B------:R-:W2:Y:S01]  /*1bc30*/  LDL.LU.64 R218, [R1+0x7d0] ;  /* 0x0007d00001da7983 */ /* 0x000ea20000300a00 */
[----:B------:R-:W-:-:S03]  /*1bc40*/  IMAD.WIDE R182, R252, 0x4, R182 ;  /* 0x00000004fcb67825 */ /* 0x000fc600078e02b6 */
[----:B------:R-:W2:Y:S01]  /*1bc50*/  LDL.LU.64 R202, [R1+0x7d8] ;  /* 0x0007d80001ca7983 */ /* 0x000ea20000300a00 */
[----:B------:R-:W-:-:S03]  /*1bc60*/  IMAD.WIDE R136, R252, 0x4, R136 ;  /* 0x00000004fc887825 */ /* 0x000fc600078e0288 */
[----:B------:R1:W-:Y:S04]  /*1bc70*/  LDGSTS.E [R11+0x24008], desc[UR8][R58.64], !P6 ;  /* 0x240080003a0b7fae */ /* 0x0003e8000f121848 */
[----:B------:R1:W-:Y:S04]  /*1bc80*/  STL.64 [R1+0x7a0], R182 ;  /* 0x0007a0b601007387 */ /* 0x0003e80000100a00 */
[----:B------:R1:W-:Y:S04]  /*1bc90*/  STL.64 [R1+0x7a8], R136 ;  /* 0x0007a88801007387 */ /* 0x0003e80000100a00 */
[----:B------:R-:W-:Y:S01]  /*1bca0*/  LDGSTS.E [R11+0x2000c], desc[UR8][R182.64], !P1 ;  /* 0x2000c000b60b7fae */ /* 0x000fe2000c921848 */
[----:B---3--:R-:W-:-:S03]  /*1bcb0*/  IMAD.WIDE R170, R252, 0x4, R90 ;  /* 0x00000004fcaa7825 */ /* 0x008fc600078e025a */
[----:B------:R-:W-:Y:S04]  /*1bcc0*/  LDGSTS.E [R11+0x2400c], desc[UR8][R136.64], !P1 ;  /* 0x2400c000880b7fae */ /* 0x000fe8000c921848 */
[----:B------:R-:W3:Y:S01]  /*1bcd0*/  LDL.LU.64 R90, [R1+0x7e0] ;  /* 0x0007e000015a7983 */ /* 0x000ee20000300a00 */
[----:B-1----:R-:W-:-:S03]  /*1bce0*/  IMAD.WIDE R58, R252, 0x4, R74 ;  /* 0x00000004fc3a7825 */ /* 0x002fc600078e024a */
[----:B------:R-:W3:Y:S04]  /*1bcf0*/  LDL.LU.64 R74, [R1+0x7e8] ;  /* 0x0007e800014a7983 */ /* 0x000ee80000300a00 */
[----:B------:R1:W-:Y:S04]  /*1bd00*/  STL.64 [R1+0x7b0], R170 ;  /* 0x0007b0aa01007387 */ /* 0x0003e80000100a00 */
[----:B------:R1:W-:Y:S04]  /*1bd10*/  STL.64 [R1+0x7b8], R58 ;  /* 0x0007b83a01007387 */ /* 0x0003e80000100a00 */
[----:B------:R-:W3:Y:S04]  /*1bd20*/  LDL.LU.64 R182, [R1+0x7f0] ;  /* 0x0007f00001b67983 */ /* 0x000ee80000300a00 */
[----:B------:R-:W3:Y:S01]  /*1bd30*/  LDL.LU.64 R136, [R1+0x7f8] ;  /* 0x0007f80001887983 */ /* 0x000ee20000300a00 */
[----:B------:R-:W-:-:S02]  /*1bd40*/  VIADD R12, R14, 0xffffff53 ;  /* 0xffffff530e0c7836 */ /* 0x000fc40000000000 */
[----:B------:R-:W-:Y:S01]  /*1bd50*/  VIADD R13, R15, 0xffffff52 ;  /* 0xffffff520f0d7836 */ /* 0x000fe20000000000 */
[----:B------:R-:W3:Y:S02]  /*1bd60*/  LDC R14, c[0x0][0x230] ;  /* 0x00008c00ff0e7b82 */ /* 0x000ee40000000800 */
[----:B------:R-:W-:Y:S02]  /*1bd70*/  ISETP.GE.U32.AND P2, PT, R12, 0x7ffffed4, PT ;  /* 0x7ffffed40c00780c */ /* 0x000fe40003f46070 */
[----:B------:R-:W-:Y:S02]  /*1bd80*/  ISETP.GE.U32.AND P0, PT, R13, 0x7ffffed3, PT ;  /* 0x7ffffed30d00780c */ /* 0x000fe40003f06070 */
[----:B------:R-:W-:Y:S01]  /*1bd90*/  IADD3 R12, R3, -0xaf, RZ ;  /* 0xffffff51030c7810 */ /* 0x000fe20007ffe0ff */
[----:B------:R-:W-:Y:S01]  /*1bda0*/  VIADD R13, R43, 0xffffff50 ;  /* 0xffffff502b0d7836 */ /* 0x000fe20000000000 */
[----:B------:R-:W3:Y:S02]  /*1bdb0*/  LDC R15, c[0x0][0x230] ;  /* 0x00008c00ff0f7b82 */ /* 0x000ee40000000800 */
[----:B------:R-:W-:-:S05]  /*1bdc0*/  ISETP.GE.U32.AND P4, PT, R12, 0x7ffffed2, PT ;  /* 0x7ffffed20c00780c */ /* 0x000fca0003f86070 */
[----:B------:R1:W-:Y:S01]  /*1bdd0*/  LDGSTS.E [R11+0x28000], desc[UR8][R170.64], !P2 ;  /* 0x28000000aa0b7fae */ /* 0x0003e2000d121848 */
[----:B------:R-:W3:Y:S03]  /*1bde0*/  LDC R3, c[0x0][0x230] ;  /* 0x00008c00ff037b82 */ /* 0x000ee60000000800 */
[----:B------:R1:W-:Y:S01]  /*1bdf0*/  LDGSTS.E [R11+0x2c000], desc[UR8][R58.64], !P2 ;  /* 0x2c0000003a0b7fae */ /* 0x0003e2000d121848 */
[----:B------:R-:W-:-:S04]  /*1be00*/  ISETP.GE.U32.AND P5, PT, R13, 0x7ffffed1, PT ;  /* 0x7ffffed10d00780c */ /* 0x000fc80003fa6070 */
[----:B------:R-:W3:Y:S01]  /*1be10*/  LDC R43, c[0x0][0x230] ;  /* 0x00008c00ff2b7b82 */ /* 0x000ee20000000800 */
[----:B----4-:R-:W-:-:S04]  /*1be20*/  IMAD.WIDE R186, R252, 0x4, R186 ;  /* 0x00000004fcba7825 */ /* 0x010fc800078e02ba */
[C---:B--2---:R-:W-:Y:S01]  /*1be30*/  IMAD.WIDE R138, R252.reuse, 0x4, R138 ;  /* 0x00000004fc8a7825 */ /* 0x044fe200078e028a */
        /* <DEDUP_REMOVED lines=10> */
[----:B--2---:R-:W2:Y:S04]  /*1bee0*/  LDL.LU.64 R186, [R1+0x810] ;  /* 0x0008100001ba7983 */ /* 0x004ea80000300a00 */
[----:B----4-:R-:W4:Y:S01]  /*1bef0*/  LDL.LU.64 R138, [R1+0x818] ;  /* 0x00081800018a7983 */ /* 0x010f220000300a00 */
[----:B---3--:R-:W-:-:S03]  /*1bf00*/  IMAD.WIDE R90, R252, 0x4, R90 ;  /* 0x00000004fc5a7825 */ /* 0x008fc600078e025a */
[----:B------:R1:W-:Y:S01]  /*1bf10*/  LDGSTS.E [R11+0x28008], desc[UR8][R170.64], !P4 ;  /* 0x28008000aa0b7fae */ /* 0x0003e2000e121848 */
[----:B------:R-:W-:-:S03]  /*1bf20*/  IMAD.WIDE R74, R252, 0x4, R74 ;  /* 0x00000004fc4a7825 */ /* 0x000fc600078e024a */
[----:B------:R3:W-:Y:S04]  /*1bf30*/  LDGSTS.E [R11+0x2c008], desc[UR8][R58.64], !P4 ;  /* 0x2c0080003a0b7fae */ /* 0x0007e8000e121848 */
[----:B------:R3:W-:Y:S04]  /*1bf40*/  STL.64 [R1+0x7e0], R90 ;  /* 0x0007e05a01007387 */ /* 0x0007e80000100a00 */
[----:B------:R3:W-:Y:S01]  /*1bf50*/  STL.64 [R1+0x7e8], R74 ;  /* 0x0007e84a01007387 */ /* 0x0007e20000100a00 */
[----:B-1----:R-:W-:-:S03]  /*1bf60*/  IMAD.WIDE R170, R252, 0x4, R182 ;  /* 0x00000004fcaa7825 */ /* 0x002fc600078e02b6 */
[----:B------:R-:W-:Y:S01]  /*1bf70*/  LDGSTS.E [R11+0x2800c], desc[UR8][R90.64], !P5 ;  /* 0x2800c0005a0b7fae */ /* 0x000fe2000e921848 */
[----:B---3--:R-:W-:-:S03]  /*1bf80*/  IMAD.WIDE R58, R252, 0x4, R136 ;  /* 0x00000004fc3a7825 */ /* 0x008fc600078e0288 */
[----:B------:R-:W3:Y:S04]  /*1bf90*/  LDL.LU.64 R182, [R1+0x820] ;  /* 0x0008200001b67983 */ /* 0x000ee80000300a00 */
[----:B------:R-:W3:Y:S04]  /*1bfa0*/  LDL.LU.64 R136, [R1+0x828] ;  /* 0x0008280001887983 */ /* 0x000ee80000300a00 */
[----:B------:R2:W-:Y:S04]  /*1bfb0*/  STL.64 [R1+0x7f0], R170 ;  /* 0x0007f0aa01007387 */ /* 0x0005e80000100a00 */
[----:B------:R4:W-:Y:S04]  /*1bfc0*/  STL.64 [R1+0x7f8], R58 ;  /* 0x0007f83a01007387 */ /* 0x0009e80000100a00 */
[----:B------:R-:W3:Y:S04]  /*1bfd0*/  LDL.LU.64 R90, [R1+0x830] ;  /* 0x00083000015a7983 */ /* 0x000ee80000300a00 */
[----:B------:R-:W-:Y:S04]  /*1bfe0*/  LDGSTS.E [R11+0x2c00c], desc[UR8][R74.64], !P5 ;  /* 0x2c00c0004a0b7fae */ /* 0x000fe8000e921848 */
[----:B------:R-:W3:Y:S01]  /*1bff0*/  LDL.LU.64 R74, [R1+0x838] ;  /* 0x00083800014a7983 */ /* 0x000ee20000300a00 */
        /* <DEDUP_REMOVED lines=19> */
[----:B--2---:R-:W-:-:S03]  /*1c130*/  IMAD.WIDE R170, R252, 0x4, R186 ;  /* 0x00000004fcaa7825 */ /* 0x004fc600078e02ba */
[----:B------:R-:W-:Y:S01]  /*1c140*/  LDGSTS.E [R11+0x34004], desc[UR8][R202.64], !P1 ;  /* 0x34004000ca0b7fae */ /* 0x000fe2000c921848 */
[----:B----4-:R-:W-:-:S03]  /*1c150*/  IMAD.WIDE R58, R252, 0x4, R138 ;  /* 0x00000004fc3a7825 */ /* 0x010fc600078e028a */
[----:B------:R-:W2:Y:S04]  /*1c160*/  LDL.LU.64 R186, [R1+0x840] ;  /* 0x0008400001ba7983 */ /* 0x000ea80000300a00 */
[----:B------:R-:W4:Y:S04]  /*1c170*/  LDL.LU.64 R138, [R1+0x848] ;  /* 0x00084800018a7983 */ /* 0x000f280000300a00 */
[----:B------:R3:W-:Y:S04]  /*1c180*/  STL.64 [R1+0x810], R170 ;  /* 0x000810aa01007387 */ /* 0x0007e80000100a00 */
[----:B------:R3:W-:Y:S04]  /*1c190*/  STL.64 [R1+0x818], R58 ;  /* 0x0008183a01007387 */ /* 0x0007e80000100a00 */
[----:B-1----:R-:W4:Y:S04]  /*1c1a0*/  LDL.LU.64 R218, [R1+0x850] ;  /* 0x0008500001da7983 */ /* 0x002f280000300a00 */
[----:B------:R-:W4:Y:S04]  /*1c1b0*/  LDL.LU.64 R202, [R1+0x858] ;  /* 0x0008580001ca7983 */ /* 0x000f280000300a00 */
[----:B------:R1:W-:Y:S01]  /*1c1c0*/  LDGSTS.E [R11+0x30008], desc[UR8][R170.64], !P2 ;  /* 0x30008000aa0b7fae */ /* 0x0003e2000d121848 */
[----:B---3--:R-:W-:-:S03]  /*1c1d0*/  IMAD.WIDE R182, R252, 0x4, R182 ;  /* 0x00000004fcb67825 */ /* 0x008fc600078e02b6 */
[----:B------:R3:W-:Y:S01]  /*1c1e0*/  LDGSTS.E [R11+0x34008], desc[UR8][R58.64], !P2 ;  /* 0x340080003a0b7fae */ /* 0x0007e2000d121848 */
[----:B------:R-:W-:-:S03]  /*1c1f0*/  IMAD.WIDE R136, R252, 0x4, R136 ;  /* 0x00000004fc887825 */ /* 0x000fc600078e0288 */
[----:B------:R3:W-:Y:S04]  /*1c200*/  STL.64 [R1+0x820], R182 ;  /* 0x000820b601007387 */ /* 0x0007e80000100a00 */
[----:B------:R3:W-:Y:S04]  /*1c210*/  STL.64 [R1+0x828], R136 ;  /* 0x0008288801007387 */ /* 0x0007e80000100a00 */
[----:B------:R-:W-:Y:S01]  /*1c220*/  LDGSTS.E [R11+0x3000c], desc[UR8][R182.64], !P0 ;  /* 0x3000c000b60b7fae */ /* 0x000fe2000c121848 */
[----:B-1----:R-:W-:-:S03]  /*1c230*/  IMAD.WIDE R170, R252, 0x4, R90 ;  /* 0x00000004fcaa7825 */ /* 0x002fc600078e025a */
[----:B------:R-:W4:Y:S04]  /*1c240*/  LDL.LU.64 R90, [R1+0x860] ;  /* 0x00086000015a7983 */ /* 0x000f280000300a00 */
[----:B------:R-:W-:Y:S01]  /*1c250*/  LDGSTS.E [R11+0x3400c], desc[UR8][R136.64], !P0 ;  /* 0x3400c000880b7fae */ /* 0x000fe2000c121848 */
[----:B---3--:R-:W-:-:S03]  /*1c260*/  IMAD.WIDE R58, R252, 0x4, R74 ;  /* 0x00000004fc3a7825 */ /* 0x008fc600078e024a */
[----:B------:R-:W3:Y:S04]  /*1c270*/  LDL.LU.64 R74, [R1+0x868] ;  /* 0x00086800014a7983 */ /* 0x000ee80000300a00 */
[----:B------:R1:W-:Y:S04]  /*1c280*/  STL.64 [R1+0x830], R170 ;  /* 0x000830aa01007387 */ /* 0x0003e80000100a00 */
[----:B------:R1:W-:Y:S04]  /*1c290*/  STL.64 [R1+0x838], R58 ;  /* 0x0008383a01007387 */ /* 0x0003e80000100a00 */
[----:B------:R-:W3:Y:S04]  /*1c2a0*/  LDL.LU.64 R182, [R1+0x870] ;  /* 0x0008700001b67983 */ /* 0x000ee80000300a00 */
[----:B------:R-:W3:Y:S01]  /*1c2b0*/  LDL.LU.64 R136, [R1+0x878] ;  /* 0x0008780001887983 */ /* 0x000ee20000300a00 */
[----:B------:R-:W-:Y:S01]  /*1c2c0*/  IADD3 R12, R3, -0xed, RZ ;  /* 0xffffff13030c7810 */ /* 0x000fe20007ffe0ff */
[----:B------:R-:W-:Y:S01]  /*1c2d0*/  VIADD R13, R43, 0xffffff12 ;  /* 0xffffff122b0d7836 */ /* 0x000fe20000000000 */
[----:B------:R-:W3:Y:S02]  /*1c2e0*/  LDC R3, c[0x0][0x230] ;  /* 0x00008c00ff037b82 */ /* 0x000ee40000000800 */
[----:B------:R-:W-:Y:S01]  /*1c2f0*/  ISETP.GE.U32.AND P4, PT, R12, 0x7ffffe94, PT ;  /* 0x7ffffe940c00780c */ /* 0x000fe20003f86070 */
[----:B------:R-:W-:Y:S01]  /*1c300*/  VIADD R12, R2, 0xffffff11 ;  /* 0xffffff11020c7836 */ /* 0x000fe20000000000 */
[----:B------:R-:W-:-:S04]  /*1c310*/  ISETP.GE.U32.AND P5, PT, R13, 0x7ffffe93, PT ;  /* 0x7ffffe930d00780c */ /* 0x000fc80003fa6070 */
[----:B------:R-:W-:Y:S01]  /*1c320*/  ISETP.GE.U32.AND P6, PT, R12, 0x7ffffe92, PT ;  /* 0x7ffffe920c00780c */ /* 0x000fe20003fc6070 */
[----:B------:R-:W3:Y:S01]  /*1c330*/  LDC R43, c[0x0][0x230] ;  /* 0x00008c00ff2b7b82 */ /* 0x000ee20000000800 */
[----:B------:R-:W-:-:S05]  /*1c340*/  IADD3 R13, R42, -0xf0, RZ ;  /* 0xffffff102a0d7810 */ /* 0x000fca0007ffe0ff */
[----:B------:R1:W-:Y:S01]  /*1c350*/  LDGSTS.E [R11+0x38000], desc[UR8][R170.64], !P4 ;  /* 0x38000000aa0b7fae */ /* 0x0003e2000e121848 */
[----:B--2---:R-:W-:-:S03]  /*1c360*/  IMAD.WIDE R186, R252, 0x4, R186 ;  /* 0x00000004fcba7825 */ /* 0x004fc600078e02ba */
[----:B------:R2:W-:Y:S01]  /*1c370*/  LDGSTS.E [R11+0x3c000], desc[UR8][R58.64], !P4 ;  /* 0x3c0000003a0b7fae */ /* 0x0005e2000e121848 */
[----:B------:R-:W3:Y:S01]  /*1c380*/  LDC R2, c[0x0][0x230] ;  /* 0x00008c00ff027b82 */ /* 0x000ee20000000800 */
[C---:B----4-:R-:W-:Y:S02]  /*1c390*/  IMAD.WIDE R138, R252.reuse, 0x4, R138 ;  /* 0x00000004fc8a7825 */ /* 0x050fe400078e028a */
        /* <DEDUP_REMOVED lines=13> */
[----:B---3--:R-:W-:-:S03]  /*1c470*/  IMAD.WIDE R74, R252, 0x4, R74 ;  /* 0x00000004fc4a7825 */ /* 0x008fc600078e024a */
[----:B----4-:R-:W3:Y:S04]  /*1c480*/  LDL.LU.64 R186, [R1+0x890] ;  /* 0x0008900001ba7983 */ /* 0x010ee80000300a00 */
[----:B------:R-:W4:Y:S04]  /*1c490*/  LDL.LU.64 R138, [R1+0x898] ;  /* 0x00089800018a7983 */ /* 0x000f280000300a00 */
[----:B------:R1:W-:Y:S04]  /*1c4a0*/  LDGSTS.E [R11+0x38008], desc[UR8][R170.64], !P6 ;  /* 0x38008000aa0b7fae */ /* 0x0003e8000f121848 */
[----:B------:R1:W-:Y:S04]  /*1c4b0*/  LDGSTS.E [R11+0x3c008], desc[UR8][R58.64], !P6 ;  /* 0x3c0080003a0b7fae */ /* 0x0003e8000f121848 */
[----:B------:R1:W-:Y:S02]  /*1c4c0*/  STL.64 [R1+0x860], R90 ;  /* 0x0008605a01007387 */ /* 0x0003e40000100a00 */
[----:B-1----:R-:W-:-:S02]  /*1c4d0*/  IMAD.WIDE R170, R252, 0x4, R182 ;  /* 0x00000004fcaa7825 */ /* 0x002fc400078e02b6 */
[----:B------:R1:W-:Y:S02]  /*1c4e0*/  STL.64 [R1+0x868], R74 ;  /* 0x0008684a01007387 */ /* 0x0003e40000100a00 */
[----:B------:R-:W-:Y:S02]  /*1c4f0*/  IMAD.WIDE R58, R252, 0x4, R136 ;  /* 0x00000004fc3a7825 */ /* 0x000fe400078e0288 */
[----:B------:R-:W4:Y:S04]  /*1c500*/  LDL.LU.64 R182, [R1+0x8a0] ;  /* 0x0008a00001b67983 */ /* 0x000f280000300a00 */
[----:B------:R-:W4:Y:S04]  /*1c510*/  LDL.LU.64 R136, [R1+0x8a8] ;  /* 0x0008a80001887983 */ /* 0x000f280000300a00 */
[----:B------:R3:W-:Y:S04]  /*1c520*/  STL.64 [R1+0x870], R170 ;  /* 0x000870aa01007387 */ /* 0x0007e80000100a00 */
[----:B------:R-:W-:Y:S04]  /*1c530*/  LDGSTS.E [R11+0x3800c], desc[UR8][R90.64], !P1 ;  /* 0x3800c0005a0b7fae */ /* 0x000fe8000c921848 */
[----:B------:R4:W-:Y:S04]  /*1c540*/  STL.64 [R1+0x878], R58 ;  /* 0x0008783a01007387 */ /* 0x0009e80000100a00 */
[----:B------:R-:W-:Y:S04]  /*1c550*/  LDGSTS.E [R11+0x3c00c], desc[UR8][R74.64], !P1 ;  /* 0x3c00c0004a0b7fae */ /* 0x000fe8000c921848 */
[----:B------:R-:W4:Y:S04]  /*1c560*/  LDL.LU.64 R90, [R1+0x8b0] ;  /* 0x0008b000015a7983 */ /* 0x000f280000300a00 */
[----:B-1----:R-:W4:Y:S01]  /*1c570*/  LDL.LU.64 R74, [R1+0x8b8] ;  /* 0x0008b800014a7983 */ /* 0x002f220000300a00 */
[----:B------:R-:W-:-:S02]  /*1c580*/  VIADD R12, R14, 0xffffff6f ;  /* 0xffffff6f0e0c7836 */ /* 0x000fc40000000000 */
[----:B------:R-:W-:Y:S01]  /*1c590*/  VIADD R13, R15, 0xffffff6e ;  /* 0xffffff6e0f0d7836 */ /* 0x000fe20000000000 */
[----:B------:R-:W1:Y:S02]  /*1c5a0*/  LDC R14, c[0x0][0x230] ;  /* 0x00008c00ff0e7b82 */ /* 0x000e640000000800 */
[----:B------:R-:W-:Y:S02]  /*1c5b0*/  ISETP.GE.U32.AND P2, PT, R12, 0x7ffffef0, PT ;  /* 0x7ffffef00c00780c */ /* 0x000fe40003f46070 */
[----:B------:R-:W-:Y:S02]  /*1c5c0*/  ISETP.GE.U32.AND P0, PT, R13, 0x7ffffeef, PT ;  /* 0x7ffffeef0d00780c */ /* 0x000fe40003f06070 */
[----:B------:R-:W-:Y:S01]  /*1c5d0*/  IADD3 R12, R3, -0x93, RZ ;  /* 0xffffff6d030c7810 */ /* 0x000fe20007ffe0ff */
[----:B------:R-:W-:Y:S01]  /*1c5e0*/  VIADD R13, R43, 0xffffff6c ;  /* 0xffffff6c2b0d7836 */ /* 0x000fe20000000000 */
[----:B------:R-:W1:Y:S02]  /*1c5f0*/  LDC R15, c[0x0][0x230] ;  /* 0x00008c00ff0f7b82 */ /* 0x000e640000000800 */
[----:B------:R-:W-:-:S05]  /*1c600*/  ISETP.GE.U32.AND P4, PT, R12, 0x7ffffeee, PT ;  /* 0x7ffffeee0c00780c */ /* 0x000fca0003f86070 */
[----:B------:R3:W-:Y:S01]  /*1c610*/  LDGSTS.E [R10+0x20000], desc[UR8][R170.64], !P2 ;  /* 0x20000000aa0a7fae */ /* 0x0007e2000d121848 */
[----:B------:R-:W1:Y:S03]  /*1c620*/  LDC R3, c[0x0][0x230] ;  /* 0x00008c00ff037b82 */ /* 0x000e660000000800 */
[----:B------:R4:W-:Y:S01]  /*1c630*/  LDGSTS.E [R10+0x24000], desc[UR8][R58.64], !P2 ;  /* 0x240000003a0a7fae */ /* 0x0009e2000d121848 */
[----:B------:R-:W-:-:S04]  /*1c640*/  ISETP.GE.U32.AND P5, PT, R13, 0x7ffffeed, PT ;  /* 0x7ffffeed0d00780c */ /* 0x000fc80003fa6070 */
[----:B------:R-:W1:Y:S01]  /*1c650*/  LDC R43, c[0x0][0x230] ;  /* 0x00008c00ff2b7b82 */ /* 0x000e620000000800 */
[----:B--2---:R-:W-:-:S04]  /*1c660*/  IMAD.WIDE R218, R252, 0x4, R218 ;  /* 0x00000004fcda7825 */ /* 0x004fc800078e02da */
[C---:B------:R-:W-:Y:S01]  /*1c670*/  IMAD.WIDE R202, R252.reuse, 0x4, R202 ;  /* 0x00000004fcca7825 */ /* 0x040fe200078e02ca */
[----:B------:R2:W-:Y:S04]  /*1c680*/  STL.64 [R1+0x880], R218 ;  /* 0x000880da01007387 */ /* 0x0005e80000100a00 */
[----:B------:R1:W-:Y:S04]  /*1c690*/  STL.64 [R1+0x888], R202 ;  /* 0x000888ca01007387 */ /* 0x0003e80000100a00 */
[----:B------:R-:W-:Y:S01]  /*1c6a0*/  LDGSTS.E [R10+0x20004], desc[UR8][R218.64], !P0 ;  /* 0x20004000da0a7fae */ /* 0x000fe2000c121848 */
[----:B---3--:R-:W-:-:S03]  /*1c6b0*/  IMAD.WIDE R170, R252, 0x4, R186 ;  /* 0x00000004fcaa7825 */ /* 0x008fc600078e02ba */
[----:B------:R-:W-:Y:S01]  /*1c6c0*/  LDGSTS.E [R10+0x24004], desc[UR8][R202.64], !P0 ;  /* 0x24004000ca0a7fae */ /* 0x000fe2000c121848 */
[----:B----4-:R-:W-:-:S03]  /*1c6d0*/  IMAD.WIDE R58, R252, 0x4, R138 ;  /* 0x00000004fc3a7825 */ /* 0x010fc600078e028a */
[----:B------:R-:W3:Y:S04]  /*1c6e0*/  LDL.LU.64 R186, [R1+0x8c0] ;  /* 0x0008c00001ba7983 */ /* 0x000ee80000300a00 */
[----:B------:R-:W4:Y:S04]  /*1c6f0*/  LDL.LU.64 R138, [R1+0x8c8] ;  /* 0x0008c800018a7983 */ /* 0x000f280000300a00 */
[----:B------:R1:W-:Y:S04]  /*1c700*/  STL.64 [R1+0x890], R170 ;  /* 0x000890aa01007387 */ /* 0x0003e80000100a00 */
[----:B------:R1:W-:Y:S04]  /*1c710*/  STL.64 [R1+0x898], R58 ;  /* 0x0008983a01007387 */ /* 0x0003e80000100a00 */
[----:B--2---:R-:W2:Y:S04]  /*1c720*/  LDL.LU.64 R218, [R1+0x8d0] ;  /* 0x0008d00001da7983 */ /* 0x004ea80000300a00 */
[----:B-1----:R-:W2:Y:S01]  /*1c730*/  LDL.LU.64 R202, [R1+0x8d8] ;  /* 0x0008d80001ca7983 */ /* 0x002ea20000300a00 */
[----:B------:R-:W-:-:S03]  /*1c740*/  IMAD.WIDE R182, R252, 0x4, R182 ;  /* 0x00000004fcb67825 */ /* 0x000fc600078e02b6 */
[----:B------:R1:W-:Y:S01]  /*1c750*/  LDGSTS.E [R10+0x20008], desc[UR8][R170.64], !P4 ;  /* 0x20008000aa0a7fae */ /* 0x0003e2000e121848 */
[----:B------:R-:W-:-:S03]  /*1c760*/  IMAD.WIDE R136, R252, 0x4, R136 ;  /* 0x00000004fc887825 */ /* 0x000fc600078e0288 */
[----:B------:R1:W-:Y:S04]  /*1c770*/  LDGSTS.E [R10+0x24008], desc[UR8][R58.64], !P4 ;  /* 0x240080003a0a7fae */ /* 0x0003e8000e121848 */
[----:B------:R1:W-:Y:S04]  /*1c780*/  STL.64 [R1+0x8a0], R182 ;  /* 0x0008a0b601007387 */ /* 0x0003e80000100a00 */
[----:B------:R1:W-:Y:S04]  /*1c790*/  STL.64 [R1+0x8a8], R136 ;  /* 0x0008a88801007387 */ /* 0x0003e80000100a00 */
[----:B------:R-:W-:Y:S01]  /*1c7a0*/  LDGSTS.E [R10+0x2000c], desc[UR8][R182.64], !P5 ;  /* 0x2000c000b60a7fae */ /* 0x000fe2000e921848 */
[----:B-1----:R-:W-:-:S03]  /*1c7b0*/  IMAD.WIDE R170, R252, 0x4, R90 ;  /* 0x00000004fcaa7825 */ /* 0x002fc600078e025a */
[----:B------:R-:W-:Y:S04]  /*1c7c0*/  LDGSTS.E [R10+0x2400c], desc[UR8][R136.64], !P5 ;  /* 0x2400c000880a7fae */ /* 0x000fe8000e921848 */
[----:B------:R-:W2:Y:S01]  /*1c7d0*/  LDL.LU.64 R90, [R1+0x8e0] ;  /* 0x0008e000015a7983 */ /* 0x000ea20000300a00 */
[----:B------:R-:W-:-:S03]  /*1c7e0*/  IMAD.WIDE R58, R252, 0x4, R74 ;  /* 0x00000004fc3a7825 */ /* 0x000fc600078e024a */
        /* <DEDUP_REMOVED lines=19> */
[----:B---3--:R-:W-:-:S04]  /*1c920*/  IMAD.WIDE R186, R252, 0x4, R186 ;  /* 0x00000004fcba7825 */ /* 0x008fc800078e02ba */
[C---:B----4-:R-:W-:Y:S01]  /*1c930*/  IMAD.WIDE R138, R252.reuse, 0x4, R138 ;  /* 0x00000004fc8a7825 */ /* 0x050fe200078e028a */
[----:B------:R3:W-:Y:S04]  /*1c940*/  STL.64 [R1+0x8c0], R186 ;  /* 0x0008c0ba01007387 */ /* 0x0007e80000100a00 */
[----:B------:R4:W-:Y:S04]  /*1c950*/  STL.64 [R1+0x8c8], R138 ;  /* 0x0008c88a01007387 */ /* 0x0009e80000100a00 */
[----:B------:R-:W-:Y:S01]  /*1c960*/  LDGSTS.E [R10+0x28004], desc[UR8][R186.64], !P1 ;  /* 0x28004000ba0a7fae */ /* 0x000fe2000c921848 */
[----:B--2---:R-:W-:-:S03]  /*1c970*/  IMAD.WIDE R170, R252, 0x4, R218 ;  /* 0x00000004fcaa7825 */ /* 0x004fc600078e02da */
[----:B------:R-:W-:Y:S01]  /*1c980*/  LDGSTS.E [R10+0x2c004], desc[UR8][R138.64], !P1 ;  /* 0x2c0040008a0a7fae */ /* 0x000fe2000c921848 */
[----:B-1----:R-:W-:-:S03]  /*1c990*/  IMAD.WIDE R58, R252, 0x4, R202 ;  /* 0x00000004fc3a7825 */ /* 0x002fc600078e02ca */
[----:B------:R-:W2:Y:S04]  /*1c9a0*/  LDL.LU.64 R218, [R1+0x900] ;  /* 0x0009000001da7983 */ /* 0x000ea80000300a00 */
[----:B------:R-:W2:Y:S04]  /*1c9b0*/  LDL.LU.64 R202, [R1+0x908] ;  /* 0x0009080001ca7983 */ /* 0x000ea80000300a00 */
[----:B------:R1:W-:Y:S04]  /*1c9c0*/  STL.64 [R1+0x8d0], R170 ;  /* 0x0008d0aa01007387 */ /* 0x0003e80000100a00 */
[----:B------:R1:W-:Y:S04]  /*1c9d0*/  STL.64 [R1+0x8d8], R58 ;  /* 0x0008d83a01007387 */ /* 0x0003e80000100a00 */
[----:B---3--:R-:W3:Y:S04]  /*1c9e0*/  LDL.LU.64 R186, [R1+0x910] ;  /* 0x0009100001ba7983 */ /* 0x008ee80000300a00 */
[----:B----4-:R-:W4:Y:S04]  /*1c9f0*/  LDL.LU.64 R138, [R1+0x918] ;  /* 0x00091800018a7983 */ /* 0x010f280000300a00 */
[----:B------:R1:W-:Y:S01]  /*1ca00*/  LDGSTS.E [R10+0x28008], desc[UR8][R170.64], !P2 ;  /* 0x28008000aa0a7fae */ /* 0x0003e2000d121848 */
[----:B------:R-:W-:-:S03]  /*1ca10*/  IMAD.WIDE R90, R252, 0x4, R90 ;  /* 0x00000004fc5a7825 */ /* 0x000fc600078e025a */
[----:B------:R1:W-:Y:S01]  /*1ca20*/  LDGSTS.E [R10+0x2c008], desc[UR8][R58.64], !P2 ;  /* 0x2c0080003a0a7fae */ /* 0x0003e2000d121848 */
[----:B------:R-:W-:-:S03]  /*1ca30*/  IMAD.WIDE R74, R252, 0x4, R74 ;  /* 0x00000004fc4a7825 */ /* 0x000fc600078e024a */
        /* <DEDUP_REMOVED lines=10> */
[----:B------:R-:W4:Y:S04]  /*1cae0*/  LDL.LU.64 R90, [R1+0x930] ;  /* 0x00093000015a7983 */ /* 0x000f280000300a00 */
[----:B------:R-:W4:Y:S01]  /*1caf0*/  LDL.LU.64 R74, [R1+0x938] ;  /* 0x00093800014a7983 */ /* 0x000f220000300a00 */
[----:B------:R-:W-:Y:S01]  /*1cb00*/  IADD3 R12, R3, -0xd1, RZ ;  /* 0xffffff2f030c7810 */ /* 0x000fe20007ffe0ff */
[----:B------:R-:W-:Y:S01]  /*1cb10*/  VIADD R13, R43, 0xffffff2e ;  /* 0xffffff2e2b0d7836 */ /* 0x000fe20000000000 */
[----:B------:R-:W1:Y:S02]  /*1cb20*/  LDC R3, c[0x0][0x230] ;  /* 0x00008c00ff037b82 */ /* 0x000e640000000800 */
[----:B------:R-:W-:Y:S01]  /*1cb30*/  ISETP.GE.U32.AND P4, PT, R12, 0x7ffffeb0, PT ;  /* 0x7ffffeb00c00780c */ /* 0x000fe20003f86070 */
[----:B------:R-:W-:Y:S01]  /*1cb40*/  VIADD R12, R2, 0xffffff2d ;  /* 0xffffff2d020c7836 */ /* 0x000fe20000000000 */
[----:B------:R-:W-:-:S04]  /*1cb50*/  ISETP.GE.U32.AND P5, PT, R13, 0x7ffffeaf, PT ;  /* 0x7ffffeaf0d00780c */ /* 0x000fc80003fa6070 */
[----:B------:R-:W-:Y:S01]  /*1cb60*/  ISETP.GE.U32.AND P6, PT, R12, 0x7ffffeae, PT ;  /* 0x7ffffeae0c00780c */ /* 0x000fe20003fc6070 */
[----:B------:R-:W1:Y:S01]  /*1cb70*/  LDC R43, c[0x0][0x230] ;  /* 0x00008c00ff2b7b82 */ /* 0x000e620000000800 */
[----:B------:R-:W-:-:S05]  /*1cb80*/  IADD3 R13, R42, -0xd4, RZ ;  /* 0xffffff2c2a0d7810 */ /* 0x000fca0007ffe0ff */
[----:B------:R3:W-:Y:S01]  /*1cb90*/  LDGSTS.E [R10+0x30000], desc[UR8][R170.64], !P4 ;  /* 0x30000000aa0a7fae */ /* 0x0007e2000e121848 */
[----:B--2---:R-:W-:-:S03]  /*1cba0*/  IMAD.WIDE R218, R252, 0x4, R218 ;  /* 0x00000004fcda7825 */ /* 0x004fc600078e02da */
[----:B------:R4:W-:Y:S01]  /*1cbb0*/  LDGSTS.E [R10+0x34000], desc[UR8][R58.64], !P4 ;  /* 0x340000003a0a7fae */ /* 0x0009e2000e121848 */
[----:B------:R-:W2:Y:S01]  /*1cbc0*/  LDC R42, c[0x0][0x230] ;  /* 0x00008c00ff2a7b82 */ /* 0x000ea20000000800 */
[C---:B------:R-:W-:Y:S02]  /*1cbd0*/  IMAD.WIDE R202, R252.reuse, 0x4, R202 ;  /* 0x00000004fcca7825 */ /* 0x040fe400078e02ca */
[----:B------:R1:W-:Y:S04]  /*1cbe0*/  STL.64 [R1+0x900], R218 ;  /* 0x000900da01007387 */ /* 0x0003e80000100a00 */
[----:B------:R1:W-:Y:S01]  /*1cbf0*/  STL.64 [R1+0x908], R202 ;  /* 0x000908ca01007387 */ /* 0x0003e20000100a00 */
[----:B------:R-:W-:Y:S01]  /*1cc00*/  ISETP.GE.U32.AND P1, PT, R13, 0x7ffffead, PT ;  /* 0x7ffffead0d00780c */ /* 0x000fe20003f26070 */
[----:B------:R-:W2:Y:S02]  /*1cc10*/  LDC R2, c[0x0][0x230] ;  /* 0x00008c00ff027b82 */ /* 0x000ea40000000800 */
        /* <DEDUP_REMOVED lines=8> */
[----:B-1----:R-:W4:Y:S04]  /*1cca0*/  LDL.LU.64 R218, [R1+0x950] ;  /* 0x0009500001da7983 */ /* 0x002f280000300a00 */
[----:B------:R-:W4:Y:S04]  /*1ccb0*/  LDL.LU.64 R202, [R1+0x958] ;  /* 0x0009580001ca7983 */ /* 0x000f280000300a00 */
[----:B------:R2:W-:Y:S04]  /*1ccc0*/  LDGSTS.E [R10+0x30008], desc[UR8][R170.64], !P6 ;  /* 0x30008000aa0a7fae */ /* 0x0005e8000f121848 */
[----:B------:R1:W-:Y:S01]  /*1ccd0*/  LDGSTS.E [R10+0x34008], desc[UR8][R58.64], !P6 ;  /* 0x340080003a0a7fae */ /* 0x0003e2000f121848 */
[----:B------:R-:W-:-:S04]  /*1cce0*/  IMAD.WIDE R182, R252, 0x4, R182 ;  /* 0x00000004fcb67825 */ /* 0x000fc800078e02b6 */
[C---:B------:R-:W-:Y:S01]  /*1ccf0*/  IMAD.WIDE R136, R252.reuse, 0x4, R136 ;  /* 0x00000004fc887825 */ /* 0x040fe200078e0288 */
        /* <DEDUP_REMOVED lines=22> */
[----:B------:R-:W-:Y:S01]  /*1ce60*/  ISETP.GE.U32.AND P5, PT, R13, 0x7ffffe8d, PT ;  /* 0x7ffffe8d0d00780c */ /* 0x000fe20003fa6070 */
[----:B------:R-:W2:Y:S02]  /*1ce70*/  LDC R43, c[0x0][0x230] ;  /* 0x00008c00ff2b7b82 */ /* 0x000ea40000000800 */
[----:B------:R1:W-:Y:S06]  /*1ce80*/  LDGSTS.E [R10+0x3c000], desc[UR8][R58.64], !P2 ;  /* 0x3c0000003a0a7fae */ /* 0x0003ec000d121848 */
[----:B------:R-:W2:Y:S01]  /*1ce90*/  LDC R3, c[0x0][0x230] ;  /* 0x00008c00ff037b82 */ /* 0x000ea20000000800 */
[----:B---3--:R-:W-:-:S04]  /*1cea0*/  IMAD.WIDE R186, R252, 0x4, R186 ;  /* 0x00000004fcba7825 */ /* 0x008fc800078e02ba */
[C---:B----4-:R-:W-:Y:S01]  /*1ceb0*/  IMAD.WIDE R138, R252.reuse, 0x4, R138 ;  /* 0x00000004fc8a7825 */ /* 0x050fe200078e028a */
[----:B------:R3:W-:Y:S04]  /*1cec0*/  STL.64 [R1+0x940], R186 ;  /* 0x000940ba01007387 */ /* 0x0007e80000100a00 */
[----:B------:R4:W-:Y:S04]  /*1ced0*/  STL.64 [R1+0x948], R138 ;  /* 0x0009488a01007387 */ /* 0x0009e80000100a00 */
[----:B------:R-:W-:Y:S01]  /*1cee0*/  LDGSTS.E [R10+0x38004], desc[UR8][R186.64], !P0 ;  /* 0x38004000ba0a7fae */ /* 0x000fe2000c121848 */
[----:B-1----:R-:W-:-:S03]  /*1cef0*/  IMAD.WIDE R170, R252, 0x4, R218 ;  /* 0x00000004fcaa7825 */ /* 0x002fc600078e02da */
[----:B------:R-:W-:Y:S01]  /*1cf00*/  LDGSTS.E [R10+0x3c004], desc[UR8][R138.64], !P0 ;  /* 0x3c0040008a0a7fae */ /* 0x000fe2000c121848 */
[----:B------:R-:W-:-:S03]  /*1cf10*/  IMAD.WIDE R58, R252, 0x4, R202 ;  /* 0x00000004fc3a7825 */ /* 0x000fc600078e02ca */
[----:B------:R1:W-:Y:S04]  /*1cf20*/  LDGSTS.E [R10+0x38008], desc[UR8][R170.64], !P4 ;  /* 0x38008000aa0a7fae */ /* 0x0003e8000e121848 */
[----:B---3--:R-:W3:Y:S04]  /*1cf30*/  LDL.LU.64 R186, [R1+0x980] ;  /* 0x0009800001ba7983 */ /* 0x008ee80000300a00 */
[----:B------:R1:W-:Y:S04]  /*1cf40*/  STL.64 [R1+0x950], R170 ;  /* 0x000950aa01007387 */ /* 0x0003e80000100a00 */
[----:B------:R-:W3:Y:S04]  /*1cf50*/  LDL.LU.64 R218, [R1+0x988] ;  /* 0x0009880001da7983 */ /* 0x000ee80000300a00 */
[----:B------:R1:W-:Y:S04]  /*1cf60*/  STL.64 [R1+0x958], R58 ;  /* 0x0009583a01007387 */ /* 0x0003e80000100a00 */
[----:B------:R-:W3:Y:S04]  /*1cf70*/  LDL.LU.64 R202, [R1+0x990] ;  /* 0x0009900001ca7983 */ /* 0x000ee80000300a00 */
[----:B----4-:R-:W4:Y:S04]  /*1cf80*/  LDL.LU.64 R138, [R1+0x998] ;  /* 0x00099800018a7983 */ /* 0x010f280000300a00 */
[----:B------:R1:W-:Y:S01]  /*1cf90*/  LDGSTS.E [R10+0x3c008], desc[UR8][R58.64], !P4 ;  /* 0x3c0080003a0a7fae */ /* 0x0003e2000e121848 */
[----:B--2---:R-:W-:-:S04]  /*1cfa0*/  IMAD.WIDE R90, R252, 0x4, R90 ;  /* 0x00000004fc5a7825 */ /* 0x004fc800078e025a */
[C---:B------:R-:W-:Y:S01]  /*1cfb0*/  IMAD.WIDE R74, R252.reuse, 0x4, R74 ;  /* 0x00000004fc4a7825 */ /* 0x040fe200078e024a */
[----:B------:R2:W-:Y:S04]  /*1cfc0*/  STL.64 [R1+0x960], R90 ;  /* 0x0009605a01007387 */ /* 0x0005e80000100a00 */
[----:B------:R2:W-:Y:S04]  /*1cfd0*/  STL.64 [R1+0x968], R74 ;  /* 0x0009684a01007387 */ /* 0x0005e80000100a00 */
[----:B------:R-:W-:Y:S01]  /*1cfe0*/  LDGSTS.E [R10+0x3800c], desc[UR8][R90.64], !P5 ;  /* 0x3800c0005a0a7fae */ /* 0x000fe2000e921848 */
[----:B-1----:R-:W-:-:S03]  /*1cff0*/  IMAD.WIDE R170, R252, 0x4, R182 ;  /* 0x00000004fcaa7825 */ /* 0x002fc600078e02b6 */
[----:B------:R1:W-:Y:S01]  /*1d000*/  LDGSTS.E [R10+0x3c00c], desc[UR8][R74.64], !P5 ;  /* 0x3c00c0004a0a7fae */ /* 0x0003e2000e921848 */
[----:B------:R-:W-:-:S03]  /*1d010*/  IMAD.WIDE R58, R252, 0x4, R136 ;  /* 0x00000004fc3a7825 */ /* 0x000fc600078e0288 */
[----:B--2---:R-:W2:Y:S04]  /*1d020*/  LDL.LU.64 R90, [R1+0x9a0] ;  /* 0x0009a000015a7983 */ /* 0x004ea80000300a00 */
[----:B------:R-:W-:Y:S04]  /*1d030*/  STL.64 [R1+0x970], R170 ;  /* 0x000970aa01007387 */ /* 0x000fe80000100a00 */
[----:B------:R-:W2:Y:S04]  /*1d040*/  LDL.LU.64 R136, [R1+0x9a8] ;  /* 0x0009a80001887983 */ /* 0x000ea80000300a00 */
[----:B------:R-:W-:Y:S04]  /*1d050*/  STL.64 [R1+0x978], R58 ;  /* 0x0009783a01007387 */ /* 0x000fe80000100a00 */
[----:B------:R-:W2:Y:S04]  /*1d060*/  LDL.LU.64 R74, [R1+0x9b0] ;  /* 0x0009b000014a7983 */ /* 0x000ea80000300a00 */
[----:B------:R-:W2:Y:S01]  /*1d070*/  LDL.LU.64 R182, [R1+0x9b8] ;  /* 0x0009b80001b67983 */ /* 0x000ea20000300a00 */
[----:B------:R-:W-:-:S02]  /*1d080*/  IADD3 R13, R42, -0x96, RZ ;  /* 0xffffff6a2a0d7810 */ /* 0x000fc40007ffe0ff */
[----:B------:R-:W1:Y:S01]  /*1d090*/  LDC R42, c[0x0][0x230] ;  /* 0x00008c00ff2a7b82 */ /* 0x000e620000000800 */
[----:B------:R-:W-:Y:S01]  /*1d0a0*/  VIADD R12, R2, 0xffffff6b ;  /* 0xffffff6b020c7836 */ /* 0x000fe20000000000 */
[----:B------:R-:W-:-:S04]  /*1d0b0*/  ISETP.GE.U32.AND P1, PT, R13, 0x7ffffeeb, PT ;  /* 0x7ffffeeb0d00780c */ /* 0x000fc80003f26070 */
[----:B------:R-:W-:Y:S01]  /*1d0c0*/  ISETP.GE.U32.AND P6, PT, R12, 0x7ffffeec, PT ;  /* 0x7ffffeec0c00780c */ /* 0x000fe20003fc6070 */
[----:B------:R-:W-:Y:S01]  /*1d0d0*/  VIADD R13, R15, 0xffffff68 ;  /* 0xffffff680f0d7836 */ /* 0x000fe20000000000 */
[----:B------:R1:W-:Y:S01]  /*1d0e0*/  STL.64 [R1+0x1680], R10 ;  /* 0x0016800a01007387 */ /* 0x0003e20000100a00 */
[----:B------:R-:W-:Y:S01]  /*1d0f0*/  VIADD R12, R14, 0xffffff69 ;  /* 0xffffff690e0c7836 */ /* 0x000fe20000000000 */
[----:B------:R-:W2:Y:S02]  /*1d100*/  LDC R2, c[0x0][0x230] ;  /* 0x00008c00ff027b82 */ /* 0x000ea40000000800 */
[----:B------:R-:W-:Y:S01]  /*1d110*/  ISETP.GE.U32.AND P0, PT, R13, 0x7ffffee9, PT ;  /* 0x7ffffee90d00780c */ /* 0x000fe20003f06070 */
[----:B------:R-:W-:Y:S01]  /*1d120*/  VIADD R13, R43, 0xffffff4a ;  /* 0xffffff4a2b0d7836 */ /* 0x000fe20000000000 */
[----:B------:R-:W-:-:S05]  /*1d130*/  ISETP.GE.U32.AND P2, PT, R12, 0x7ffffeea, PT ;  /* 0x7ffffeea0c00780c */ /* 0x000fca0003f46070 */
[----:B------:R3:W-:Y:S01]  /*1d140*/  LDGSTS.E [R9+0x20000], desc[UR8][R170.64], !P6 ;  /* 0x20000000aa097fae */ /* 0x0007e2000f121848 */
[----:B------:R-:W-:Y:S01]  /*1d150*/  ISETP.GE.U32.AND P5, PT, R13, 0x7ffffecb, PT ;  /* 0x7ffffecb0d00780c */ /* 0x000fe20003fa6070 */
[----:B------:R-:W2:Y:S02]  /*1d160*/  LDC R14, c[0x0][0x230] ;  /* 0x00008c00ff0e7b82 */ /* 0x000ea40000000800 */
[----:B------:R3:W-:Y:S01]  /*1d170*/  LDGSTS.E [R9+0x24000], desc[UR8][R58.64], !P6 ;  /* 0x240000003a097fae */ /* 0x0007e2000f121848 */
[----:B-1----:R-:W-:-:S05]  /*1d180*/  IADD3 R13, R42, -0xb8, RZ ;  /* 0xffffff482a0d7810 */ /* 0x002fca0007ffe0ff */
[----:B------:R-:W1:Y:S08]  /*1d190*/  LDC R15, c[0x0][0x230] ;  /* 0x00008c00ff0f7b82 */ /* 0x000e700000000800 */
[----:B------:R-:W1:Y:S08]  /*1d1a0*/  LDC R11, c[0x0][0x230] ;  /* 0x00008c00ff0b7b82 */ /* 0x000e700000000800 */
[----:B------:R-:W1:Y:S01]  /*1d1b0*/  LDC R10, c[0x0][0x230] ;  /* 0x00008c00ff0a7b82 */ /* 0x000e620000000800 */
[----:B---3--:R-:W-:-:S04]  /*1d1c0*/  IMAD.WIDE R186, R252, 0x4, R186 ;  /* 0x00000004fcba7825 */ /* 0x008fc800078e02ba */
[C---:B------:R-:W-:Y:S01]  /*1d1d0*/  IMAD.WIDE R170, R252.reuse, 0x4, R218 ;  /* 0x00000004fcaa7825 */ /* 0x040fe200078e02da */
[----:B------:R3:W-:Y:S04]  /*1d1e0*/  STL.64 [R1+0x980], R186 ;  /* 0x000980ba01007387 */ /* 0x0007e80000100a00 */
[----:B------:R2:W-:Y:S01]  /*1d1f0*/  STL.64 [R1+0x988], R170 ;  /* 0x000988aa01007387 */ /* 0x0005e20000100a00 */
[----:B------:R-:W-:-:S03]  /*1d200*/  IMAD.WIDE R58, R252, 0x4, R202 ;  /* 0x00000004fc3a7825 */ /* 0x000fc600078e02ca */
[----:B------:R-:W2:Y:S01]  /*1d210*/  LDL.LU.64 R218, [R1+0x9c0] ;  /* 0x0009c00001da7983 */ /* 0x000ea20000300a00 */
[----:B----4-:R-:W-:-:S03]  /*1d220*/  IMAD.WIDE R42, R252, 0x4, R138 ;  /* 0x00000004fc2a7825 */ /* 0x010fc600078e028a */
[----:B------:R-:W-:Y:S04]  /*1d230*/  LDGSTS.E [R9+0x20004], desc[UR8][R186.64], !P1 ;  /* 0x20004000ba097fae */ /* 0x000fe8000c921848 */
[----:B------:R-:W4:Y:S04]  /*1d240*/  LDL.LU.64 R138, [R1+0x9c8] ;  /* 0x0009c800018a7983 */ /* 0x000f280000300a00 */
[----:B------:R1:W-:Y:S04]  /*1d250*/  STL.64 [R1+0x990], R58 ;  /* 0x0009903a01007387 */ /* 0x0003e80000100a00 */
[----:B------:R1:W-:Y:S04]  /*1d260*/  STL.64 [R1+0x998], R42 ;  /* 0x0009982a01007387 */ /* 0x0003e80000100a00 */
[----:B------:R-:W4:Y:S04]  /*1d270*/  LDL.LU.64 R202, [R1+0x9d0] ;  /* 0x0009d00001ca7983 */ /* 0x000f280000300a00 */
[----:B------:R2:W-:Y:S04]  /*1d280*/  LDGSTS.E [R9+0x24004], desc[UR8][R170.64], !P1 ;  /* 0x24004000aa097fae */ /* 0x0005e8000c921848 */
[----:B---3--:R-:W3:Y:S04]  /*1d290*/  LDL.LU.64 R186, [R1+0x9d8] ;  /* 0x0009d80001ba7983 */ /* 0x008ee80000300a00 */
[----:B------:R1:W-:Y:S01]  /*1d2a0*/  LDGSTS.E [R9+0x20008], desc[UR8][R58.64], !P2 ;  /* 0x200080003a097fae */ /* 0x0003e2000d121848 */
[----:B--2---:R-:W-:-:S03]  /*1d2b0*/  IMAD.WIDE R170, R252, 0x4, R90 ;  /* 0x00000004fcaa7825 */ /* 0x004fc600078e025a */
[----:B------:R2:W-:Y:S01]  /*1d2c0*/  LDGSTS.E [R9+0x24008], desc[UR8][R42.64], !P2 ;  /* 0x240080002a097fae */ /* 0x0005e2000d121848 */
[----:B------:R-:W-:-:S03]  /*1d2d0*/  IMAD.WIDE R136, R252, 0x4, R136 ;  /* 0x00000004fc887825 */ /* 0x000fc600078e0288 */
[----:B------:R-:W-:Y:S04]  /*1d2e0*/  STL.64 [R1+0x9a0], R170 ;  /* 0x0009a0aa01007387 */ /* 0x000fe80000100a00 */
[----:B------:R2:W-:Y:S01]  /*1d2f0*/  STL.64 [R1+0x9a8], R136 ;  /* 0x0009a88801007387 */ /* 0x0005e20000100a00 */
[----:B-1----:R-:W-:-:S03]  /*1d300*/  IMAD.WIDE R58, R252, 0x4, R74 ;  /* 0x00000004fc3a7825 */ /* 0x002fc600078e024a */
[----:B------:R1:W-:Y:S01]  /*1d310*/  LDGSTS.E [R9+0x2000c], desc[UR8][R170.64], !P0 ;  /* 0x2000c000aa097fae */ /* 0x0003e2000c121848 */
[----:B--2---:R-:W-:-:S03]  /*1d320*/  IMAD.WIDE R42, R252, 0x4, R182 ;  /* 0x00000004fc2a7825 */ /* 0x004fc600078e02b6 */
[----:B------:R-:W2:Y:S04]  /*1d330*/  LDL.LU.64 R74, [R1+0x9e0] ;  /* 0x0009e000014a7983 */ /* 0x000ea80000300a00 */
[----:B------:R-:W2:Y:S04]  /*1d340*/  LDL.LU.64 R90, [R1+0x9e8] ;  /* 0x0009e800015a7983 */ /* 0x000ea80000300a00 */
[----:B------:R4:W-:Y:S04]  /*1d350*/  STL.64 [R1+0x9b0], R58 ;  /* 0x0009b03a01007387 */ /* 0x0009e80000100a00 */
[----:B------:R3:W-:Y:S04]  /*1d360*/  STL.64 [R1+0x9b8], R42 ;  /* 0x0009b82a01007387 */ /* 0x0007e80000100a00 */
[----:B------:R-:W2:Y:S04]  /*1d370*/  LDL.LU.64 R182, [R1+0x9f0] ;  /* 0x0009f00001b67983 */ /* 0x000ea80000300a00 */
[----:B------:R-:W-:Y:S04]  /*1d380*/  LDGSTS.E [R9+0x2400c], desc[UR8][R136.64], !P0 ;  /* 0x2400c00088097fae */ /* 0x000fe8000c121848 */
[----:B------:R-:W2:Y:S01]  /*1d390*/  LDL.LU.64 R136, [R1+0x9f8] ;  /* 0x0009f80001887983 */ /* 0x000ea20000300a00 */
[----:B------:R-:W-:-:S02]  /*1d3a0*/  IADD3 R12, R3, -0xb5, RZ ;  /* 0xffffff4b030c7810 */ /* 0x000fc40007ffe0ff */
[----:B------:R-:W-:Y:S01]  /*1d3b0*/  ISETP.GE.U32.AND P1, PT, R13, 0x7ffffec9, PT ;  /* 0x7ffffec90d00780c */ /* 0x000fe20003f26070 */
[----:B------:R-:W2:Y:S01]  /*1d3c0*/  LDC R3, c[0x0][0x230] ;  /* 0x00008c00ff037b82 */ /* 0x000ea20000000800 */
[----:B------:R-:W-:Y:S01]  /*1d3d0*/  ISETP.GE.U32.AND P4, PT, R12, 0x7ffffecc, PT ;  /* 0x7ffffecc0c00780c */ /* 0x000fe20003f86070 */
[----:B------:R-:W-:-:S05]  /*1d3e0*/  VIADD R12, R2, 0xffffff49 ;  /* 0xffffff49020c7836 */ /* 0x000fca0000000000 */
[----:B------:R-:W-:-:S07]  /*1d3f0*/  ISETP.GE.U32.AND P6, PT, R12, 0x7ffffeca, PT ;  /* 0x7ffffeca0c00780c */ /* 0x000fce0003fc6070 */
[----:B------:R4:W-:Y:S01]  /*1d400*/  LDGSTS.E [R9+0x28000], desc[UR8][R58.64], !P4 ;  /* 0x280000003a097fae */ /* 0x0009e2000e121848 */
[----:B-1----:R-:W-:-:S03]  /*1d410*/  IMAD.WIDE R170, R252, 0x4, R218 ;  /* 0x00000004fcaa7825 */ /* 0x002fc600078e02da */
[----:B------:R3:W-:Y:S01]  /*1d420*/  LDGSTS.E [R9+0x2c000], desc[UR8][R42.64], !P4 ;  /* 0x2c0000002a097fae */ /* 0x0007e2000e121848 */
[----:B------:R-:W1:Y:S01]  /*1d430*/  LDC R2, c[0x0][0x230] ;  /* 0x00008c00ff027b82 */ /* 0x000e620000000800 */
[C---:B----4-:R-:W-:Y:S02]  /*1d440*/  IMAD.WIDE R138, R252.reuse, 0x4, R138 ;  /* 0x00000004fc8a7825 */ /* 0x050fe400078e028a */
[----:B------:R-:W-:Y:S04]  /*1d450*/  STL.64 [R1+0x9c0], R170 ;  /* 0x0009c0aa01007387 */ /* 0x000fe80000100a00 */
[----:B------:R4:W-:Y:S04]  /*1d460*/  STL.64 [R1+0x9c8], R138 ;  /* 0x0009c88a01007387 */ /* 0x0009e80000100a00 */
[----:B------:R2:W-:Y:S01]  /*1d470*/  LDGSTS.E [R9+0x28004], desc[UR8][R170.64], !P5 ;  /* 0x28004000aa097fae */ /* 0x0005e2000e921848 */
[----:B------:R-:W-:-:S03]  /*1d480*/  IMAD.WIDE R58, R252, 0x4, R202 ;  /* 0x00000004fc3a7825 */ /* 0x000fc600078e02ca */
[----:B------:R-:W-:Y:S04]  /*1d490*/  LDGSTS.E [R9+0x2c004], desc[UR8][R138.64], !P5 ;  /* 0x2c0040008a097fae */ /* 0x000fe8000e921848 */
[----:B------:R1:W-:Y:S01]  /*1d4a0*/  LDGSTS.E [R9+0x28008], desc[UR8][R58.64], !P6 ;  /* 0x280080003a097fae */ /* 0x0003e2000f121848 */
[----:B---3--:R-:W-:-:S03]  /*1d4b0*/  IMAD.WIDE R42, R252, 0x4, R186 ;  /* 0x00000004fc2a7825 */ /* 0x008fc600078e02ba */
[----:B------:R-:W3:Y:S04]  /*1d4c0*/  LDL.LU.64 R186, [R1+0xa00] ;  /* 0x000a000001ba7983 */ /* 0x000ee80000300a00 */
[----:B------:R-:W3:Y:S04]  /*1d4d0*/  LDL.LU.64 R218, [R1+0xa08] ;  /* 0x000a080001da7983 */ /* 0x000ee80000300a00 */
[----:B------:R1:W-:Y:S04]  /*1d4e0*/  STL.64 [R1+0x9d0], R58 ;  /* 0x0009d03a01007387 */ /* 0x0003e80000100a00 */
[----:B------:R1:W-:Y:S04]  /*1d4f0*/  STL.64 [R1+0x9d8], R42 ;  /* 0x0009d82a01007387 */ /* 0x0003e80000100a00 */
[----:B------:R-:W3:Y:S04]  /*1d500*/  LDL.LU.64 R202, [R1+0xa10] ;  /* 0x000a100001ca7983 */ /* 0x000ee80000300a00 */
[----:B----4-:R-:W4:Y:S01]  /*1d510*/  LDL.LU.64 R138, [R1+0xa18] ;  /* 0x000a1800018a7983 */ /* 0x010f220000300a00 */
[----:B--2---:R-:W-:-:S03]  /*1d520*/  IMAD.WIDE R74, R252, 0x4, R74 ;  /* 0x00000004fc4a7825 */ /* 0x004fc600078e024a */
[----:B------:R2:W-:Y:S01]  /*1d530*/  LDGSTS.E [R9+0x2c008], desc[UR8][R42.64], !P6 ;  /* 0x2c0080002a097fae */ /* 0x0005e2000f121848 */
[----:B------:R-:W-:-:S03]  /*1d540*/  IMAD.WIDE R170, R252, 0x4, R90 ;  /* 0x00000004fcaa7825 */ /* 0x000fc600078e025a */
[----:B------:R2:W-:Y:S04]  /*1d550*/  STL.64 [R1+0x9e0], R74 ;  /* 0x0009e04a01007387 */ /* 0x0005e80000100a00 */
[----:B------:R3:W-:Y:S04]  /*1d560*/  STL.64 [R1+0x9e8], R170 ;  /* 0x0009e8aa01007387 */ /* 0x0007e80000100a00 */
[----:B------:R-:W4:Y:S01]  /*1d570*/  LDL.LU.64 R90, [R1+0xa20] ;  /* 0x000a2000015a7983 */ /* 0x000f220000300a00 */
[----:B-1----:R-:W-:-:S03]  /*1d580*/  IMAD.WIDE R58, R252, 0x4, R182 ;  /* 0x00000004fc3a7825 */ /* 0x002fc600078e02b6 */
[----:B------:R-:W-:Y:S01]  /*1d590*/  LDGSTS.E [R9+0x2800c], desc[UR8][R74.64], !P1 ;  /* 0x2800c0004a097fae */ /* 0x000fe2000c921848 */
[----:B------:R-:W-:-:S03]  /*1d5a0*/  VIADD R12, R14, 0xffffff2b ;  /* 0xffffff2b0e0c7836 */ /* 0x000fc60000000000 */
[----:B------:R1:W-:Y:S01]  /*1d5b0*/  LDGSTS.E [R9+0x2c00c], desc[UR8][R170.64], !P1 ;  /* 0x2c00c000aa097fae */ /* 0x0003e2000c921848 */
[----:B------:R-:W-:Y:S01]  /*1d5c0*/  VIADD R13, R15, 0xffffff2a ;  /* 0xffffff2a0f0d7836 */ /* 0x000fe20000000000 */
[----:B------:R-:W4:Y:S01]  /*1d5d0*/  LDC R14, c[0x0][0x230] ;  /* 0x00008c00ff0e7b82 */ /* 0x000f220000000800 */
[----:B--2---:R-:W-:Y:S01]  /*1d5e0*/  IMAD.WIDE R42, R252, 0x4, R136 ;  /* 0x00000004fc2a7825 */ /* 0x004fe200078e0288 */
[----:B------:R-:W-:Y:S01]  /*1d5f0*/  ISETP.GE.U32.AND P2, PT, R12, 0x7ffffeac, PT ;  /* 0x7ffffeac0c00780c */ /* 0x000fe20003f46070 */
[----:B------:R-:W2:Y:S05]  /*1d600*/  LDL.LU.64 R136, [R1+0xa28] ;  /* 0x000a280001887983 */ /* 0x000eaa0000300a00 */
[----:B------:R-:W2:Y:S01]  /*1d610*/  LDC R15, c[0x0][0x230] ;  /* 0x00008c00ff0f7b82 */ /* 0x000ea20000000800 */
[----:B------:R1:W-:Y:S04]  /*1d620*/  STL.64 [R1+0x9f0], R58 ;  /* 0x0009f03a01007387 */ /* 0x0003e80000100a00 */
[----:B------:R4:W-:Y:S04]  /*1d630*/  STL.64 [R1+0x9f8], R42 ;  /* 0x0009f82a01007387 */ /* 0x0009e80000100a00 */
[----:B------:R-:W2:Y:S04]  /*1d640*/  LDL.LU.64 R74, [R1+0xa30] ;  /* 0x000a3000014a7983 */ /* 0x000ea80000300a00 */
[----:B------:R-:W2:Y:S01]  /*1d650*/  LDL.LU.64 R182, [R1+0xa38] ;  /* 0x000a380001b67983 */ /* 0x000ea20000300a00 */
[----:B------:R-:W-:-:S02]  /*1d660*/  ISETP.GE.U32.AND P0, PT, R13, 0x7ffffeab, PT ;  /* 0x7ffffeab0d00780c */ /* 0x000fc40003f06070 */
[----:B------:R-:W-:Y:S01]  /*1d670*/  IADD3 R12, R3, -0xd7, RZ ;  /* 0xffffff29030c7810 */ /* 0x000fe20007ffe0ff */
[----:B------:R1:W-:Y:S01]  /*1d680*/  LDGSTS.E [R9+0x30000], desc[UR8][R58.64], !P2 ;  /* 0x300000003a097fae */ /* 0x0003e2000d121848 */
[----:B------:R-:W-:Y:S01]  /*1d690*/  VIADD R13, R11, 0xffffff28 ;  /* 0xffffff280b0d7836 */ /* 0x000fe20000000000 */
[----:B------:R-:W2:Y:S01]  /*1d6a0*/  LDC R3, c[0x0][0x230] ;  /* 0x00008c00ff037b82 */ /* 0x000ea20000000800 */
[----:B------:R-:W-:Y:S01]  /*1d6b0*/  ISETP.GE.U32.AND P4, PT, R12, 0x7ffffeaa, PT ;  /* 0x7ffffeaa0c00780c */ /* 0x000fe20003f86070 */
[----:B------:R4:W-:Y:S02]  /*1d6c0*/  LDGSTS.E [R9+0x34000], desc[UR8][R42.64], !P2 ;  /* 0x340000002a097fae */ /* 0x0009e4000d121848 */
[----:B------:R-:W-:-:S04]  /*1d6d0*/  ISETP.GE.U32.AND P5, PT, R13, 0x7ffffea9, PT ;  /* 0x7ffffea90d00780c */ /* 0x000fc80003fa6070 */
[----:B------:R-:W2:Y:S01]  /*1d6e0*/  LDC R11, c[0x0][0x230] ;  /* 0x00008c00ff0b7b82 */ /* 0x000ea20000000800 */
[----:B---3--:R-:W-:-:S04]  /*1d6f0*/  IMAD.WIDE R186, R252, 0x4, R186 ;  /* 0x00000004fcba7825 */ /* 0x008fc800078e02ba */
[C---:B-1----:R-:W-:Y:S01]  /*1d700*/  IMAD.WIDE R170, R252.reuse, 0x4, R218 ;  /* 0x00000004fcaa7825 */ /* 0x042fe200078e02da */
[----:B------:R-:W-:Y:S04]  /*1d710*/  STL.64 [R1+0xa00], R186 ;  /* 0x000a00ba01007387 */ /* 0x000fe80000100a00 */
[----:B------:R1:W-:Y:S04]  /*1d720*/  STL.64 [R1+0xa08], R170 ;  /* 0x000a08aa01007387 */ /* 0x0003e80000100a00 */
[----:B------:R-:W3:Y:S01]  /*1d730*/  LDL.LU.64 R218, [R1+0xa40] ;  /* 0x000a400001da7983 */ /* 0x000ee20000300a00 */
[----:B------:R-:W-:-:S03]  /*1d740*/  IMAD.WIDE R58, R252, 0x4, R202 ;  /* 0x00000004fc3a7825 */ /* 0x000fc600078e02ca */
[----:B------:R-:W-:Y:S01]  /*1d750*/  LDGSTS.E [R9+0x30004], desc[UR8][R186.64], !P0 ;  /* 0x30004000ba097fae */ /* 0x000fe2000c121848 */
[----:B----4-:R-:W-:-:S03]  /*1d760*/  IMAD.WIDE R42, R252, 0x4, R138 ;  /* 0x00000004fc2a7825 */ /* 0x010fc600078e028a */
[----:B------:R1:W-:Y:S04]  /*1d770*/  LDGSTS.E [R9+0x34004], desc[UR8][R170.64], !P0 ;  /* 0x34004000aa097fae */ /* 0x0003e8000c121848 */
[----:B------:R-:W4:Y:S04]  /*1d780*/  LDL.LU.64 R138, [R1+0xa48] ;  /* 0x000a4800018a7983 */ /* 0x000f280000300a00 */
[----:B------:R2:W-:Y:S04]  /*1d790*/  STL.64 [R1+0xa10], R58 ;  /* 0x000a103a01007387 */ /* 0x0005e80000100a00 */
[----:B------:R2:W-:Y:S04]  /*1d7a0*/  STL.64 [R1+0xa18], R42 ;  /* 0x000a182a01007387 */ /* 0x0005e80000100a00 */
[----:B------:R-:W4:Y:S01]  /*1d7b0*/  LDL.LU.64 R202, [R1+0xa50] ;  /* 0x000a500001ca7983 */ /* 0x000f220000300a00 */
[----:B-1----:R-:W-:-:S03]  /*1d7c0*/  IMAD.WIDE R170, R252, 0x4, R90 ;  /* 0x00000004fcaa7825 */ /* 0x002fc600078e025a */
[----:B------:R-:W4:Y:S04]  /*1d7d0*/  LDL.LU.64 R186, [R1+0xa58] ;  /* 0x000a580001ba7983 */ /* 0x000f280000300a00 */
[----:B------:R1:W-:Y:S04]  /*1d7e0*/  LDGSTS.E [R9+0x30008], desc[UR8][R58.64], !P4 ;  /* 0x300080003a097fae */ /* 0x0003e8000e121848 */
[----:B------:R1:W-:Y:S04]  /*1d7f0*/  LDGSTS.E [R9+0x34008], desc[UR8][R42.64], !P4 ;  /* 0x340080002a097fae */ /* 0x0003e8000e121848 */
[----:B------:R-:W-:Y:S04]  /*1d800*/  STL.64 [R1+0xa20], R170 ;  /* 0x000a20aa01007387 */ /* 0x000fe80000100a00 */
[----:B------:R3:W-:Y:S01]  /*1d810*/  LDGSTS.E [R9+0x3000c], desc[UR8][R170.64], !P5 ;  /* 0x3000c000aa097fae */ /* 0x0007e2000e921848 */
[----:B--2---:R-:W-:-:S05]  /*1d820*/  IMAD.WIDE R136, R252, 0x4, R136 ;  /* 0x00000004fc887825 */ /* 0x004fca00078e0288 */
[----:B------:R2:W-:Y:S04]  /*1d830*/  STL.64 [R1+0xa28], R136 ;  /* 0x000a288801007387 */ /* 0x0005e80000100a00 */
[----:B------:R-:W4:Y:S01]  /*1d840*/  LDL.LU.64 R90, [R1+0xa60] ;  /* 0x000a6000015a7983 */ /* 0x000f220000300a00 */
[----:B-1----:R-:W-:-:S03]  /*1d850*/  IMAD.WIDE R58, R252, 0x4, R74 ;  /* 0x00000004fc3a7825 */ /* 0x002fc600078e024a */
[----:B------:R-:W-:Y:S01]  /*1d860*/  LDGSTS.E [R9+0x3400c], desc[UR8][R136.64], !P5 ;  /* 0x3400c00088097fae */ /* 0x000fe2000e921848 */
[----:B------:R-:W-:-:S03]  /*1d870*/  IMAD.WIDE R42, R252, 0x4, R182 ;  /* 0x00000004fc2a7825 */ /* 0x000fc600078e02b6 */
[----:B------:R-:W4:Y:S04]  /*1d880*/  LDL.LU.64 R74, [R1+0xa68] ;  /* 0x000a6800014a7983 */ /* 0x000f280000300a00 */
[----:B------:R1:W-:Y:S04]  /*1d890*/  STL.64 [R1+0xa30], R58 ;  /* 0x000a303a01007387 */ /* 0x0003e80000100a00 */
[----:B------:R1:W-:Y:S04]  /*1d8a0*/  STL.64 [R1+0xa38], R42 ;  /* 0x000a382a01007387 */ /* 0x0003e80000100a00 */
[----:B------:R-:W4:Y:S04]  /*1d8b0*/  LDL.LU.64 R182, [R1+0xa70] ;  /* 0x000a700001b67983 */ /* 0x000f280000300a00 */
[----:B--2---:R-:W2:Y:S01]  /*1d8c0*/  LDL.LU.64 R136, [R1+0xa78] ;  /* 0x000a780001887983 */ /* 0x004ea20000300a00 */
[----:B------:R-:W-:Y:S01]  /*1d8d0*/  VIADD R12, R2, 0xffffff0b ;  /* 0xffffff0b020c7836 */ /* 0x000fe20000000000 */
[----:B------:R-:W-:Y:S01]  /*1d8e0*/  IADD3 R13, R14, -0xf6, RZ ;  /* 0xffffff0a0e0d7810 */ /* 0x000fe20007ffe0ff */
[----:B------:R-:W2:Y:S03]  /*1d8f0*/  LDC R2, c[0x0][0x230] ;  /* 0x00008c00ff027b82 */ /* 0x000ea60000000800 */
[----:B------:R-:W-:Y:S01]  /*1d900*/  ISETP.GE.U32.AND P6, PT, R12, 0x7ffffe8c, PT ;  /* 0x7ffffe8c0c00780c */ /* 0x000fe20003fc6070 */
[----:B------:R-:W-:Y:S01]  /*1d910*/  VIADD R12, R10, 0xffffff09 ;  /* 0xffffff090a0c7836 */ /* 0x000fe20000000000 */
[----:B------:R-:W-:Y:S01]  /*1d920*/  ISETP.GE.U32.AND P1, PT, R13, 0x7ffffe8b, PT ;  /* 0x7ffffe8b0d00780c */ /* 0x000fe20003f26070 */
[----:B------:R-:W-:-:S02]  /*1d930*/  VIADD R13, R15, 0xffffff08 ;  /* 0xffffff080f0d7836 */ /* 0x000fc40000000000 */
[----:B------:R-:W2:Y:S01]  /*1d940*/  LDC R14, c[0x0][0x230] ;  /* 0x00008c00ff0e7b82 */ /* 0x000ea20000000800 */
[----:B------:R-:W-:-:S07]  /*1d950*/  ISETP.GE.U32.AND P2, PT, R12, 0x7ffffe8a, PT ;  /* 0x7ffffe8a0c00780c */ /* 0x000fce0003f46070 */
[----:B------:R1:W-:Y:S01]  /*1d960*/  LDGSTS.E [R9+0x38000], desc[UR8][R58.64], !P6 ;  /* 0x380000003a097fae */ /* 0x0003e2000f121848 */
[----:B------:R-:W-:Y:S01]  /*1d970*/  ISETP.GE.U32.AND P0, PT, R13, 0x7ffffe89, PT ;  /* 0x7ffffe890d00780c */ /* 0x000fe20003f06070 */
[----:B------:R-:W2:Y:S02]  /*1d980*/  LDC R15, c[0x0][0x230] ;  /* 0x00008c00ff0f7b82 */ /* 0x000ea40000000800 */
[----:B------:R1:W-:Y:S06]  /*1d990*/  LDGSTS.E [R9+0x3c000], desc[UR8][R42.64], !P6 ;  /* 0x3c0000002a097fae */ /* 0x0003ec000f121848 */
[----:B------:R-:W2:Y:S01]  /*1d9a0*/  LDC R10, c[0x0][0x230] ;  /* 0x00008c00ff0a7b82 */ /* 0x000ea20000000800 */
[----:B---3--:R-:W-:-:S05]  /*1d9b0*/  IMAD.WIDE R170, R252, 0x4, R218 ;  /* 0x00000004fcaa7825 */ /* 0x008fca00078e02da */
[----:B------:R-:W-:Y:S04]  /*1d9c0*/  STL.64 [R1+0xa40], R170 ;  /* 0x000a40aa01007387 */ /* 0x000fe80000100a00 */
[----:B------:R-:W-:Y:S01]  /*1d9d0*/  LDGSTS.E [R9+0x38004], desc[UR8][R170.64], !P1 ;  /* 0x38004000aa097fae */ /* 0x000fe2000c921848 */
[----:B----4-:R-:W-:-:S05]  /*1d9e0*/  IMAD.WIDE R138, R252, 0x4, R138 ;  /* 0x00000004fc8a7825 */ /* 0x010fca00078e028a */
[----:B------:R3:W-:Y:S04]  /*1d9f0*/  STL.64 [R1+0xa48], R138 ;  /* 0x000a488a01007387 */ /* 0x0007e80000100a00 */
[----:B------:R-:W-:Y:S01]  /*1da00*/  LDGSTS.E [R9+0x3c004], desc[UR8][R138.64], !P1 ;  /* 0x3c0040008a097fae */ /* 0x000fe2000c921848 */
[----:B-1----:R-:W-:-:S04]  /*1da10*/  IMAD.WIDE R58, R252, 0x4, R202 ;  /* 0x00000004fc3a7825 */ /* 0x002fc800078e02ca */
[C---:B------:R-:W-:Y:S01]  /*1da20*/  IMAD.WIDE R42, R252.reuse, 0x4, R186 ;  /* 0x00000004fc2a7825 */ /* 0x040fe200078e02ba */
[----:B------:R1:W-:Y:S04]  /*1da30*/  LDGSTS.E [R9+0x38008], desc[UR8][R58.64], !P2 ;  /* 0x380080003a097fae */ /* 0x0003e8000d121848 */
[----:B------:R-:W4:Y:S04]  /*1da40*/  LDL.LU.64 R186, [R1+0xa80] ;  /* 0x000a800001ba7983 */ /* 0x000f280000300a00 */
[----:B------:R1:W-:Y:S04]  /*1da50*/  STL.64 [R1+0xa50], R58 ;  /* 0x000a503a01007387 */ /* 0x0003e80000100a00 */
[----:B------:R-:W4:Y:S04]  /*1da60*/  LDL.LU.64 R218, [R1+0xa88] ;  /* 0x000a880001da7983 */ /* 0x000f280000300a00 */
[----:B------:R2:W-:Y:S04]  /*1da70*/  STL.64 [R1+0xa58], R42 ;  /* 0x000a582a01007387 */ /* 0x0005e80000100a00 */
[----:B------:R-:W4:Y:S04]  /*1da80*/  LDL.LU.64 R202, [R1+0xa90] ;  /* 0x000a900001ca7983 */ /* 0x000f280000300a00 */
[----:B---3--:R-:W3:Y:S01]  /*1da90*/  LDL.LU.64 R138, [R1+0xa98] ;  /* 0x000a9800018a7983 */ /* 0x008ee20000300a00 */
[----:B------:R-:W-:-:S03]  /*1daa0*/  IMAD.WIDE R90, R252, 0x4, R90 ;  /* 0x00000004fc5a7825 */ /* 0x000fc600078e025a */
[----:B------:R2:W-:Y:S01]  /*1dab0*/  LDGSTS.E [R9+0x3c008], desc[UR8][R42.64], !P2 ;  /* 0x3c0080002a097fae */ /* 0x0005e2000d121848 */
[----:B------:R-:W-:-:S03]  /*1dac0*/  IMAD.WIDE R74, R252, 0x4, R74 ;  /* 0x00000004fc4a7825 */ /* 0x000fc600078e024a */
[----:B------:R2:W-:Y:S04]  /*1dad0*/  STL.64 [R1+0xa60], R90 ;  /* 0x000a605a01007387 */ /* 0x0005e80000100a00 */
[----:B------:R2:W-:Y:S04]  /*1dae0*/  STL.64 [R1+0xa68], R74 ;  /* 0x000a684a01007387 */ /* 0x0005e80000100a00 */
[----:B------:R-:W-:Y:S01]  /*1daf0*/  LDGSTS.E [R9+0x3800c], desc[UR8][R90.64], !P0 ;  /* 0x3800c0005a097fae */ /* 0x000fe2000c121848 */
[----:B-1----:R-:W-:-:S03]  /*1db00*/  IMAD.WIDE R58, R252, 0x4, R182 ;  /* 0x00000004fc3a7825 */ /* 0x002fc600078e02b6 */
[----:B------:R1:W-:Y:S01]  /*1db10*/  LDGSTS.E [R9+0x3c00c], desc[UR8][R74.64], !P0 ;  /* 0x3c00c0004a097fae */ /* 0x0003e2000c121848 */
[----:B--2---:R-:W-:-:S03]  /*1db20*/  IMAD.WIDE R42, R252, 0x4, R136 ;  /* 0x00000004fc2a7825 */ /* 0x004fc600078e0288 */
[----:B------:R-:W2:Y:S04]  /*1db30*/  LDL.LU.64 R136, [R1+0xaa0] ;  /* 0x000aa00001887983 */ /* 0x000ea80000300a00 */
[----:B------:R-:W-:Y:S04]  /*1db40*/  STL.64 [R1+0xa70], R58 ;  /* 0x000a703a01007387 */ /* 0x000fe80000100a00 */
[----:B------:R-:W2:Y:S04]  /*1db50*/  LDL.LU.64 R90, [R1+0xaa8] ;  /* 0x000aa800015a7983 */ /* 0x000ea80000300a00 */
[----:B------:R-:W-:Y:S04]  /*1db60*/  STL.64 [R1+0xa78], R42 ;  /* 0x000a782a01007387 */ /* 0x000fe80000100a00 */
[----:B------:R-:W2:Y:S04]  /*1db70*/  LDL.LU.64 R74, [R1+0xab0] ;  /* 0x000ab000014a7983 */ /* 0x000ea80000300a00 */
[----:B------:R-:W2:Y:S01]  /*1db80*/  LDL.LU.64 R182, [R1+0xab8] ;  /* 0x000ab80001b67983 */ /* 0x000ea20000300a00 */
[----:B------:R-:W-:Y:S01]  /*1db90*/  IADD3 R12, R3, -0x99, RZ ;  /* 0xffffff67030c7810 */ /* 0x000fe20007ffe0ff */
[----:B------:R-:W-:Y:S01]  /*1dba0*/  VIADD R13, R11, 0xffffff66 ;  /* 0xffffff660b0d7836 */ /* 0x000fe20000000000 */
[----:B------:R-:W2:Y:S02]  /*1dbb0*/  LDC R3, c[0x0][0x230] ;  /* 0x00008c00ff037b82 */ /* 0x000ea40000000800 */
[----:B------:R-:W-:-:S02]  /*1dbc0*/  ISETP.GE.U32.AND P4, PT, R12, 0x7ffffee8, PT ;  /* 0x7ffffee80c00780c */ /* 0x000fc40003f86070 */
[----:B------:R-:W-:-:S04]  /*1dbd0*/  ISETP.GE.U32.AND P5, PT, R13, 0x7ffffee7, PT ;  /* 0x7ffffee70d00780c */ /* 0x000fc80003fa6070 */
[----:B------:R-:W1:Y:S01]  /*1dbe0*/  LDC R11, c[0x0][0x230] ;  /* 0x00008c00ff0b7b82 */ /* 0x000e620000000800 */
[----:B------:R-:W-:Y:S01]  /*1dbf0*/  IADD3 R13, R14, -0x9c, RZ ;  /* 0xffffff640e0d7810 */ /* 0x000fe20007ffe0ff */
[----:B------:R-:W-:Y:S01]  /*1dc00*/  VIADD R12, R2, 0xffffff65 ;  /* 0xffffff65020c7836 */ /* 0x000fe20000000000 */
[----:B------:R1:W-:Y:S04]  /*1dc10*/  STL.64 [R1+0x1688], R8 ;  /* 0x0016880801007387 */ /* 0x0003e80000100a00 */
[----:B------:R4:W-:Y:S01]  /*1dc20*/  LDGSTS.E [R5+0x20000], desc[UR8][R58.64], !P4 ;  /* 0x200000003a057fae */ /* 0x0009e2000e121848 */
[----:B------:R-:W2:Y:S01]  /*1dc30*/  LDC R14, c[0x0][0x230] ;  /* 0x00008c00ff0e7b82 */ /* 0x000ea20000000800 */
[----:B------:R-:W-:Y:S02]  /*1dc40*/  ISETP.GE.U32.AND P6, PT, R12, 0x7ffffee6, PT ;  /* 0x7ffffee60c00780c */ /* 0x000fe40003fc6070 */
[----:B------:R3:W-:Y:S01]  /*1dc50*/  LDGSTS.E [R5+0x24000], desc[UR8][R42.64], !P4 ;  /* 0x240000002a057fae */ /* 0x0007e2000e121848 */
[----:B------:R-:W-:Y:S01]  /*1dc60*/  ISETP.GE.U32.AND P1, PT, R13, 0x7ffffee5, PT ;  /* 0x7ffffee50d00780c */ /* 0x000fe20003f26070 */
[----:B------:R-:W-:-:S03]  /*1dc70*/  VIADD R13, R15, 0xffffff46 ;  /* 0xffffff460f0d7836 */ /* 0x000fc60000000000 */
[----:B------:R-:W2:Y:S02]  /*1dc80*/  LDC R2, c[0x0][0x230] ;  /* 0x00008c00ff027b82 */ /* 0x000ea40000000800 */
[----:B------:R-:W-:Y:S01]  /*1dc90*/  ISETP.GE.U32.AND P0, PT, R13, 0x7ffffec7, PT ;  /* 0x7ffffec70d00780c */ /* 0x000fe20003f06070 */
[----:B-1----:R-:W-:-:S05]  /*1dca0*/  VIADD R13, R11, 0xffffff44 ;  /* 0xffffff440b0d7836 */ /* 0x002fca0000000000 */
[----:B------:R-:W1:Y:S08]  /*1dcb0*/  LDC R8, c[0x0][0x230] ;  /* 0x00008c00ff087b82 */ /* 0x000e700000000800 */
[----:B------:R-:W1:Y:S01]  /*1dcc0*/  LDC R9, c[0x0][0x230] ;  /* 0x00008c00ff097b82 */ /* 0x000e620000000800 */
[----:B----4-:R-:W-:-:S07]  /*1dcd0*/  IMAD.WIDE R186, R252, 0x4, R186 ;  /* 0x00000004fcba7825 */ /* 0x010fce00078e02ba */
[----:B------:R-:W4:Y:S01]  /*1dce0*/  LDC R11, c[0x0][0x230] ;  /* 0x00008c00ff0b7b82 */ /* 0x000f220000000800 */
[C---:B------:R-:W-:Y:S01]  /*1dcf0*/  IMAD.WIDE R170, R252.reuse, 0x4, R218 ;  /* 0x00000004fcaa7825 */ /* 0x040fe200078e02da */
[----:B------:R1:W-:Y:S04]  /*1dd00*/  STL.64 [R1+0xa80], R186 ;  /* 0x000a80ba01007387 */ /* 0x0003e80000100a00 */
[----:B------:R-:W-:Y:S01]  /*1dd10*/  STL.64 [R1+0xa88], R170 ;  /* 0x000a88aa01007387 */ /* 0x000fe20000100a00 */
[----:B------:R-:W-:-:S03]  /*1dd20*/  IMAD.WIDE R58, R252, 0x4, R202 ;  /* 0x00000004fc3a7825 */ /* 0x000fc600078e02ca */
[----:B------:R-:W-:Y:S01]  /*1dd30*/  LDGSTS.E [R5+0x20004], desc[UR8][R186.64], !P5 ;  /* 0x20004000ba057fae */ /* 0x000fe2000e921848 */
[----:B---3--:R-:W-:-:S03]  /*1dd40*/  IMAD.WIDE R42, R252, 0x4, R138 ;  /* 0x00000004fc2a7825 */ /* 0x008fc600078e028a */
[----:B------:R-:W-:Y:S04]  /*1dd50*/  LDGSTS.E [R5+0x24004], desc[UR8][R170.64], !P5 ;  /* 0x24004000aa057fae */ /* 0x000fe8000e921848 */
[----:B------:R-:W3:Y:S04]  /*1dd60*/  LDL.LU.64 R138, [R1+0xac0] ;  /* 0x000ac000018a7983 */ /* 0x000ee80000300a00 */
[----:B------:R-:W4:Y:S04]  /*1dd70*/  LDL.LU.64 R218, [R1+0xac8] ;  /* 0x000ac80001da7983 */ /* 0x000f280000300a00 */
[----:B------:R2:W-:Y:S04]  /*1dd80*/  STL.64 [R1+0xa90], R58 ;  /* 0x000a903a01007387 */ /* 0x0005e80000100a00 */
[----:B------:R2:W-:Y:S04]  /*1dd90*/  STL.64 [R1+0xa98], R42 ;  /* 0x000a982a01007387 */ /* 0x0005e80000100a00 */
[----:B------:R-:W4:Y:S04]  /*1dda0*/  LDL.LU.64 R202, [R1+0xad0] ;  /* 0x000ad00001ca7983 */ /* 0x000f280000300a00 */
[----:B-1----:R-:W4:Y:S01]  /*1ddb0*/  LDL.LU.64 R186, [R1+0xad8] ;  /* 0x000ad80001ba7983 */ /* 0x002f220000300a00 */
[----:B--2---:R-:W-:-:S03]  /*1ddc0*/  IMAD.WIDE R136, R252, 0x4, R136 ;  /* 0x00000004fc887825 */ /* 0x004fc600078e0288 */
[----:B------:R1:W-:Y:S01]  /*1ddd0*/  LDGSTS.E [R5+0x20008], desc[UR8][R58.64], !P6 ;  /* 0x200080003a057fae */ /* 0x0003e2000f121848 */
[----:B------:R-:W-:Y:S02]  /*1dde0*/  ISETP.GE.U32.AND P5, PT, R13, 0x7ffffec5, PT ;  /* 0x7ffffec50d00780c */ /* 0x000fe40003fa6070 */
[----:B------:R-:W-:Y:S01]  /*1ddf0*/  IADD3 R13, R14, -0xda, RZ ;  /* 0xffffff260e0d7810 */ /* 0x000fe20007ffe0ff */
[----:B------:R2:W-:Y:S04]  /*1de00*/  LDGSTS.E [R5+0x24008], desc[UR8][R42.64], !P6 ;  /* 0x240080002a057fae */ /* 0x0005e8000f121848 */
[----:B------:R2:W-:Y:S01]  /*1de10*/  STL.64 [R1+0xaa0], R136 ;  /* 0x000aa08801007387 */ /* 0x0005e20000100a00 */
[----:B-1----:R-:W-:-:S03]  /*1de20*/  IMAD.WIDE R58, R252, 0x4, R90 ;  /* 0x00000004fc3a7825 */ /* 0x002fc600078e025a */
[----:B------:R-:W-:Y:S01]  /*1de30*/  LDGSTS.E [R5+0x2000c], desc[UR8][R136.64], !P1 ;  /* 0x2000c00088057fae */ /* 0x000fe2000c921848 */
[----:B--2---:R-:W-:-:S03]  /*1de40*/  IMAD.WIDE R42, R252, 0x4, R74 ;  /* 0x00000004fc2a7825 */ /* 0x004fc600078e024a */
[----:B------:R4:W-:Y:S01]  /*1de50*/  STL.64 [R1+0xaa8], R58 ;  /* 0x000aa83a01007387 */ /* 0x0009e20000100a00 */
[----:B------:R-:W-:-:S03]  /*1de60*/  IMAD.WIDE R14, R252, 0x4, R182 ;  /* 0x00000004fc0e7825 */ /* 0x000fc600078e02b6 */
[----:B------:R-:W2:Y:S04]  /*1de70*/  LDL.LU.64 R74, [R1+0xae0] ;  /* 0x000ae000014a7983 */ /* 0x000ea80000300a00 */
[----:B------:R-:W2:Y:S04]  /*1de80*/  LDL.LU.64 R90, [R1+0xae8] ;  /* 0x000ae800015a7983 */ /* 0x000ea80000300a00 */
[----:B------:R1:W-:Y:S04]  /*1de90*/  STL.64 [R1+0xab0], R42 ;  /* 0x000ab02a01007387 */ /* 0x0003e80000100a00 */
[----:B------:R1:W-:Y:S04]  /*1dea0*/  STL.64 [R1+0xab8], R14 ;  /* 0x000ab80e01007387 */ /* 0x0003e80000100a00 */
[----:B------:R-:W2:Y:S04]  /*1deb0*/  LDL.LU.64 R182, [R1+0xaf0] ;  /* 0x000af00001b67983 */ /* 0x000ea80000300a00 */
[----:B------:R-:W2:Y:S01]  /*1dec0*/  LDL.LU.64 R136, [R1+0xaf8] ;  /* 0x000af80001887983 */ /* 0x000ea20000300a00 */
[----:B------:R-:W-:-:S02]  /*1ded0*/  VIADD R12, R10, 0xffffff47 ;  /* 0xffffff470a0c7836 */ /* 0x000fc40000000000 */
[----:B------:R-:W1:Y:S01]  /*1dee0*/  LDC R10, c[0x0][0x230] ;  /* 0x00008c00ff0a7b82 */ /* 0x000e620000000800 */
[----:B------:R4:W-:Y:S02]  /*1def0*/  LDGSTS.E [R5+0x2400c], desc[UR8][R58.64], !P1 ;  /* 0x2400c0003a057fae */ /* 0x0009e4000c921848 */
[----:B------:R-:W-:Y:S02]  /*1df00*/  ISETP.GE.U32.AND P2, PT, R12, 0x7ffffec8, PT ;  /* 0x7ffffec80c00780c */ /* 0x000fe40003f46070 */
[----:B------:R-:W-:Y:S01]  /*1df10*/  IADD3 R12, R3, -0xbb, RZ ;  /* 0xffffff45030c7810 */ /* 0x000fe20007ffe0ff */
[----:B---3--:R-:W-:-:S10]  /*1df20*/  IMAD.WIDE R138, R252, 0x4, R138 ;  /* 0x00000004fc8a7825 */ /* 0x008fd400078e028a */
[----:B------:R1:W-:Y:S01]  /*1df30*/  LDGSTS.E [R5+0x28000], desc[UR8][R42.64], !P2 ;  /* 0x280000002a057fae */ /* 0x0003e2000d121848 */
[----:B----4-:R-:W-:Y:S01]  /*1df40*/  IMAD.WIDE R58, R252, 0x4, R218 ;  /* 0x00000004fc3a7825 */ /* 0x010fe200078e02da */
[----:B------:R-:W-:Y:S02]  /*1df50*/  ISETP.GE.U32.AND P4, PT, R12, 0x7ffffec6, PT ;  /* 0x7ffffec60c00780c */ /* 0x000fe40003f86070 */
[----:B------:R3:W-:Y:S01]  /*1df60*/  LDGSTS.E [R5+0x2c000], desc[UR8][R14.64], !P2 ;  /* 0x2c0000000e057fae */ /* 0x0007e2000d121848 */
[----:B--2---:R-:W-:-:S03]  /*1df70*/  IMAD.WIDE R74, R252, 0x4, R74 ;  /* 0x00000004fc4a7825 */ /* 0x004fc600078e024a */
[----:B------:R2:W-:Y:S01]  /*1df80*/  STL.64 [R1+0xac0], R138 ;  /* 0x000ac08a01007387 */ /* 0x0005e20000100a00 */
[----:B------:R-:W-:Y:S01]  /*1df90*/  ISETP.GE.U32.AND P1, PT, R13, 0x7ffffea7, PT ;  /* 0x7ffffea70d00780c */ /* 0x000fe20003f26070 */
[----:B------:R-:W4:Y:S01]  /*1dfa0*/  LDC R3, c[0x0][0x230] ;  /* 0x00008c00ff037b82 */ /* 0x000f220000000800 */
[C---:B-1----:R-:W-:Y:S01]  /*1dfb0*/  IMAD.WIDE R42, R252.reuse, 0x4, R202 ;  /* 0x00000004fc2a7825 */ /* 0x042fe200078e02ca */
[----:B------:R1:W-:Y:S03]  /*1dfc0*/  STL.64 [R1+0xac8], R58 ;  /* 0x000ac83a01007387 */ /* 0x0003e60000100a00 */
[C---:B---3--:R-:W-:Y:S01]  /*1dfd0*/  IMAD.WIDE R14, R252.reuse, 0x4, R186 ;  /* 0x00000004fc0e7825 */ /* 0x048fe200078e02ba */
[----:B------:R-:W3:Y:S04]  /*1dfe0*/  LDL.LU.64 R218, [R1+0xb00] ;  /* 0x000b000001da7983 */ /* 0x000ee80000300a00 */
[----:B------:R-:W4:Y:S04]  /*1dff0*/  LDL.LU.64 R202, [R1+0xb08] ;  /* 0x000b080001ca7983 */ /* 0x000f280000300a00 */
[----:B------:R1:W-:Y:S04]  /*1e000*/  STL.64 [R1+0xad0], R42 ;  /* 0x000ad02a01007387 */ /* 0x0003e80000100a00 */
[----:B------:R1:W-:Y:S04]  /*1e010*/  STL.64 [R1+0xad8], R14 ;  /* 0x000ad80e01007387 */ /* 0x0003e80000100a00 */
[----:B------:R-:W-:Y:S04]  /*1e020*/  LDGSTS.E [R5+0x28004], desc[UR8][R138.64], !P0 ;  /* 0x280040008a057fae */ /* 0x000fe8000c121848 */
[----:B------:R-:W4:Y:S04]  /*1e030*/  LDL.LU.64 R186, [R1+0xb10] ;  /* 0x000b100001ba7983 */ /* 0x000f280000300a00 */
[----:B------:R1:W-:Y:S04]  /*1e040*/  LDGSTS.E [R5+0x2c004], desc[UR8][R58.64], !P0 ;  /* 0x2c0040003a057fae */ /* 0x0003e8000c121848 */
[----:B--2---:R-:W2:Y:S04]  /*1e050*/  LDL.LU.64 R138, [R1+0xb18] ;  /* 0x000b1800018a7983 */ /* 0x004ea80000300a00 */
[----:B------:R1:W-:Y:S02]  /*1e060*/  LDGSTS.E [R5+0x28008], desc[UR8][R42.64], !P4 ;  /* 0x280080002a057fae */ /* 0x0003e4000e121848 */
[----:B-1----:R-:W-:-:S02]  /*1e070*/  IMAD.WIDE R58, R252, 0x4, R90 ;  /* 0x00000004fc3a7825 */ /* 0x002fc400078e025a */
[----:B------:R1:W-:Y:S04]  /*1e080*/  LDGSTS.E [R5+0x2c008], desc[UR8][R14.64], !P4 ;  /* 0x2c0080000e057fae */ /* 0x0003e8000e121848 */
[----:B------:R1:W-:Y:S01]  /*1e090*/  STL.64 [R1+0xae0], R74 ;  /* 0x000ae04a01007387 */ /* 0x0003e20000100a00 */
[----:B------:R-:W-:-:S03]  /*1e0a0*/  IMAD.WIDE R42, R252, 0x4, R182 ;  /* 0x00000004fc2a7825 */ /* 0x000fc600078e02b6 */
[----:B------:R4:W-:Y:S01]  /*1e0b0*/  STL.64 [R1+0xae8], R58 ;  /* 0x000ae83a01007387 */ /* 0x0009e20000100a00 */
[----:B-1----:R-:W-:-:S03]  /*1e0c0*/  IMAD.WIDE R14, R252, 0x4, R136 ;  /* 0x00000004fc0e7825 */ /* 0x002fc600078e0288 */
[----:B------:R-:W-:Y:S04]  /*1e0d0*/  LDGSTS.E [R5+0x2800c], desc[UR8][R74.64], !P5 ;  /* 0x2800c0004a057fae */ /* 0x000fe8000e921848 */
        /* <DEDUP_REMOVED lines=8> */
[----:B------:R4:W-:Y:S01]  /*1e160*/  LDGSTS.E [R5+0x2c00c], desc[UR8][R58.64], !P5 ;  /* 0x2c00c0003a057fae */ /* 0x0009e2000e921848 */
[----:B------:R-:W2:Y:S01]  /*1e170*/  LDC R2, c[0x0][0x230] ;  /* 0x00008c00ff027b82 */ /* 0x000ea20000000800 */
[----:B------:R-:W-:Y:S01]  /*1e180*/  ISETP.GE.U32.AND P6, PT, R12, 0x7ffffea8, PT ;  /* 0x7ffffea80c00780c */ /* 0x000fe20003fc6070 */
[----:B------:R-:W-:-:S05]  /*1e190*/  VIADD R12, R10, 0xffffff25 ;  /* 0xffffff250a0c7836 */ /* 0x000fca0000000000 */
[----:B------:R-:W-:Y:S01]  /*1e1a0*/  ISETP.GE.U32.AND P2, PT, R12, 0x7ffffea6, PT ;  /* 0x7ffffea60c00780c */ /* 0x000fe20003f46070 */
[----:B------:R-:W2:Y:S06]  /*1e1b0*/  LDC R10, c[0x0][0x230] ;  /* 0x00008c00ff0a7b82 */ /* 0x000eac0000000800 */
[----:B------:R1:W-:Y:S02]  /*1e1c0*/  LDGSTS.E [R5+0x30000], desc[UR8][R42.64], !P6 ;  /* 0x300000002a057fae */ /* 0x0003e4000f121848 */
[----:B------:R-:W2:Y:S02]  /*1e1d0*/  LDC R8, c[0x0][0x230] ;  /* 0x00008c00ff087b82 */ /* 0x000ea40000000800 */
[----:B------:R2:W-:Y:S01]  /*1e1e0*/  LDGSTS.E [R5+0x34000], desc[UR8][R14.64], !P6 ;  /* 0x340000000e057fae */ /* 0x0005e2000f121848 */
[----:B------:R-:W-:Y:S01]  /*1e1f0*/  ISETP.GE.U32.AND P0, PT, R13, 0x7ffffea5, PT ;  /* 0x7ffffea50d00780c */ /* 0x000fe20003f06070 */
[----:B---3--:R-:W-:-:S04]  /*1e200*/  IMAD.WIDE R170, R252, 0x4, R218 ;  /* 0x00000004fcaa7825 */ /* 0x008fc800078e02da */
[C---:B----4-:R-:W-:Y:S01]  /*1e210*/  IMAD.WIDE R58, R252.reuse, 0x4, R202 ;  /* 0x00000004fc3a7825 */ /* 0x050fe200078e02ca */
[----:B------:R-:W-:Y:S04]  /*1e220*/  STL.64 [R1+0xb00], R170 ;  /* 0x000b00aa01007387 */ /* 0x000fe80000100a00 */
[----:B------:R3:W-:Y:S04]  /*1e230*/  STL.64 [R1+0xb08], R58 ;  /* 0x000b083a01007387 */ /* 0x0007e80000100a00 */
[----:B------:R-:W-:Y:S04]  /*1e240*/  LDGSTS.E [R5+0x30004], desc[UR8][R170.64], !P1 ;  /* 0x30004000aa057fae */ /* 0x000fe8000c921848 */
[----:B------:R3:W-:Y:S01]  /*1e250*/  LDGSTS.E [R5+0x34004], desc[UR8][R58.64], !P1 ;  /* 0x340040003a057fae */ /* 0x0007e2000c921848 */
[----:B-1----:R-:W-:-:S05]  /*1e260*/  IMAD.WIDE R42, R252, 0x4, R186 ;  /* 0x00000004fc2a7825 */ /* 0x002fca00078e02ba */
[----:B------:R1:W-:Y:S01]  /*1e270*/  LDGSTS.E [R5+0x30008], desc[UR8][R42.64], !P2 ;  /* 0x300080002a057fae */ /* 0x0003e2000d121848 */
[----:B--2---:R-:W-:-:S03]  /*1e280*/  IMAD.WIDE R14, R252, 0x4, R138 ;  /* 0x00000004fc0e7825 */ /* 0x004fc600078e028a */
[----:B------:R-:W2:Y:S04]  /*1e290*/  LDL.LU.64 R138, [R1+0xb40] ;  /* 0x000b4000018a7983 */ /* 0x000ea80000300a00 */
[----:B------:R-:W4:Y:S04]  /*1e2a0*/  LDL.LU.64 R218, [R1+0xb48] ;  /* 0x000b480001da7983 */ /* 0x000f280000300a00 */
[----:B------:R1:W-:Y:S04]  /*1e2b0*/  STL.64 [R1+0xb10], R42 ;  /* 0x000b102a01007387 */ /* 0x0003e80000100a00 */
[----:B------:R1:W-:Y:S04]  /*1e2c0*/  STL.64 [R1+0xb18], R14 ;  /* 0x000b180e01007387 */ /* 0x0003e80000100a00 */
[----:B------:R-:W4:Y:S04]  /*1e2d0*/  LDL.LU.64 R202, [R1+0xb50] ;  /* 0x000b500001ca7983 */ /* 0x000f280000300a00 */
[----:B------:R-:W4:Y:S01]  /*1e2e0*/  LDL.LU.64 R186, [R1+0xb58] ;  /* 0x000b580001ba7983 */ /* 0x000f220000300a00 */
[----:B------:R-:W-:-:S03]  /*1e2f0*/  IMAD.WIDE R136, R252, 0x4, R136 ;  /* 0x00000004fc887825 */ /* 0x000fc600078e0288 */
[----:B------:R1:W-:Y:S01]  /*1e300*/  LDGSTS.E [R5+0x34008], desc[UR8][R14.64], !P2 ;  /* 0x340080000e057fae */ /* 0x0003e2000d121848 */
[----:B---3--:R-:W-:-:S03]  /*1e310*/  IMAD.WIDE R58, R252, 0x4, R90 ;  /* 0x00000004fc3a7825 */ /* 0x008fc600078e025a */
[----:B------:R3:W-:Y:S04]  /*1e320*/  STL.64 [R1+0xb20], R136 ;  /* 0x000b208801007387 */ /* 0x0007e80000100a00 */
[----:B------:R4:W-:Y:S04]  /*1e330*/  STL.64 [R1+0xb28], R58 ;  /* 0x000b283a01007387 */ /* 0x0009e80000100a00 */
[----:B------:R-:W-:Y:S01]  /*1e340*/  LDGSTS.E [R5+0x3000c], desc[UR8][R136.64], !P0 ;  /* 0x3000c00088057fae */ /* 0x000fe2000c121848 */
[----:B-1----:R-:W-:Y:S01]  /*1e350*/  IMAD.WIDE R42, R252, 0x4, R74 ;  /* 0x00000004fc2a7825 */ /* 0x002fe200078e024a */
[----:B------:R-:W-:-:S02]  /*1e360*/  IADD3 R12, R3, -0xf9, RZ ;  /* 0xffffff07030c7810 */ /* 0x000fc40007ffe0ff */
[----:B------:R-:W4:Y:S01]  /*1e370*/  LDL.LU.64 R74, [R1+0xb60] ;  /* 0x000b6000014a7983 */ /* 0x000f220000300a00 */
[----:B------:R-:W1:Y:S01]  /*1e380*/  LDC R3, c[0x0][0x230] ;  /* 0x00008c00ff037b82 */ /* 0x000e620000000800 */
[----:B------:R-:W-:Y:S02]  /*1e390*/  IMAD.WIDE R14, R252, 0x4, R182 ;  /* 0x00000004fc0e7825 */ /* 0x000fe400078e02b6 */
[----:B------:R-:W4:Y:S04]  /*1e3a0*/  LDL.LU.64 R90, [R1+0xb68] ;  /* 0x000b6800015a7983 */ /* 0x000f280000300a00 */
[----:B------:R4:W-:Y:S04]  /*1e3b0*/  STL.64 [R1+0xb30], R42 ;  /* 0x000b302a01007387 */ /* 0x0009e80000100a00 */
[----:B------:R4:W-:Y:S04]  /*1e3c0*/  STL.64 [R1+0xb38], R14 ;  /* 0x000b380e01007387 */ /* 0x0009e80000100a00 */
[----:B------:R-:W4:Y:S04]  /*1e3d0*/  LDL.LU.64 R182, [R1+0xb70] ;  /* 0x000b700001b67983 */ /* 0x000f280000300a00 */
[----:B---3--:R-:W3:Y:S01]  /*1e3e0*/  LDL.LU.64 R136, [R1+0xb78] ;  /* 0x000b780001887983 */ /* 0x008ee20000300a00 */
[----:B------:R-:W-:Y:S01]  /*1e3f0*/  ISETP.GE.U32.AND P4, PT, R12, 0x7ffffe88, PT ;  /* 0x7ffffe880c00780c */ /* 0x000fe20003f86070 */
[----:B------:R-:W-:-:S02]  /*1e400*/  VIADD R13, R11, 0xffffff06 ;  /* 0xffffff060b0d7836 */ /* 0x000fc40000000000 */
[----:B------:R-:W-:Y:S01]  /*1e410*/  VIADD R12, R2, 0xffffff05 ;  /* 0xffffff05020c7836 */ /* 0x000fe20000000000 */
[----:B------:R4:W-:Y:S01]  /*1e420*/  LDGSTS.E [R5+0x3400c], desc[UR8][R58.64], !P0 ;  /* 0x3400c0003a057fae */ /* 0x0009e2000c121848 */
[----:B------:R-:W1:Y:S01]  /*1e430*/  LDC R11, c[0x0][0x230] ;  /* 0x00008c00ff0b7b82 */ /* 0x000e620000000800 */
[----:B------:R-:W-:Y:S02]  /*1e440*/  ISETP.GE.U32.AND P5, PT, R13, 0x7ffffe87, PT ;  /* 0x7ffffe870d00780c */ /* 0x000fe40003fa6070 */
[----:B------:R-:W-:-:S05]  /*1e450*/  ISETP.GE.U32.AND P6, PT, R12, 0x7ffffe86, PT ;  /* 0x7ffffe860c00780c */ /* 0x000fca0003fc6070 */
[----:B------:R4:W-:Y:S01]  /*1e460*/  LDGSTS.E [R5+0x38000], desc[UR8][R42.64], !P4 ;  /* 0x380000002a057fae */ /* 0x0009e2000e121848 */
[----:B------:R-:W1:Y:S03]  /*1e470*/  LDC R2, c[0x0][0x230] ;  /* 0x00008c00ff027b82 */ /* 0x000e660000000800 */
[----:B------:R4:W-:Y:S01]  /*1e480*/  LDGSTS.E [R5+0x3c000], desc[UR8][R14.64], !P4 ;  /* 0x3c0000000e057fae */ /* 0x0009e2000e121848 */
[----:B------:R-:W-:-:S04]  /*1e490*/  IADD3 R13, R10, -0xfc, RZ ;  /* 0xffffff040a0d7810 */ /* 0x000fc80007ffe0ff */
[----:B------:R-:W-:Y:S01]  /*1e4a0*/  ISETP.GE.U32.AND P1, PT, R13, 0x7ffffe85, PT ;  /* 0x7ffffe850d00780c */ /* 0x000fe20003f26070 */
[C---:B--2---:R-:W-:Y:S01]  /*1e4b0*/  IMAD.WIDE R138, R252.reuse, 0x4, R138 ;  /* 0x00000004fc8a7825 */ /* 0x044fe200078e028a */
[----:B------:R-:W2:Y:S03]  /*1e4c0*/  LDC R10, c[0x0][0x230] ;  /* 0x00008c00ff0a7b82 */ /* 0x000ea60000000800 */
[C---:B----4-:R-:W-:Y:S01]  /*1e4d0*/  IMAD.WIDE R58, R252.reuse, 0x4, R218 ;  /* 0x00000004fc3a7825 */ /* 0x050fe200078e02da */
[----:B------:R4:W-:Y:S04]  /*1e4e0*/  STL.64 [R1+0xb40], R138 ;  /* 0x000b408a01007387 */ /* 0x0009e80000100a00 */
[----:B------:R1:W-:Y:S04]  /*1e4f0*/  STL.64 [R1+0xb48], R58 ;  /* 0x000b483a01007387 */ /* 0x0003e80000100a00 */
[----:B------:R-:W2:Y:S01]  /*1e500*/  LDL.LU.64 R218, [R1+0xb80] ;  /* 0x000b800001da7983 */ /* 0x000ea20000300a00 */
[----:B------:R-:W-:-:S03]  /*1e510*/  IMAD.WIDE R42, R252, 0x4, R202 ;  /* 0x00000004fc2a7825 */ /* 0x000fc600078e02ca */
[----:B------:R-:W-:Y:S01]  /*1e520*/  LDGSTS.E [R5+0x38004], desc[UR8][R138.64], !P5 ;  /* 0x380040008a057fae */ /* 0x000fe2000e921848 */
[----:B------:R-:W-:-:S03]  /*1e530*/  IMAD.WIDE R14, R252, 0x4, R186 ;  /* 0x00000004fc0e7825 */ /* 0x000fc600078e02ba */
[----:B------:R-:W2:Y:S04]  /*1e540*/  LDL.LU.64 R202, [R1+0xb88] ;  /* 0x000b880001ca7983 */ /* 0x000ea80000300a00 */
[----:B------:R1:W-:Y:S04]  /*1e550*/  STL.64 [R1+0xb50], R42 ;  /* 0x000b502a01007387 */ /* 0x0003e80000100a00 */
[----:B------:R3:W-:Y:S04]  /*1e560*/  STL.64 [R1+0xb58], R14 ;  /* 0x000b580e01007387 */ /* 0x0007e80000100a00 */
[----:B----4-:R-:W4:Y:S04]  /*1e570*/  LDL.LU.64 R138, [R1+0xb90] ;  /* 0x000b9000018a7983 */ /* 0x010f280000300a00 */
[----:B------:R1:W-:Y:S04]  /*1e580*/  LDGSTS.E [R5+0x3c004], desc[UR8][R58.64], !P5 ;  /* 0x3c0040003a057fae */ /* 0x0003e8000e921848 */
[----:B------:R-:W4:Y:S01]  /*1e590*/  LDL.LU.64 R186, [R1+0xb98] ;  /* 0x000b980001ba7983 */ /* 0x000f220000300a00 */
[----:B------:R-:W-:-:S03]  /*1e5a0*/  IMAD.WIDE R74, R252, 0x4, R74 ;  /* 0x00000004fc4a7825 */ /* 0x000fc600078e024a */
[----:B------:R3:W-:Y:S01]  /*1e5b0*/  LDGSTS.E [R5+0x38008], desc[UR8][R42.64], !P6 ;  /* 0x380080002a057fae */ /* 0x0007e2000f121848 */
[----:B-1----:R-:W-:-:S03]  /*1e5c0*/  IMAD.WIDE R58, R252, 0x4, R90 ;  /* 0x00000004fc3a7825 */ /* 0x002fc600078e025a */
[----:B------:R1:W-:Y:S04]  /*1e5d0*/  LDGSTS.E [R5+0x3c008], desc[UR8][R14.64], !P6 ;  /* 0x3c0080000e057fae */ /* 0x0003e8000f121848 */
[----:B------:R1:W-:Y:S01]  /*1e5e0*/  STL.64 [R1+0xb60], R74 ;  /* 0x000b604a01007387 */ /* 0x0003e20000100a00 */
[----:B---3--:R-:W-:-:S03]  /*1e5f0*/  IMAD.WIDE R42, R252, 0x4, R182 ;  /* 0x00000004fc2a7825 */ /* 0x008fc600078e02b6 */
[----:B------:R2:W-:Y:S01]  /*1e600*/  STL.64 [R1+0xb68], R58 ;  /* 0x000b683a01007387 */ /* 0x0005e20000100a00 */
[----:B-1----:R-:W-:-:S03]  /*1e610*/  IMAD.WIDE R14, R252, 0x4, R136 ;  /* 0x00000004fc0e7825 */ /* 0x002fc600078e0288 */
[----:B------:R-:W-:Y:S04]  /*1e620*/  LDGSTS.E [R5+0x3800c], desc[UR8][R74.64], !P1 ;  /* 0x3800c0004a057fae */ /* 0x000fe8000c921848 */
[----:B------:R-:W3:Y:S04]  /*1e630*/  LDL.LU.64 R136, [R1+0xba0] ;  /* 0x000ba00001887983 */ /* 0x000ee80000300a00 */
[----:B------:R-:W3:Y:S04]  /*1e640*/  LDL.LU.64 R90, [R1+0xba8] ;  /* 0x000ba800015a7983 */ /* 0x000ee80000300a00 */
[----:B------:R1:W-:Y:S04]  /*1e650*/  STL.64 [R1+0xb70], R42 ;  /* 0x000b702a01007387 */ /* 0x0003e80000100a00 */
[----:B------:R4:W-:Y:S04]  /*1e660*/  STL.64 [R1+0xb78], R14 ;  /* 0x000b780e01007387 */ /* 0x0009e80000100a00 */
[----:B------:R-:W3:Y:S04]  /*1e670*/  LDL.LU.64 R74, [R1+0xbb0] ;  /* 0x000bb000014a7983 */ /* 0x000ee80000300a00 */
[----:B------:R-:W3:Y:S01]  /*1e680*/  LDL.LU.64 R182, [R1+0xbb8] ;  /* 0x000bb80001b67983 */ /* 0x000ee20000300a00 */
[----:B------:R-:W-:-:S02]  /*1e690*/  VIADD R12, R9, 0xffffff63 ;  /* 0xffffff63090c7836 */ /* 0x000fc40000000000 */
[----:B------:R-:W-:Y:S01]  /*1e6a0*/  VIADD R13, R8, 0xffffff62 ;  /* 0xffffff62080d7836 */ /* 0x000fe20000000000 */
[----:B------:R2:W-:Y:S01]  /*1e6b0*/  LDGSTS.E [R5+0x3c00c], desc[UR8][R58.64], !P1 ;  /* 0x3c00c0003a057fae */ /* 0x0005e2000c921848 */
[----:B------:R-:W3:Y:S01]  /*1e6c0*/  LDC R9, c[0x0][0x230] ;  /* 0x00008c00ff097b82 */ /* 0x000ee20000000800 */
[----:B------:R-:W-:Y:S02]  /*1e6d0*/  ISETP.GE.U32.AND P2, PT, R12, 0x7ffffee4, PT ;  /* 0x7ffffee40c00780c */ /* 0x000fe40003f46070 */
[----:B------:R-:W-:Y:S02]  /*1e6e0*/  ISETP.GE.U32.AND P0, PT, R13, 0x7ffffee3, PT ;  /* 0x7ffffee30d00780c */ /* 0x000fe40003f06070 */
[----:B------:R-:W-:Y:S01]  /*1e6f0*/  IADD3 R12, R3, -0x9f, RZ ;  /* 0xffffff61030c7810 */ /* 0x000fe20007ffe0ff */
[----:B------:R-:W-:Y:S02]  /*1e700*/  VIADD R13, R11, 0xffffff60 ;  /* 0xffffff600b0d7836 */ /* 0x000fe40000000000 */
[----:B------:R-:W3:Y:S01]  /*1e710*/  LDC R8, c[0x0][0x230] ;  /* 0x00008c00ff087b82 */ /* 0x000ee20000000800 */
[----:B------:R-:W-:-:S05]  /*1e720*/  ISETP.GE.U32.AND P4, PT, R12, 0x7ffffee2, PT ;  /* 0x7ffffee20c00780c */ /* 0x000fca0003f86070 */
[----:B------:R1:W-:Y:S01]  /*1e730*/  LDGSTS.E [R4+0x20000], desc[UR8][R42.64], !P2 ;  /* 0x200000002a047fae */ /* 0x0003e2000d121848 */
[----:B------:R-:W-:Y:S01]  /*1e740*/  VIADD R12, R2, 0xffffff43 ;  /* 0xffffff43020c7836 */ /* 0x000fe20000000000 */
[----:B------:R-:W-:Y:S01]  /*1e750*/  ISETP.GE.U32.AND P5, PT, R13, 0x7ffffee1, PT ;  /* 0x7ffffee10d00780c */ /* 0x000fe20003fa6070 */
[----:B------:R-:W3:Y:S01]  /*1e760*/  LDC R3, c[0x0][0x230] ;  /* 0x00008c00ff037b82 */ /* 0x000ee20000000800 */
[----:B------:R4:W-:Y:S02]  /*1e770*/  LDGSTS.E [R4+0x24000], desc[UR8][R14.64], !P2 ;  /* 0x240000000e047fae */ /* 0x0009e4000d121848 */
[----:B------:R-:W-:-:S05]  /*1e780*/  ISETP.GE.U32.AND P6, PT, R12, 0x7ffffec4, PT ;  /* 0x7ffffec40c00780c */ /* 0x000fca0003fc6070 */
[----:B------:R-:W3:Y:S08]  /*1e790*/  LDC R2, c[0x0][0x230] ;  /* 0x00008c00ff027b82 */ /* 0x000ef00000000800 */
[----:B------:R-:W3:Y:S01]  /*1e7a0*/  LDC R11, c[0x0][0x230] ;  /* 0x00008c00ff0b7b82 */ /* 0x000ee20000000800 */
[----:B--2---:R-:W-:-:S04]  /*1e7b0*/  IMAD.WIDE R58, R252, 0x4, R218 ;  /* 0x00000004fc3a7825 */ /* 0x004fc800078e02da */
[C---:B-1----:R-:W-:Y:S01]  /*1e7c0*/  IMAD.WIDE R42, R252.reuse, 0x4, R202 ;  /* 0x00000004fc2a7825 */ /* 0x042fe200078e02ca */
[----:B------:R1:W-:Y:S04]  /*1e7d0*/  STL.64 [R1+0xb80], R58 ;  /* 0x000b803a01007387 */ /* 0x0003e80000100a00 */
[----:B------:R2:W-:Y:S04]  /*1e7e0*/  STL.64 [R1+0xb88], R42 ;  /* 0x000b882a01007387 */ /* 0x0005e80000100a00 */
[----:B------:R-:W-:Y:S01]  /*1e7f0*/  LDGSTS.E [R4+0x20004], desc[UR8][R58.64], !P0 ;  /* 0x200040003a047fae */ /* 0x000fe2000c121848 */
[----:B----4-:R-:W-:-:S03]  /*1e800*/  IMAD.WIDE R138, R252, 0x4, R138 ;  /* 0x00000004fc8a7825 */ /* 0x010fc600078e028a */
[----:B------:R-:W-:Y:S04]  /*1e810*/  LDGSTS.E [R4+0x24004], desc[UR8][R42.64], !P0 ;  /* 0x240040002a047fae */ /* 0x000fe8000c121848 */
[----:B------:R-:W-:Y:S01]  /*1e820*/  STL.64 [R1+0xb90], R138 ;  /* 0x000b908a01007387 */ /* 0x000fe20000100a00 */
[----:B------:R-:W-:-:S03]  /*1e830*/  IMAD.WIDE R14, R252, 0x4, R186 ;  /* 0x00000004fc0e7825 */ /* 0x000fc600078e02ba */
[----:B-1----:R-:W4:Y:S04]  /*1e840*/  LDL.LU.64 R58, [R1+0xbc0] ;  /* 0x000bc000013a7983 */ /* 0x002f280000300a00 */
[----:B------:R1:W-:Y:S04]  /*1e850*/  STL.64 [R1+0xb98], R14 ;  /* 0x000b980e01007387 */ /* 0x0003e80000100a00 */
[----:B--2---:R-:W2:Y:S04]  /*1e860*/  LDL.LU.64 R42, [R1+0xbc8] ;  /* 0x000bc800012a7983 */ /* 0x004ea80000300a00 */
[----:B------:R-:W2:Y:S04]  /*1e870*/  LDL.LU.64 R170, [R1+0xbd0] ;  /* 0x000bd00001aa7983 */ /* 0x000ea80000300a00 */
[----:B------:R-:W2:Y:S04]  /*1e880*/  LDL.LU.64 R234, [R1+0xbd8] ;  /* 0x000bd80001ea7983 */ /* 0x000ea80000300a00 */
[----:B------:R-:W2:Y:S04]  /*1e890*/  LDL.LU.64 R218, [R1+0xbe0] ;  /* 0x000be00001da7983 */ /* 0x000ea80000300a00 */
[----:B------:R-:W2:Y:S01]  /*1e8a0*/  LDL.LU.64 R202, [R1+0xbe8] ;  /* 0x000be80001ca7983 */ /* 0x000ea20000300a00 */
[----:B---3--:R-:W-:-:S03]  /*1e8b0*/  IMAD.WIDE R136, R252, 0x4, R136 ;  /* 0x00000004fc887825 */ /* 0x008fc600078e0288 */
[----:B------:R-:W-:Y:S01]  /*1e8c0*/  LDGSTS.E [R4+0x20008], desc[UR8][R138.64], !P4 ;  /* 0x200080008a047fae */ /* 0x000fe2000e121848 */
[----:B------:R-:W-:-:S03]  /*1e8d0*/  IMAD.WIDE R90, R252, 0x4, R90 ;  /* 0x00000004fc5a7825 */ /* 0x000fc600078e025a */
[----:B------:R-:W-:Y:S04]  /*1e8e0*/  STL.64 [R1+0xba0], R136 ;  /* 0x000ba08801007387 */ /* 0x000fe80000100a00 */
[----:B------:R1:W-:Y:S04]  /*1e8f0*/  LDGSTS.E [R4+0x24008], desc[UR8][R14.64], !P4 ;  /* 0x240080000e047fae */ /* 0x0003e8000e121848 */
[----:B------:R3:W-:Y:S01]  /*1e900*/  STL.64 [R1+0xba8], R90 ;  /* 0x000ba85a01007387 */ /* 0x0007e20000100a00 */
[----:B------:R-:W-:-:S03]  /*1e910*/  IMAD.WIDE R74, R252, 0x4, R74 ;  /* 0x00000004fc4a7825 */ /* 0x000fc600078e024a */
[----:B------:R-:W2:Y:S01]  /*1e920*/  LDL.LU.64 R186, [R1+0xbf0] ;  /* 0x000bf00001ba7983 */ /* 0x000ea20000300a00 */
[----:B-1----:R-:W-:-:S03]  /*1e930*/  IMAD.WIDE R14, R252, 0x4, R182 ;  /* 0x00000004fc0e7825 */ /* 0x002fc600078e02b6 */
[----:B------:R-:W2:Y:S04]  /*1e940*/  LDL.LU.64 R138, [R1+0xbf8] ;  /* 0x000bf800018a7983 */ /* 0x000ea80000300a00 */
[----:B------:R-:W-:Y:S04]  /*1e950*/  LDGSTS.E [R4+0x2000c], desc[UR8][R136.64], !P5 ;  /* 0x2000c00088047fae */ /* 0x000fe8000e921848 */
[----:B------:R1:W-:Y:S04]  /*1e960*/  STL.64 [R1+0xbb0], R74 ;  /* 0x000bb04a01007387 */ /* 0x0003e80000100a00 */
[----:B------:R-:W-:Y:S04]  /*1e970*/  LDGSTS.E [R4+0x2400c], desc[UR8][R90.64], !P5 ;  /* 0x2400c0005a047fae */ /* 0x000fe8000e921848 */
[----:B------:R2:W-:Y:S04]  /*1e980*/  STL.64 [R1+0xbb8], R14 ;  /* 0x000bb80e01007387 */ /* 0x0005e80000100a00 */
[----:B------:R-:W-:Y:S04]  /*1e990*/  LDGSTS.E [R4+0x28000], desc[UR8][R74.64], !P6 ;  /* 0x280000004a047fae */ /* 0x000fe8000f121848 */
[----:B---3--:R-:W3:Y:S01]  /*1e9a0*/  LDL.LU.64 R90, [R1+0xc00] ;  /* 0x000c0000015a7983 */ /* 0x008ee20000300a00 */
[----:B------:R-:W-:-:S02]  /*1e9b0*/  IADD3 R13, R10, -0xbe, RZ ;  /* 0xffffff420a0d7810 */ /* 0x000fc40007ffe0ff */
[----:B------:R-:W1:Y:S01]  /*1e9c0*/  LDC R10, c[0x0][0x230] ;  /* 0x00008c00ff0a7b82 */ /* 0x000e620000000800 */
[----:B------:R-:W-:Y:S01]  /*1e9d0*/  VIADD R12, R9, 0xffffff41 ;  /* 0xffffff41090c7836 */ /* 0x000fe20000000000 */
[----:B------:R2:W-:Y:S04]  /*1e9e0*/  LDGSTS.E [R4+0x2c000], desc[UR8][R14.64], !P6 ;  /* 0x2c0000000e047fae */ /* 0x0005e8000f121848 */
[----:B-1----:R-:W3:Y:S01]  /*1e9f0*/  LDL.LU.64 R74, [R1+0xc08] ;  /* 0x000c0800014a7983 */ /* 0x002ee20000300a00 */
[----:B------:R-:W-:Y:S01]  /*1ea00*/  ISETP.GE.U32.AND P1, PT, R13, 0x7ffffec3, PT ;  /* 0x7ffffec30d00780c */ /* 0x000fe20003f26070 */
[----:B------:R-:W1:Y:S02]  /*1ea10*/  LDC R9, c[0x0][0x230] ;  /* 0x00008c00ff097b82 */ /* 0x000e640000000800 */
[----:B------:R-:W3:Y:S04]  /*1ea20*/  LDL.LU.64 R182, [R1+0xc10] ;  /* 0x000c100001b67983 */ /* 0x000ee80000300a00 */
[----:B------:R-:W3:Y:S01]  /*1ea30*/  LDL.LU.64 R136, [R1+0xc18] ;  /* 0x000c180001887983 */ /* 0x000ee20000300a00 */
[----:B------:R-:W-:Y:S01]  /*1ea40*/  VIADD R13, R8, 0xffffff40 ;  /* 0xffffff40080d7836 */ /* 0x000fe20000000000 */
[----:B------:R-:W-:Y:S01]  /*1ea50*/  ISETP.GE.U32.AND P2, PT, R12, 0x7ffffec2, PT ;  /* 0x7ffffec20c00780c */ /* 0x000fe20003f46070 */
[----:B------:R-:W2:Y:S01]  /*1ea60*/  LDC R8, c[0x0][0x230] ;  /* 0x00008c00ff087b82 */ /* 0x000ea20000000800 */
[----:B------:R-:W-:-:S04]  /*1ea70*/  IADD3 R12, R3, -0xdd, RZ ;  /* 0xffffff23030c7810 */ /* 0x000fc80007ffe0ff */
[----:B------:R-:W-:-:S03]  /*1ea80*/  ISETP.GE.U32.AND P4, PT, R12, 0x7ffffea4, PT ;  /* 0x7ffffea40c00780c */ /* 0x000fc60003f86070 */
[----:B------:R-:W2:Y:S01]  /*1ea90*/  LDC R3, c[0x0][0x230] ;  /* 0x00008c00ff037b82 */ /* 0x000ea20000000800 */
[----:B------:R-:W-:Y:S01]  /*1eaa0*/  VIADD R12, R2, 0xffffff21 ;  /* 0xffffff21020c7836 */ /* 0x000fe20000000000 */
[----:B------:R-:W-:Y:S01]  /*1eab0*/  ISETP.GE.U32.AND P0, PT, R13, 0x7ffffec1, PT ;  /* 0x7ffffec10d00780c */ /* 0x000fe20003f06070 */
[----:B------:R-:W-:-:S05]  /*1eac0*/  VIADD R13, R11, 0xffffff22 ;  /* 0xffffff220b0d7836 */ /* 0x000fca0000000000 */
[----:B------:R-:W3:Y:S01]  /*1ead0*/  LDC R2, c[0x0][0x230] ;  /* 0x00008c00ff027b82 */ /* 0x000ee20000000800 */
[----:B------:R-:W-:Y:S02]  /*1eae0*/  ISETP.GE.U32.AND P5, PT, R13, 0x7ffffea3, PT ;  /* 0x7ffffea30d00780c */ /* 0x000fe40003fa6070 */
[----:B------:R-:W-:Y:S02]  /*1eaf0*/  IADD3 R13, R10, -0xe0, RZ ;  /* 0xffffff200a0d7810 */ /* 0x000fe40007ffe0ff */
[----:B------:R-:W-:Y:S01]  /*1eb00*/  ISETP.GE.U32.AND P6, PT, R12, 0x7ffffea2, PT ;  /* 0x7ffffea20c00780c */ /* 0x000fe20003fc6070 */
[----:B-1----:R-:W-:Y:S02]  /*1eb10*/  VIADD R12, R9, 0xffffff03 ;  /* 0xffffff03090c7836 */ /* 0x002fe40000000000 */
[----:B----4-:R-:W-:-:S04]  /*1eb20*/  IMAD.WIDE R58, R252, 0x4, R58 ;  /* 0x00000004fc3a7825 */ /* 0x010fc800078e023a */
[C---:B--2---:R-:W-:Y:S01]  /*1eb30*/  IMAD.WIDE R42, R252.reuse, 0x4, R42 ;  /* 0x00000004fc2a7825 */ /* 0x044fe200078e022a */
[----:B------:R-:W-:Y:S03]  /*1eb40*/  STL.64 [R1+0xbc0], R58 ;  /* 0x000bc03a01007387 */ /* 0x000fe60000100a00 */
[C---:B------:R-:W-:Y:S01]  /*1eb50*/  IMAD.WIDE R14, R252.reuse, 0x4, R170 ;  /* 0x00000004fc0e7825 */ /* 0x040fe200078e02aa */
[----:B------:R-:W-:Y:S03]  /*1eb60*/  LDGSTS.E [R4+0x28004], desc[UR8][R58.64], !P1 ;  /* 0x280040003a047fae */ /* 0x000fe6000c921848 */
[----:B------:R-:W-:Y:S01]  /*1eb70*/  IMAD.WIDE R10, R252, 0x4, R234 ;  /* 0x00000004fc0a7825 */ /* 0x000fe200078e02ea */
[----:B------:R1:W-:Y:S04]  /*1eb80*/  STL.64 [R1+0xbc8], R42 ;  /* 0x000bc82a01007387 */ /* 0x0003e80000100a00 */
[----:B------:R1:W-:Y:S01]  /*1eb90*/  LDGSTS.E [R4+0x2c004], desc[UR8][R42.64], !P1 ;  /* 0x2c0040002a047fae */ /* 0x0003e2000c921848 */
[----:B------:R-:W-:Y:S01]  /*1eba0*/  ISETP.GE.U32.AND P1, PT, R13, 0x7ffffea1, PT ;  /* 0x7ffffea10d00780c */ /* 0x000fe20003f26070 */
[----:B------:R-:W-:-:S02]  /*1ebb0*/  VIADD R13, R8, 0xffffff02 ;  /* 0xffffff02080d7836 */ /* 0x000fc40000000000 */
[----:B------:R2:W-:Y:S04]  /*1ebc0*/  STL.64 [R1+0xbd0], R14 ;  /* 0x000bd00e01007387 */ /* 0x0005e80000100a00 */
[----:B------:R2:W-:Y:S01]  /*1ebd0*/  LDGSTS.E [R4+0x28008], desc[UR8][R14.64], !P2 ;  /* 0x280080000e047fae */ /* 0x0005e2000d121848 */
[----:B-1----:R-:W-:-:S03]  /*1ebe0*/  IMAD.WIDE R42, R252, 0x4, R218 ;  /* 0x00000004fc2a7825 */ /* 0x002fc600078e02da */
[----:B------:R1:W-:Y:S04]  /*1ebf0*/  STL.64 [R1+0xbd8], R10 ;  /* 0x000bd80a01007387 */ /* 0x0003e80000100a00 */
[----:B------:R1:W-:Y:S01]  /*1ec00*/  LDGSTS.E [R4+0x2c008], desc[UR8][R10.64], !P2 ;  /* 0x2c0080000a047fae */ /* 0x0003e2000d121848 */
[----:B--2---:R-:W-:Y:S01]  /*1ec10*/  IMAD.WIDE R14, R252, 0x4, R202 ;  /* 0x00000004fc0e7825 */ /* 0x004fe200078e02ca */
[----:B------:R-:W-:Y:S02]  /*1ec20*/  ISETP.GE.U32.AND P2, PT, R12, 0x7ffffe84, PT ;  /* 0x7ffffe840c00780c */ /* 0x000fe40003f46070 */
[----:B------:R-:W-:Y:S01]  /*1ec30*/  LDGSTS.E [R4+0x2800c], desc[UR8][R42.64], !P0 ;  /* 0x2800c0002a047fae */ /* 0x000fe2000c121848 */
[----:B------:R-:W-:Y:S01]  /*1ec40*/  IADD3 R12, R3, -0xff, RZ ;  /* 0xffffff01030c7810 */ /* 0x000fe20007ffe0ff */
[----:B------:R-:W-:-:S02]  /*1ec50*/  IMAD.WIDE R8, R252, 0x4, R138 ;  /* 0x00000004fc087825 */ /* 0x000fc400078e028a */
[----:B------:R-:W-:Y:S02]  /*1ec60*/  STL.64 [R1+0xbe0], R42 ;  /* 0x000be02a01007387 */ /* 0x000fe40000100a00 */
[----:B-1----:R-:W-:Y:S02]  /*1ec70*/  IMAD.WIDE R10, R252, 0x4, R186 ;  /* 0x00000004fc0a7825 */ /* 0x002fe400078e02ba */
[----:B------:R3:W-:Y:S04]  /*1ec80*/  LDGSTS.E [R4+0x2c00c], desc[UR8][R14.64], !P0 ;  /* 0x2c00c0000e047fae */ /* 0x0007e8000c121848 */
[----:B------:R3:W-:Y:S04]  /*1ec90*/  STL.64 [R1+0xbe8], R14 ;  /* 0x000be80e01007387 */ /* 0x0007e80000100a00 */
[----:B------:R1:W-:Y:S04]  /*1eca0*/  LDGSTS.E [R4+0x30000], desc[UR8][R10.64], !P4 ;  /* 0x300000000a047fae */ /* 0x0003e8000e121848 */
[----:B------:R1:W-:Y:S04]  /*1ecb0*/  STL.64 [R1+0xbf0], R10 ;  /* 0x000bf00a01007387 */ /* 0x0003e80000100a00 */
[----:B------:R2:W-:Y:S01]  /*1ecc0*/  LDGSTS.E [R4+0x34000], desc[UR8][R8.64], !P4 ;  /* 0x3400000008047fae */ /* 0x0005e2000e121848 */
[----:B------:R-:W-:Y:S01]  /*1ecd0*/  ISETP.GE.U32.AND P4, PT, R12, 0x7ffffe82, PT ;  /* 0x7ffffe820c00780c */ /* 0x000fe20003f86070 */
[----:B---3--:R-:W-:-:S02]  /*1ece0*/  IMAD.WIDE R14, R252, 0x4, R90 ;  /* 0x00000004fc0e7825 */ /* 0x008fc400078e025a */
[----:B------:R2:W-:Y:S02]  /*1ecf0*/  STL.64 [R1+0xbf8], R8 ;  /* 0x000bf80801007387 */ /* 0x0005e40000100a00 */
[----:B------:R-:W-:Y:S02]  /*1ed00*/  VIADD R12, R2, 0xffffff00 ;  /* 0xffffff00020c7836 */ /* 0x000fe40000000000 */
[----:B------:R-:W-:Y:S01]  /*1ed10*/  STL.64 [R1+0xc00], R14 ;  /* 0x000c000e01007387 */ /* 0x000fe20000100a00 */
[----:B-1----:R-:W-:-:S03]  /*1ed20*/  IMAD.WIDE R10, R252, 0x4, R74 ;  /* 0x00000004fc0a7825 */ /* 0x002fc600078e024a */
[----:B------:R-:W-:Y:S01]  /*1ed30*/  LDGSTS.E [R4+0x30004], desc[UR8][R14.64], !P5 ;  /* 0x300040000e047fae */ /* 0x000fe2000e921848 */
[----:B--2---:R-:W-:-:S03]  /*1ed40*/  IMAD.WIDE R8, R252, 0x4, R182 ;  /* 0x00000004fc087825 */ /* 0x004fc600078e02b6 */
[----:B------:R-:W-:Y:S01]  /*1ed50*/  STL.64 [R1+0xc08], R10 ;  /* 0x000c080a01007387 */ /* 0x000fe20000100a00 */
[----:B------:R-:W-:-:S03]  /*1ed60*/  IMAD.WIDE R2, R252, 0x4, R136 ;  /* 0x00000004fc027825 */ /* 0x000fc600078e0288 */
[----:B------:R1:W-:Y:S04]  /*1ed70*/  STL.64 [R1+0xc10], R8 ;  /* 0x000c100801007387 */ /* 0x0003e80000100a00 */
[----:B------:R2:W-:Y:S04]  /*1ed80*/  STL.64 [R1+0xc18], R2 ;  /* 0x000c180201007387 */ /* 0x0005e80000100a00 */
[----:B------:R-:W3:Y:S04]  /*1ed90*/  LDL.LU.64 R246, [R1+0xc20] ;  /* 0x000c200001f67983 */ /* 0x000ee80000300a00 */
[----:B------:R-:W4:Y:S04]  /*1eda0*/  LDL.LU.64 R138, [R1+0xc28] ;  /* 0x000c2800018a7983 */ /* 0x000f280000300a00 */
[----:B------:R-:W4:Y:S04]  /*1edb0*/  LDL.LU.64 R242, [R1+0xc30] ;  /* 0x000c300001f27983 */ /* 0x000f280000300a00 */
[----:B------:R-:W4:Y:S04]  /*1edc0*/  LDL.LU.64 R58, [R1+0xc38] ;  /* 0x000c3800013a7983 */ /* 0x000f280000300a00 */
[----:B------:R-:W4:Y:S04]  /*1edd0*/  LDL.LU.64 R42, [R1+0xc40] ;  /* 0x000c4000012a7983 */ /* 0x000f280000300a00 */
[----:B------:R3:W-:Y:S04]  /*1ede0*/  LDGSTS.E [R4+0x34004], desc[UR8][R10.64], !P5 ;  /* 0x340040000a047fae */ /* 0x0007e8000e921848 */
[----:B------:R4:W-:Y:S01]  /*1edf0*/  LDGSTS.E [R4+0x30008], desc[UR8][R8.64], !P6 ;  /* 0x3000800008047fae */ /* 0x0009e2000f121848 */
[----:B------:R-:W2:Y:S03]  /*1ee00*/  S2R R137, SR_TID.X ;  /* 0x0000000000897919 */ /* 0x000ea60000002100 */
[----:B------:R4:W-:Y:S04]  /*1ee10*/  LDGSTS.E [R4+0x34008], desc[UR8][R2.64], !P6 ;  /* 0x3400800002047fae */ /* 0x0009e8000f121848 */
[----:B-1----:R-:W4:Y:S04]  /*1ee20*/  LDL.LU.64 R8, [R1+0xc48] ;  /* 0x000c480001087983 */ /* 0x002f280000300a00 */
[----:B------:R-:W4:Y:S04]  /*1ee30*/  LDL.LU.64 R90, [R1+0xc50] ;  /* 0x000c5000015a7983 */ /* 0x000f280000300a00 */
[----:B------:R-:W4:Y:S04]  /*1ee40*/  LDL.LU.64 R74, [R1+0xc58] ;  /* 0x000c5800014a7983 */ /* 0x000f280000300a00 */
[----:B------:R-:W4:Y:S04]  /*1ee50*/  LDL.LU.64 R170, [R1+0xc60] ;  /* 0x000c600001aa7983 */ /* 0x000f280000300a00 */
[----:B------:R-:W4:Y:S04]  /*1ee60*/  LDL.LU.64 R14, [R1+0xc68] ;  /* 0x000c6800010e7983 */ /* 0x000f280000300a00 */
[----:B------:R-:W4:Y:S01]  /*1ee70*/  LDL.LU.64 R234, [R1+0x470] ;  /* 0x0004700001ea7983 */ /* 0x000f220000300a00 */
[----:B--2---:R-:W-:-:S03]  /*1ee80*/  LOP3.LUT R137, R137, 0x7f, RZ, 0xc0, !PT ;  /* 0x0000007f89897812 */ /* 0x004fc600078ec0ff */
[----:B------:R-:W2:Y:S04]  /*1ee90*/  LDL.LU.64 R218, [R1+0x468] ;  /* 0x0004680001da7983 */ /* 0x000ea80000300a00 */
[----:B------:R-:W2:Y:S01]  /*1eea0*/  LDL.LU.64 R202, [R1+0x460] ;  /* 0x0004600001ca7983 */ /* 0x000ea20000300a00 */
[----:B------:R-:W-:-:S03]  /*1eeb0*/  ISETP.GE.AND P6, PT, R137, R12, PT ;  /* 0x0000000c8900720c */ /* 0x000fc60003fc6270 */
[----:B------:R-:W2:Y:S04]  /*1eec0*/  LDL.LU.64 R186, [R1+0x458] ;  /* 0x0004580001ba7983 */ /* 0x000ea80000300a00 */
[----:B------:R-:W2:Y:S04]  /*1eed0*/  LDL.LU.64 R2, [R1+0x440] ;  /* 0x0004400001027983 */ /* 0x000ea80000300a00 */
[----:B------:R-:W2:Y:S04]  /*1eee0*/  LDL.LU.64 R182, [R1+0x430] ;  /* 0x0004300001b67983 */ /* 0x000ea80000300a00 */
[----:B------:R-:W2:Y:S01]  /*1eef0*/  LDL.LU.64 R136, [R1+0x428] ;  /* 0x0004280001887983 */ /* 0x000ea20000300a00 */
[----:B---3--:R-:W-:-:S04]  /*1ef00*/  IMAD.WIDE R10, R252, 0x4, R246 ;  /* 0x00000004fc0a7825 */ /* 0x008fc800078e02f6 */
[C---:B----4-:R-:W-:Y:S02]  /*1ef10*/  IMAD.WIDE R244, R252.reuse, 0x4, R138 ;  /* 0x00000004fcf47825 */ /* 0x050fe400078e028a */
[----:B------:R-:W3:Y:S02]  /*1ef20*/  LDL.LU.64 R138, [R1+0x420] ;  /* 0x00042000018a7983 */ /* 0x000ee40000300a00 */
[C---:B------:R-:W-:Y:S02]  /*1ef30*/  IMAD.WIDE R242, R252.reuse, 0x4, R242 ;  /* 0x00000004fcf27825 */ /* 0x040fe400078e02f2 */
[----:B------:R1:W-:Y:S02]  /*1ef40*/  STL.64 [R1+0xc20], R10 ;  /* 0x000c200a01007387 */ /* 0x0003e40000100a00 */
[----:B------:R-:W-:-:S04]  /*1ef50*/  IMAD.WIDE R58, R252, 0x4, R58 ;  /* 0x00000004fc3a7825 */ /* 0x000fc800078e023a */
[C---:B------:R-:W-:Y:S01]  /*1ef60*/  IMAD.WIDE R42, R252.reuse, 0x4, R42 ;  /* 0x00000004fc2a7825 */ /* 0x040fe200078e022a */
[----:B-1----:R-:W4:Y:S04]  /*1ef70*/  LDL.LU.64 R10, [R1+0x418] ;  /* 0x00041800010a7983 */ /* 0x002f280000300a00 */
[----:B------:R-:W4:Y:S04]  /*1ef80*/  LDL.LU.64 R246, [R1+0x410] ;  /* 0x0004100001f67983 */ /* 0x000f280000300a00 */
[----:B------:R1:W-:Y:S01]  /*1ef90*/  STL.64 [R1+0xc30], R242 ;  /* 0x000c30f201007387 */ /* 0x0003e20000100a00 */
[----:B------:R-:W-:-:S03]  /*1efa0*/  IMAD.WIDE R8, R252, 0x4, R8 ;  /* 0x00000004fc087825 */ /* 0x000fc600078e0208 */
[----:B-1----:R-:W4:Y:S01]  /*1efb0*/  LDL.LU.64 R242, [R1+0x408] ;  /* 0x0004080001f27983 */ /* 0x002f220000300a00 */
[----:B------:R-:W-:-:S03]  /*1efc0*/  IMAD.WIDE R90, R252, 0x4, R90 ;  /* 0x00000004fc5a7825 */ /* 0x000fc600078e025a */
[----:B------:R1:W-:Y:S01]  /*1efd0*/  STL.64 [R1+0xc38], R58 ;  /* 0x000c383a01007387 */ /* 0x0003e20000100a00 */
[----:B------:R-:W-:-:S04]  /*1efe0*/  IMAD.WIDE R74, R252, 0x4, R74 ;  /* 0x00000004fc4a7825 */ /* 0x000fc800078e024a */
[C---:B------:R-:W-:Y:S01]  /*1eff0*/  IMAD.WIDE R170, R252.reuse, 0x4, R170 ;  /* 0x00000004fcaa7825 */ /* 0x040fe200078e02aa */
[----:B-1----:R-:W4:Y:S04]  /*1f000*/  LDL.LU.64 R58, [R1+0x19b0] ;  /* 0x0019b000013a7983 */ /* 0x002f280000300a00 */
[----:B------:R1:W-:Y:S04]  /*1f010*/  STL.64 [R1+0xc40], R42 ;  /* 0x000c402a01007387 */ /* 0x0003e80000100a00 */
[----:B-1----:R-:W4:Y:S04]  /*1f020*/  LDL.LU.64 R42, [R1+0x19a8] ;  /* 0x0019a800012a7983 */ /* 0x002f280000300a00 */
[----:B------:R-:W-:Y:S04]  /*1f030*/  STL.64 [R1+0xc28], R244 ;  /* 0x000c28f401007387 */ /* 0x000fe80000100a00 */
[----:B------:R1:W-:Y:S04]  /*1f040*/  STL.64 [R1+0xc48], R8 ;  /* 0x000c480801007387 */ /* 0x0003e80000100a00 */
[----:B-1----:R-:W4:Y:S04]  /*1f050*/  LDL.LU.64 R8, [R1+0x3f0] ;  /* 0x0003f00001087983 */ /* 0x002f280000300a00 */
[----:B------:R1:W-:Y:S04]  /*1f060*/  STL.64 [R1+0xc50], R90 ;  /* 0x000c505a01007387 */ /* 0x0003e80000100a00 */
[----:B-1----:R-:W4:Y:S04]  /*1f070*/  LDL.LU.64 R90, [R1+0x3e8] ;  /* 0x0003e800015a7983 */ /* 0x002f280000300a00 */
[----:B------:R1:W-:Y:S04]  /*1f080*/  STL.64 [R1+0xc58], R74 ;  /* 0x000c584a01007387 */ /* 0x0003e80000100a00 */
[----:B-1----:R-:W4:Y:S04]  /*1f090*/  LDL.LU.64 R74, [R1+0x3e0] ;  /* 0x0003e000014a7983 */ /* 0x002f280000300a00 */
[----:B------:R1:W-:Y:S04]  /*1f0a0*/  STL.64 [R1+0xc60], R170 ;  /* 0x000c60aa01007387 */ /* 0x0003e80000100a00 */
[----:B-1----:R-:W4:Y:S01]  /*1f0b0*/  LDL.LU.64 R170, [R1+0x19a0] ;  /* 0x0019a00001aa7983 */ /* 0x002f220000300a00 */
[----:B------:R-:W-:Y:S01]  /*1f0c0*/  USHF.L.U32 UR11, UR11, 0x7, URZ ;  /* 0x000000070b0b7899 */ /* 0x000fe2000800063f */
[----:B------:R-:W-:Y:S01]  /*1f0d0*/  ISETP.GE.U32.AND P0, PT, R13, 0x7ffffe83, PT ;  /* 0x7ffffe830d00780c */ /* 0x000fe20003f06070 */
[----:B------:R-:W-:-:S04]  /*1f0e0*/  IMAD.WIDE R14, R252, 0x4, R14 ;  /* 0x00000004fc0e7825 */ /* 0x000fc800078e020e */
[----:B------:R-:W-:Y:S01]  /*1f0f0*/  IMAD.U32 R13, RZ, RZ, UR11 ;  /* 0x0000000bff0d7e24 */ /* 0x000fe2000f8e00ff */
[----:B------:R1:W-:Y:S03]  /*1f100*/  STL.64 [R1+0xc68], R14 ;  /* 0x000c680e01007387 */ /* 0x0003e60000100a00 */
[----:B------:R-:W-:-:S04]  /*1f110*/  IMAD.WIDE R234, R13, 0x4, R234 ;  /* 0x000000040dea7825 */ /* 0x000fc800078e02ea */
[----:B--2---:R-:W-:-:S04]  /*1f120*/  IMAD.WIDE R218, R13, 0x4, R218 ;  /* 0x000000040dda7825 */ /* 0x004fc800078e02da */
[C---:B------:R-:W-:Y:S01]  /*1f130*/  IMAD.WIDE R202, R13.reuse, 0x4, R202 ;  /* 0x000000040dca7825 */ /* 0x040fe200078e02ca */
[----:B-1----:R-:W2:Y:S03]  /*1f140*/  LDL.LU.64 R14, [R1+0x3d8] ;  /* 0x0003d800010e7983 */ /* 0x002ea60000300a00 */
[C---:B------:R-:W-:Y:S01]  /*1f150*/  IMAD.WIDE R186, R13.reuse, 0x4, R186 ;  /* 0x000000040dba7825 */ /* 0x040fe200078e02ba */
[----:B------:R1:W-:Y:S03]  /*1f160*/  STL.64 [R1+0x1468], R234 ;  /* 0x001468ea01007387 */ /* 0x0003e60000100a00 */
[C---:B------:R-:W-:Y:S01]  /*1f170*/  IMAD.WIDE R154, R13.reuse, 0x4, R154 ;  /* 0x000000040d9a7825 */ /* 0x040fe200078e029a */
[----:B-1----:R-:W2:Y:S04]  /*1f180*/  LDL.LU.64 R234, [R1+0x1998] ;  /* 0x0019980001ea7983 */ /* 0x002ea80000300a00 */
[----:B------:R1:W-:Y:S01]  /*1f190*/  STL.64 [R1+0x1460], R218 ;  /* 0x001460da01007387 */ /* 0x0003e20000100a00 */
[----:B------:R-:W-:-:S03]  /*1f1a0*/  IMAD.WIDE R2, R13, 0x4, R2 ;  /* 0x000000040d027825 */ /* 0x000fc600078e0202 */
[----:B-1----:R-:W2:Y:S04]  /*1f1b0*/  LDL.LU.64 R218, [R1+0x1990] ;  /* 0x0019900001da7983 */ /* 0x002ea80000300a00 */
[----:B------:R1:W-:Y:S01]  /*1f1c0*/  STL.64 [R1+0x1458], R202 ;  /* 0x001458ca01007387 */ /* 0x0003e20000100a00 */
[----:B------:R-:W-:-:S03]  /*1f1d0*/  IMAD.WIDE R122, R13, 0x4, R122 ;  /* 0x000000040d7a7825 */ /* 0x000fc600078e027a */
[----:B-1----:R-:W2:Y:S04]  /*1f1e0*/  LDL.LU.64 R202, [R1+0x1988] ;  /* 0x0019880001ca7983 */ /* 0x002ea80000300a00 */
[----:B------:R1:W-:Y:S01]  /*1f1f0*/  STL.64 [R1+0x1450], R186 ;  /* 0x001450ba01007387 */ /* 0x0003e20000100a00 */
[----:B------:R-:W-:-:S03]  /*1f200*/  IMAD.WIDE R136, R13, 0x4, R136 ;  /* 0x000000040d887825 */ /* 0x000fc600078e0288 */
[----:B-1----:R-:W2:Y:S01]  /*1f210*/  LDL.LU.64 R186, [R1+0x1980] ;  /* 0x0019800001ba7983 */ /* 0x002ea20000300a00 */
[----:B---3--:R-:W-:-:S04]  /*1f220*/  IMAD.WIDE R138, R13, 0x4, R138 ;  /* 0x000000040d8a7825 */ /* 0x008fc800078e028a */
[----:B----4-:R-:W-:-:S04]  /*1f230*/  IMAD.WIDE R10, R13, 0x4, R10 ;  /* 0x000000040d0a7825 */ /* 0x010fc800078e020a */
[----:B------:R-:W-:-:S05]  /*1f240*/  IMAD.WIDE R170, R13, 0x4, R170 ;  /* 0x000000040daa7825 */ /* 0x000fca00078e02aa */
[----:B------:R1:W-:Y:S04]  /*1f250*/  STL.64 [R1+0x1448], R170 ;  /* 0x001448aa01007387 */ /* 0x0003e80000100a00 */
[----:B-1----:R-:W3:Y:S04]  /*1f260*/  LDL.LU.64 R170, [R1+0x1978] ;  /* 0x0019780001aa7983 */ /* 0x002ee80000300a00 */
[----:B------:R1:W-:Y:S04]  /*1f270*/  STL.64 [R1+0x1438], R154 ;  /* 0x0014389a01007387 */ /* 0x0003e80000100a00 */
[----:B-1----:R-:W4:Y:S04]  /*1f280*/  LDL.LU.64 R154, [R1+0x1970] ;  /* 0x00197000019a7983 */ /* 0x002f280000300a00 */
[----:B------:R1:W-:Y:S04]  /*1f290*/  STL.64 [R1+0x1430], R2 ;  /* 0x0014300201007387 */ /* 0x0003e80000100a00 */
[----:B------:R1:W-:Y:S02]  /*1f2a0*/  STL.64 [R1+0x1428], R122 ;  /* 0x0014287a01007387 */ /* 0x0003e40000100a00 */
[----:B-1----:R-:W-:-:S02]  /*1f2b0*/  IMAD.WIDE R2, R13, 0x4, R182 ;  /* 0x000000040d027825 */ /* 0x002fc400078e02b6 */
[----:B------:R-:W3:Y:S04]  /*1f2c0*/  LDL.LU.64 R122, [R1+0x3b0] ;  /* 0x0003b000017a7983 */ /* 0x000ee80000300a00 */
[----:B------:R1:W-:Y:S04]  /*1f2d0*/  STL.64 [R1+0x1420], R2 ;  /* 0x0014200201007387 */ /* 0x0003e80000100a00 */
[----:B-1----:R-:W4:Y:S04]  /*1f2e0*/  LDL.LU.64 R2, [R1+0x3a8] ;  /* 0x0003a80001027983 */ /* 0x002f280000300a00 */
[----:B------:R1:W-:Y:S04]  /*1f2f0*/  STL.64 [R1+0x1418], R136 ;  /* 0x0014188801007387 */ /* 0x0003e80000100a00 */
[----:B------:R-:W4:Y:S04]  /*1f300*/  LDL.LU.64 R182, [R1+0x3a0] ;  /* 0x0003a00001b67983 */ /* 0x000f280000300a00 */
[----:B-1----:R-:W4:Y:S04]  /*1f310*/  LDL.LU.64 R136, [R1+0x398] ;  /* 0x0003980001887983 */ /* 0x002f280000300a00 */
[----:B------:R1:W-:Y:S04]  /*1f320*/  STL.64 [R1+0x1410], R138 ;  /* 0x0014108a01007387 */ /* 0x0003e80000100a00 */
[----:B-1----:R-:W4:Y:S04]  /*1f330*/  LDL.LU.64 R138, [R1+0x1968] ;  /* 0x00196800018a7983 */ /* 0x002f280000300a00 */
[----:B------:R1:W-:Y:S02]  /*1f340*/  STL.64 [R1+0x1408], R10 ;  /* 0x0014080a01007387 */ /* 0x0003e40000100a00 */
[----:B-1----:R-:W-:-:S02]  /*1f350*/  IMAD.WIDE R10, R13, 0x4, R246 ;  /* 0x000000040d0a7825 */ /* 0x002fc400078e02f6 */
[----:B------:R-:W4:Y:S04]  /*1f360*/  LDL.LU.64 R246, [R1+0x390] ;  /* 0x0003900001f67983 */ /* 0x000f280000300a00 */
[----:B------:R1:W-:Y:S04]  /*1f370*/  STL.64 [R1+0x1400], R10 ;  /* 0x0014000a01007387 */ /* 0x0003e80000100a00 */
[----:B-1----:R-:W4:Y:S01]  /*1f380*/  LDL.LU.64 R10, [R1+0x388] ;  /* 0x00038800010a7983 */ /* 0x002f220000300a00 */
[----:B------:R-:W-:-:S04]  /*1f390*/  IMAD.WIDE R242, R13, 0x4, R242 ;  /* 0x000000040df27825 */ /* 0x000fc800078e02f2 */
[C---:B------:R-:W-:Y:S01]  /*1f3a0*/  IMAD.WIDE R200, R13.reuse, 0x4, R200 ;  /* 0x000000040dc87825 */ /* 0x040fe200078e02c8 */
[----:B------:R1:W-:Y:S03]  /*1f3b0*/  STL.64 [R1+0x13f8], R242 ;  /* 0x0013f8f201007387 */ /* 0x0003e60000100a00 */
[----:B------:R-:W-:-:S04]  /*1f3c0*/  IMAD.WIDE R184, R13, 0x4, R184 ;  /* 0x000000040db87825 */ /* 0x000fc800078e02b8 */
[C---:B------:R-:W-:Y:S01]  /*1f3d0*/  IMAD.WIDE R8, R13.reuse, 0x4, R8 ;  /* 0x000000040d087825 */ /* 0x040fe200078e0208 */
[----:B-1----:R-:W4:Y:S03]  /*1f3e0*/  LDL.LU.64 R242, [R1+0x378] ;  /* 0x0003780001f27983 */ /* 0x002f260000300a00 */
[C---:B------:R-:W-:Y:S01]  /*1f3f0*/  IMAD.WIDE R90, R13.reuse, 0x4, R90 ;  /* 0x000000040d5a7825 */ /* 0x040fe200078e025a */
[----:B------:R1:W-:Y:S03]  /*1f400*/  STL.64 [R1+0x13f0], R200 ;  /* 0x0013f0c801007387 */ /* 0x0003e60000100a00 */
[C---:B--2---:R-:W-:Y:S01]  /*1f410*/  IMAD.WIDE R14, R13.reuse, 0x4, R14 ;  /* 0x000000040d0e7825 */ /* 0x044fe200078e020e */
[----:B-1----:R-:W2:Y:S04]  /*1f420*/  LDL.LU.64 R200, [R1+0x370] ;  /* 0x0003700001c87983 */ /* 0x002ea80000300a00 */
[----:B------:R1:W-:Y:S01]  /*1f430*/  STL.64 [R1+0x13e8], R184 ;  /* 0x0013e8b801007387 */ /* 0x0003e20000100a00 */
[----:B------:R-:W-:-:S03]  /*1f440*/  IMAD.WIDE R42, R13, 0x4, R42 ;  /* 0x000000040d2a7825 */ /* 0x000fc600078e022a */
[----:B-1----:R-:W2:Y:S04]  /*1f450*/  LDL.LU.64 R184, [R1+0x368] ;  /* 0x0003680001b87983 */ /* 0x002ea80000300a00 */
[----:B------:R1:W-:Y:S04]  /*1f460*/  STL.64 [R1+0x13e0], R8 ;  /* 0x0013e00801007387 */ /* 0x0003e80000100a00 */
[----:B------:R1:W-:Y:S02]  /*1f470*/  STL.64 [R1+0x13d8], R90 ;  /* 0x0013d85a01007387 */ /* 0x0003e40000100a00 */
[----:B-1----:R-:W-:-:S02]  /*1f480*/  IMAD.WIDE R8, R13, 0x4, R74 ;  /* 0x000000040d087825 */ /* 0x002fc400078e024a */
[----:B------:R-:W2:Y:S04]  /*1f490*/  LDL.LU.64 R90, [R1+0x360] ;  /* 0x00036000015a7983 */ /* 0x000ea80000300a00 */
[----:B------:R-:W2:Y:S04]  /*1f4a0*/  LDL.LU.64 R74, [R1+0x358] ;  /* 0x00035800014a7983 */ /* 0x000ea80000300a00 */
[----:B------:R1:W-:Y:S04]  /*1f4b0*/  STL.64 [R1+0x13d0], R8 ;  /* 0x0013d00801007387 */ /* 0x0003e80000100a00 */
[----:B-1----:R-:W2:Y:S04]  /*1f4c0*/  LDL.LU.64 R8, [R1+0x348] ;  /* 0x0003480001087983 */ /* 0x002ea80000300a00 */
[----:B------:R1:W-:Y:S04]  /*1f4d0*/  STL.64 [R1+0x13c8], R14 ;  /* 0x0013c80e01007387 */ /* 0x0003e80000100a00 */
[----:B-1----:R-:W2:Y:S04]  /*1f4e0*/  LDL.LU.64 R14, [R1+0x340] ;  /* 0x00034000010e7983 */ /* 0x002ea80000300a00 */
[----:B------:R1:W-:Y:S02]  /*1f4f0*/  STL.64 [R1+0x13c0], R42 ;  /* 0x0013c02a01007387 */ /* 0x0003e40000100a00 */
[----:B-1----:R-:W-:-:S04]  /*1f500*/  IMAD.WIDE R42, R13, 0x4, R26 ;  /* 0x000000040d2a7825 */ /* 0x002fc800078e021a */
[C---:B------:R-:W-:Y:S01]  /*1f510*/  IMAD.WIDE R26, R13.reuse, 0x4, R52 ;  /* 0x000000040d1a7825 */ /* 0x040fe200078e0234 */
[----:B------:R1:W-:Y:S03]  /*1f520*/  STL.64 [R1+0x13b8], R42 ;  /* 0x0013b82a01007387 */ /* 0x0003e60000100a00 */
[C---:B------:R-:W-:Y:S01]  /*1f530*/  IMAD.WIDE R52, R13.reuse, 0x4, R164 ;  /* 0x000000040d347825 */ /* 0x040fe200078e02a4 */
[----:B-1----:R-:W2:Y:S04]  /*1f540*/  LDL.LU.64 R42, [R1+0x330] ;  /* 0x00033000012a7983 */ /* 0x002ea80000300a00 */
[----:B------:R1:W-:Y:S04]  /*1f550*/  STL.64 [R1+0x13b0], R26 ;  /* 0x0013b01a01007387 */ /* 0x0003e80000100a00 */
[----:B-1----:R-:W2:Y:S04]  /*1f560*/  LDL.LU.64 R26, [R1+0x328] ;  /* 0x00032800011a7983 */ /* 0x002ea80000300a00 */
[----:B------:R1:W-:Y:S04]  /*1f570*/  STL.64 [R1+0x13a8], R52 ;  /* 0x0013a83401007387 */ /* 0x0003e80000100a00 */
[----:B-1----:R-:W2:Y:S04]  /*1f580*/  LDL.LU.64 R52, [R1+0x320] ;  /* 0x0003200001347983 */ /* 0x002ea80000300a00 */
[----:B------:R-:W2:Y:S01]  /*1f590*/  LDL.LU.64 R164, [R1+0x318] ;  /* 0x0003180001a47983 */ /* 0x000ea20000300a00 */
[----:B---3--:R-:W-:-:S05]  /*1f5a0*/  IMAD.WIDE R122, R13, 0x4, R122 ;  /* 0x000000040d7a7825 */ /* 0x008fca00078e027a */
[----:B------:R1:W-:Y:S01]  /*1f5b0*/  STL.64 [R1+0x13a0], R122 ;  /* 0x0013a07a01007387 */ /* 0x0003e20000100a00 */
[----:B----4-:R-:W-:-:S03]  /*1f5c0*/  IMAD.WIDE R2, R13, 0x4, R2 ;  /* 0x000000040d027825 */ /* 0x010fc600078e0202 */
[----:B-1----:R-:W3:Y:S04]  /*1f5d0*/  LDL.LU.64 R122, [R1+0x1960] ;  /* 0x00196000017a7983 */ /* 0x002ee80000300a00 */
[----:B------:R1:W-:Y:S01]  /*1f5e0*/  STL.64 [R1+0x1398], R2 ;  /* 0x0013980201007387 */ /* 0x0003e20000100a00 */
[----:B------:R-:W-:-:S05]  /*1f5f0*/  IMAD.WIDE R182, R13, 0x4, R182 ;  /* 0x000000040db67825 */ /* 0x000fca00078e02b6 */
[----:B------:R4:W-:Y:S01]  /*1f600*/  STL.64 [R1+0x1390], R182 ;  /* 0x001390b601007387 */ /* 0x0009e20000100a00 */
[----:B-1----:R-:W-:-:S03]  /*1f610*/  IMAD.WIDE R2, R13, 0x4, R136 ;  /* 0x000000040d027825 */ /* 0x002fc600078e0288 */
[----:B----4-:R-:W4:Y:S04]  /*1f620*/  LDL.LU.64 R182, [R1+0x2f0] ;  /* 0x0002f00001b67983 */ /* 0x010f280000300a00 */
[----:B------:R-:W3:Y:S04]  /*1f630*/  LDL.LU.64 R136, [R1+0x2e8] ;  /* 0x0002e80001887983 */ /* 0x000ee80000300a00 */
[----:B------:R1:W-:Y:S04]  /*1f640*/  STL.64 [R1+0x1388], R2 ;  /* 0x0013880201007387 */ /* 0x0003e80000100a00 */
[----:B-1----:R-:W3:Y:S01]  /*1f650*/  LDL.LU.64 R2, [R1+0x2e0] ;  /* 0x0002e00001027983 */ /* 0x002ee20000300a00 */
[----:B------:R-:W-:-:S05]  /*1f660*/  IMAD.WIDE R246, R13, 0x4, R246 ;  /* 0x000000040df67825 */ /* 0x000fca00078e02f6 */
[----:B------:R1:W-:Y:S01]  /*1f670*/  STL.64 [R1+0x1380], R246 ;  /* 0x001380f601007387 */ /* 0x0003e20000100a00 */
[----:B------:R-:W-:-:S03]  /*1f680*/  IMAD.WIDE R10, R13, 0x4, R10 ;  /* 0x000000040d0a7825 */ /* 0x000fc600078e020a */
[----:B-1----:R-:W3:Y:S04]  /*1f690*/  LDL.LU.64 R246, [R1+0x2d8] ;  /* 0x0002d80001f67983 */ /* 0x002ee80000300a00 */
[----:B------:R1:W-:Y:S04]  /*1f6a0*/  STL.64 [R1+0x1378], R10 ;  /* 0x0013780a01007387 */ /* 0x0003e80000100a00 */
[----:B-1----:R-:W3:Y:S01]  /*1f6b0*/  LDL.LU.64 R10, [R1+0x2d0] ;  /* 0x0002d000010a7983 */ /* 0x002ee20000300a00 */
[----:B------:R-:W-:-:S04]  /*1f6c0*/  IMAD.WIDE R106, R13, 0x4, R106 ;  /* 0x000000040d6a7825 */ /* 0x000fc800078e026a */
[C---:B------:R-:W-:Y:S01]  /*1f6d0*/  IMAD.WIDE R242, R13.reuse, 0x4, R242 ;  /* 0x000000040df27825 */ /* 0x040fe200078e02f2 */
[----:B------:R1:W-:Y:S03]  /*1f6e0*/  STL.64 [R1+0x1370], R106 ;  /* 0x0013706a01007387 */ /* 0x0003e60000100a00 */
[C---:B--2---:R-:W-:Y:S01]  /*1f6f0*/  IMAD.WIDE R200, R13.reuse, 0x4, R200 ;  /* 0x000000040dc87825 */ /* 0x044fe200078e02c8 */
[----:B-1----:R-:W2:Y:S04]  /*1f700*/  LDL.LU.64 R106, [R1+0x1958] ;  /* 0x00195800016a7983 */ /* 0x002ea80000300a00 */
[----:B------:R1:W-:Y:S04]  /*1f710*/  STL.64 [R1+0x1368], R242 ;  /* 0x001368f201007387 */ /* 0x0003e80000100a00 */
[----:B------:R1:W-:Y:S01]  /*1f720*/  STL.64 [R1+0x1360], R200 ;  /* 0x001360c801007387 */ /* 0x0003e20000100a00 */
[----:B------:R-:W-:-:S04]  /*1f730*/  IMAD.WIDE R58, R13, 0x4, R58 ;  /* 0x000000040d3a7825 */ /* 0x000fc800078e023a */
[C---:B-1----:R-:W-:Y:S01]  /*1f740*/  IMAD.WIDE R242, R13.reuse, 0x4, R184 ;  /* 0x000000040df27825 */ /* 0x042fe200078e02b8 */
[----:B------:R-:W2:Y:S04]  /*1f750*/  LDL.LU.64 R200, [R1+0x2b0] ;  /* 0x0002b00001c87983 */ /* 0x000ea80000300a00 */
[----:B------:R-:W2:Y:S04]  /*1f760*/  LDL.LU.64 R184, [R1+0x2a8] ;  /* 0x0002a80001b87983 */ /* 0x000ea80000300a00 */
[----:B------:R1:W-:Y:S01]  /*1f770*/  STL.64 [R1+0x1358], R242 ;  /* 0x001358f201007387 */ /* 0x0003e20000100a00 */
[----:B------:R-:W-:-:S04]  /*1f780*/  IMAD.WIDE R90, R13, 0x4, R90 ;  /* 0x000000040d5a7825 */ /* 0x000fc800078e025a */
[C---:B------:R-:W-:Y:S01]  /*1f790*/  IMAD.WIDE R74, R13.reuse, 0x4, R74 ;  /* 0x000000040d4a7825 */ /* 0x040fe200078e024a */
[----:B-1----:R-:W2:Y:S04]  /*1f7a0*/  LDL.LU.64 R242, [R1+0x2a0] ;  /* 0x0002a00001f27983 */ /* 0x002ea80000300a00 */
[----:B------:R1:W-:Y:S01]  /*1f7b0*/  STL.64 [R1+0x1350], R90 ;  /* 0x0013505a01007387 */ /* 0x0003e20000100a00 */
[----:B------:R-:W-:-:S04]  /*1f7c0*/  IMAD.WIDE R84, R13, 0x4, R84 ;  /* 0x000000040d547825 */ /* 0x000fc800078e0254 */
        /* <DEDUP_REMOVED lines=11> */
[----:B------:R-:W-:-:S03]  /*1f880*/  IMAD.WIDE R42, R13, 0x4, R42 ;  /* 0x000000040d2a7825 */ /* 0x000fc600078e022a */
        /* <DEDUP_REMOVED lines=10> */
[----:B-1----:R-:W2:Y:S04]  /*1f930*/  LDL.LU.64 R42, [R1+0x1938] ;  /* 0x00193800012a7983 */ /* 0x002ea80000300a00 */
[----:B------:R1:W-:Y:S04]  /*1f940*/  STL.64 [R1+0x1318], R26 ;  /* 0x0013181a01007387 */ /* 0x0003e80000100a00 */
[----:B-1----:R-:W2:Y:S04]  /*1f950*/  LDL.LU.64 R26, [R1+0x1930] ;  /* 0x00193000011a7983 */ /* 0x002ea80000300a00 */
[----:B------:R1:W-:Y:S04]  /*1f960*/  STL.64 [R1+0x1310], R52 ;  /* 0x0013103401007387 */ /* 0x0003e80000100a00 */
[----:B-1----:R-:W2:Y:S04]  /*1f970*/  LDL.LU.64 R52, [R1+0x1928] ;  /* 0x0019280001347983 */ /* 0x002ea80000300a00 */
[----:B------:R1:W-:Y:S04]  /*1f980*/  STL.64 [R1+0x1308], R164 ;  /* 0x001308a401007387 */ /* 0x0003e80000100a00 */
[----:B-1----:R-:W2:Y:S04]  /*1f990*/  LDL.LU.64 R164, [R1+0x1920] ;  /* 0x0019200001a47983 */ /* 0x002ea80000300a00 */
[----:B------:R1:W-:Y:S04]  /*1f9a0*/  STL.64 [R1+0x1300], R100 ;  /* 0x0013006401007387 */ /* 0x0003e80000100a00 */
[----:B-1----:R-:W2:Y:S04]  /*1f9b0*/  LDL.LU.64 R100, [R1+0x1918] ;  /* 0x0019180001647983 */ /* 0x002ea80000300a00 */
[----:B------:R1:W-:Y:S01]  /*1f9c0*/  STL.64 [R1+0x12f8], R166 ;  /* 0x0012f8a601007387 */ /* 0x0003e20000100a00 */
[----:B----4-:R-:W-:-:S04]  /*1f9d0*/  IMAD.WIDE R182, R13, 0x4, R182 ;  /* 0x000000040db67825 */ /* 0x010fc800078e02b6 */
[C---:B---3--:R-:W-:Y:S01]  /*1f9e0*/  IMAD.WIDE R136, R13.reuse, 0x4, R136 ;  /* 0x000000040d887825 */ /* 0x048fe200078e0288 */
[----:B-1----:R-:W3:Y:S04]  /*1f9f0*/  LDL.LU.64 R166, [R1+0x1910] ;  /* 0x0019100001a67983 */ /* 0x002ee80000300a00 */
[----:B------:R1:W-:Y:S01]  /*1fa00*/  STL.64 [R1+0x12f0], R230 ;  /* 0x0012f0e601007387 */ /* 0x0003e20000100a00 */
[----:B------:R-:W-:-:S04]  /*1fa10*/  IMAD.WIDE R86, R13, 0x4, R86 ;  /* 0x000000040d567825 */ /* 0x000fc800078e0256 */
[C---:B------:R-:W-:Y:S01]  /*1fa20*/  IMAD.WIDE R2, R13.reuse, 0x4, R2 ;  /* 0x000000040d027825 */ /* 0x040fe200078e0202 */
[----:B-1----:R-:W4:Y:S04]  /*1fa30*/  LDL.LU.64 R230, [R1+0x1908] ;  /* 0x0019080001e67983 */ /* 0x002f280000300a00 */
[----:B------:R1:W-:Y:S04]  /*1fa40*/  STL.64 [R1+0x12e8], R70 ;  /* 0x0012e84601007387 */ /* 0x0003e80000100a00 */
[----:B-1----:R-:W3:Y:S01]  /*1fa50*/  LDL.LU.64 R70, [R1+0x1900] ;  /* 0x0019000001467983 */ /* 0x002ee20000300a00 */
[----:B------:R-:W-:-:S03]  /*1fa60*/  IMAD.WIDE R246, R13, 0x4, R246 ;  /* 0x000000040df67825 */ /* 0x000fc600078e02f6 */
[----:B------:R1:W-:Y:S04]  /*1fa70*/  STL.64 [R1+0x12e0], R182 ;  /* 0x0012e0b601007387 */ /* 0x0003e80000100a00 */
[----:B-1----:R-:W4:Y:S01]  /*1fa80*/  LDL.LU.64 R182, [R1+0x18f8] ;  /* 0x0018f80001b67983 */ /* 0x002f220000300a00 */
[----:B------:R-:W-:-:S03]  /*1fa90*/  IMAD.WIDE R10, R13, 0x4, R10 ;  /* 0x000000040d0a7825 */ /* 0x000fc600078e020a */
[----:B------:R1:W-:Y:S04]  /*1faa0*/  STL.64 [R1+0x12d8], R136 ;  /* 0x0012d88801007387 */ /* 0x0003e80000100a00 */
[----:B-1----:R-:W3:Y:S04]  /*1fab0*/  LDL.LU.64 R136, [R1+0x18f0] ;  /* 0x0018f00001887983 */ /* 0x002ee80000300a00 */
[----:B------:R1:W-:Y:S04]  /*1fac0*/  STL.64 [R1+0x12d0], R2 ;  /* 0x0012d00201007387 */ /* 0x0003e80000100a00 */
[----:B-1----:R-:W4:Y:S04]  /*1fad0*/  LDL.LU.64 R2, [R1+0x230] ;  /* 0x0002300001027983 */ /* 0x002f280000300a00 */
[----:B------:R1:W-:Y:S04]  /*1fae0*/  STL.64 [R1+0x12c8], R246 ;  /* 0x0012c8f601007387 */ /* 0x0003e80000100a00 */
[----:B-1----:R-:W4:Y:S04]  /*1faf0*/  LDL.LU.64 R246, [R1+0x228] ;  /* 0x0002280001f67983 */ /* 0x002f280000300a00 */
[----:B------:R1:W-:Y:S04]  /*1fb00*/  STL.64 [R1+0x12c0], R10 ;  /* 0x0012c00a01007387 */ /* 0x0003e80000100a00 */
[----:B-1----:R-:W4:Y:S04]  /*1fb10*/  LDL.LU.64 R10, [R1+0x220] ;  /* 0x00022000010a7983 */ /* 0x002f280000300a00 */
[----:B------:R1:W-:Y:S04]  /*1fb20*/  STL.64 [R1+0x12b8], R86 ;  /* 0x0012b85601007387 */ /* 0x0003e80000100a00 */
[----:B-1----:R-:W3:Y:S01]  /*1fb30*/  LDL.LU.64 R86, [R1+0x18e8] ;  /* 0x0018e80001567983 */ /* 0x002ee20000300a00 */
[----:B------:R-:W-:-:S04]  /*1fb40*/  IMAD.WIDE R232, R13, 0x4, R232 ;  /* 0x000000040de87825 */ /* 0x000fc800078e02e8 */
[C---:B------:R-:W-:Y:S01]  /*1fb50*/  IMAD.WIDE R216, R13.reuse, 0x4, R216 ;  /* 0x000000040dd87825 */ /* 0x040fe200078e02d8 */
[----:B------:R1:W-:Y:S03]  /*1fb60*/  STL.64 [R1+0x12b0], R232 ;  /* 0x0012b0e801007387 */ /* 0x0003e60000100a00 */
        /* <DEDUP_REMOVED lines=13> */
[----:B------:R3:W-:Y:S02]  /*1fc40*/  STL.64 [R1+0x1290], R242 ;  /* 0x001290f201007387 */ /* 0x0007e40000100a00 */
[C---:B---3--:R-:W-:Y:S02]  /*1fc50*/  IMAD.WIDE R242, R13.reuse, 0x4, R86 ;  /* 0x000000040df27825 */ /* 0x048fe400078e0256 */
[----:B------:R-:W3:Y:S04]  /*1fc60*/  LDL.LU.64 R86, [R1+0x1f0] ;  /* 0x0001f00001567983 */ /* 0x000ee80000300a00 */
[----:B------:R1:W-:Y:S04]  /*1fc70*/  STL.64 [R1+0x1288], R242 ;  /* 0x001288f201007387 */ /* 0x0003e80000100a00 */
[----:B-1----:R-:W2:Y:S04]  /*1fc80*/  LDL.LU.64 R242, [R1+0x1e8] ;  /* 0x0001e80001f27983 */ /* 0x002ea80000300a00 */
[----:B------:R1:W-:Y:S04]  /*1fc90*/  STL.64 [R1+0x1280], R168 ;  /* 0x001280a801007387 */ /* 0x0003e80000100a00 */
[----:B-1----:R-:W2:Y:S04]  /*1fca0*/  LDL.LU.64 R168, [R1+0x18c0] ;  /* 0x0018c00001a87983 */ /* 0x002ea80000300a00 */
[----:B------:R1:W-:Y:S04]  /*1fcb0*/  STL.64 [R1+0x1278], R152 ;  /* 0x0012789801007387 */ /* 0x0003e80000100a00 */
[----:B-1----:R-:W2:Y:S04]  /*1fcc0*/  LDL.LU.64 R152, [R1+0x18b8] ;  /* 0x0018b80001987983 */ /* 0x002ea80000300a00 */
[----:B------:R1:W-:Y:S04]  /*1fcd0*/  STL.64 [R1+0x1270], R196 ;  /* 0x001270c401007387 */ /* 0x0003e80000100a00 */
[----:B-1----:R-:W2:Y:S01]  /*1fce0*/  LDL.LU.64 R196, [R1+0x18b0] ;  /* 0x0018b00001c47983 */ /* 0x002ea20000300a00 */
[----:B------:R-:W-:-:S05]  /*1fcf0*/  IMAD.WIDE R8, R13, 0x4, R8 ;  /* 0x000000040d087825 */ /* 0x000fca00078e0208 */
[----:B------:R1:W-:Y:S01]  /*1fd00*/  STL.64 [R1+0x1268], R8 ;  /* 0x0012680801007387 */ /* 0x0003e20000100a00 */
[----:B------:R-:W-:-:S04]  /*1fd10*/  IMAD.WIDE R136, R13, 0x4, R136 ;  /* 0x000000040d887825 */ /* 0x000fc800078e0288 */
[----:B-1----:R-:W-:-:S04]  /*1fd20*/  IMAD.WIDE R8, R13, 0x4, R14 ;  /* 0x000000040d087825 */ /* 0x002fc800078e020e */
[C---:B------:R-:W-:Y:S01]  /*1fd30*/  IMAD.WIDE R14, R13.reuse, 0x4, R84 ;  /* 0x000000040d0e7825 */ /* 0x040fe200078e0254 */
[----:B------:R1:W-:Y:S03]  /*1fd40*/  STL.64 [R1+0x1260], R8 ;  /* 0x0012600801007387 */ /* 0x0003e60000100a00 */
[----:B------:R-:W-:-:S04]  /*1fd50*/  IMAD.WIDE R120, R13, 0x4, R120 ;  /* 0x000000040d787825 */ /* 0x000fc800078e0278 */
[C---:B------:R-:W-:Y:S01]  /*1fd60*/  IMAD.WIDE R104, R13.reuse, 0x4, R104 ;  /* 0x000000040d687825 */ /* 0x040fe200078e0268 */
[----:B-1----:R-:W2:Y:S04]  /*1fd70*/  LDL.LU.64 R8, [R1+0x1c0] ;  /* 0x0001c00001087983 */ /* 0x002ea80000300a00 */
[----:B------:R1:W-:Y:S01]  /*1fd80*/  STL.64 [R1+0x1258], R14 ;  /* 0x0012580e01007387 */ /* 0x0003e20000100a00 */
[----:B------:R-:W-:-:S04]  /*1fd90*/  IMAD.WIDE R212, R13, 0x4, R212 ;  /* 0x000000040dd47825 */ /* 0x000fc800078e02d4 */
[C---:B------:R-:W-:Y:S01]  /*1fda0*/  IMAD.WIDE R88, R13.reuse, 0x4, R88 ;  /* 0x000000040d587825 */ /* 0x040fe200078e0258 */
[----:B-1----:R-:W2:Y:S03]  /*1fdb0*/  LDL.LU.64 R14, [R1+0x1b8] ;  /* 0x0001b800010e7983 */ /* 0x002ea60000300a00 */
[----:B----4-:R-:W-:-:S04]  /*1fdc0*/  IMAD.WIDE R2, R13, 0x4, R2 ;  /* 0x000000040d027825 */ /* 0x010fc800078e0202 */
[----:B------:R-:W-:-:S04]  /*1fdd0*/  IMAD.WIDE R246, R13, 0x4, R246 ;  /* 0x000000040df67825 */ /* 0x000fc800078e02f6 */
[----:B------:R-:W-:-:S04]  /*1fde0*/  IMAD.WIDE R10, R13, 0x4, R10 ;  /* 0x000000040d0a7825 */ /* 0x000fc800078e020a */
[----:B------:R-:W-:-:S04]  /*1fdf0*/  IMAD.WIDE R72, R13, 0x4, R72 ;  /* 0x000000040d487825 */ /* 0x000fc800078e0248 */
[----:B------:R-:W-:-:S04]  /*1fe00*/  IMAD.WIDE R56, R13, 0x4, R56 ;  /* 0x000000040d387825 */ /* 0x000fc800078e0238 */
[----:B------:R-:W-:-:S04]  /*1fe10*/  IMAD.WIDE R40, R13, 0x4, R40 ;  /* 0x000000040d287825 */ /* 0x000fc800078e0228 */
[----:B------:R-:W-:-:S04]  /*1fe20*/  IMAD.WIDE R24, R13, 0x4, R24 ;  /* 0x000000040d187825 */ /* 0x000fc800078e0218 */
[----:B---3--:R-:W-:-:S04]  /*1fe30*/  IMAD.WIDE R86, R13, 0x4, R86 ;  /* 0x000000040d567825 */ /* 0x008fc800078e0256 */
[----:B--2---:R-:W-:-:S05]  /*1fe40*/  IMAD.WIDE R84, R13, 0x4, R196 ;  /* 0x000000040d547825 */ /* 0x004fca00078e02c4 */
[----:B------:R1:W-:Y:S04]  /*1fe50*/  STL.64 [R1+0x1250], R84 ;  /* 0x0012505401007387 */ /* 0x0003e80000100a00 */
[----:B-1----:R-:W2:Y:S04]  /*1fe60*/  LDL.LU.64 R84, [R1+0x1b0] ;  /* 0x0001b00001547983 */ /* 0x002ea80000300a00 */
[----:B------:R-:W3:Y:S04]  /*1fe70*/  LDL.LU.64 R196, [R1+0x1a8] ;  /* 0x0001a80001c47983 */ /* 0x000ee80000300a00 */
[----:B------:R1:W-:Y:S04]  /*1fe80*/  STL.64 [R1+0x1248], R136 ;  /* 0x0012488801007387 */ /* 0x0003e80000100a00 */
[----:B-1----:R-:W4:Y:S04]  /*1fe90*/  LDL.LU.64 R136, [R1+0x18a8] ;  /* 0x0018a80001887983 */ /* 0x002f280000300a00 */
[----:B------:R1:W-:Y:S04]  /*1fea0*/  STL.64 [R1+0x1240], R120 ;  /* 0x0012407801007387 */ /* 0x0003e80000100a00 */
[----:B-1----:R-:W4:Y:S04]  /*1feb0*/  LDL.LU.64 R120, [R1+0x18a0] ;  /* 0x0018a00001787983 */ /* 0x002f280000300a00 */
[----:B------:R1:W-:Y:S04]  /*1fec0*/  STL.64 [R1+0x1238], R104 ;  /* 0x0012386801007387 */ /* 0x0003e80000100a00 */
[----:B-1----:R-:W4:Y:S04]  /*1fed0*/  LDL.LU.64 R104, [R1+0x1898] ;  /* 0x0018980001687983 */ /* 0x002f280000300a00 */
        /* <DEDUP_REMOVED lines=8> */
[----:B------:R1:W-:Y:S02]  /*1ff60*/  STL.64 [R1+0x1210], R10 ;  /* 0x0012100a01007387 */ /* 0x0003e40000100a00 */
[----:B-1----:R-:W-:-:S02]  /*1ff70*/  IMAD.WIDE R10, R13, 0x4, R182 ;  /* 0x000000040d0a7825 */ /* 0x002fc400078e02b6 */
[----:B------:R-:W4:Y:S04]  /*1ff80*/  LDL.LU.64 R182, [R1+0x170] ;  /* 0x0001700001b67983 */ /* 0x000f280000300a00 */
[----:B------:R1:W-:Y:S04]  /*1ff90*/  STL.64 [R1+0x1208], R10 ;  /* 0x0012080a01007387 */ /* 0x0003e80000100a00 */
[----:B-1----:R-:W4:Y:S04]  /*1ffa0*/  LDL.LU.64 R10, [R1+0x168] ;  /* 0x00016800010a7983 */ /* 0x002f280000300a00 */
        /* <DEDUP_REMOVED lines=10> */
[----:B------:R-:W-:-:S05]  /*20050*/  IMAD.WIDE R242, R13, 0x4, R242 ;  /* 0x000000040df27825 */ /* 0x000fca00078e02f2 */
[----:B------:R1:W-:Y:S01]  /*20060*/  STL.64 [R1+0x11d8], R242 ;  /* 0x0011d8f201007387 */ /* 0x0003e20000100a00 */
[----:B------:R-:W-:-:S04]  /*20070*/  IMAD.WIDE R68, R13, 0x4, R68 ;  /* 0x000000040d447825 */ /* 0x000fc800078e0244 */
[----:B------:R-:W-:-:S04]  /*20080*/  IMAD.WIDE R180, R13, 0x4, R180 ;  /* 0x000000040db47825 */ /* 0x000fc800078e02b4 */
[----:B-1----:R-:W-:-:S04]  /*20090*/  IMAD.WIDE R242, R13, 0x4, R70 ;  /* 0x000000040df27825 */ /* 0x002fc800078e0246 */
[----:B------:R-:W-:-:S04]  /*200a0*/  IMAD.WIDE R8, R13, 0x4, R8 ;  /* 0x000000040d087825 */ /* 0x000fc800078e0208 */
[----:B--2---:R-:W-:-:S04]  /*200b0*/  IMAD.WIDE R84, R13, 0x4, R84 ;  /* 0x000000040d547825 */ /* 0x004fc800078e0254 */
[----:B---3--:R-:W-:-:S04]  /*200c0*/  IMAD.WIDE R212, R13, 0x4, R212 ;  /* 0x000000040dd47825 */ /* 0x008fc800078e02d4 */
[----:B----4-:R-:W-:-:S05]  /*200d0*/  IMAD.WIDE R86, R13, 0x4, R86 ;  /* 0x000000040d567825 */ /* 0x010fca00078e0256 */
        /* <DEDUP_REMOVED lines=9> */
[----:B------:R1:W-:Y:S02]  /*20170*/  STL.64 [R1+0x11b0], R8 ;  /* 0x0011b00801007387 */ /* 0x0003e40000100a00 */
[----:B-1----:R-:W-:-:S04]  /*20180*/  IMAD.WIDE R8, R13, 0x4, R14 ;  /* 0x000000040d087825 */ /* 0x002fc800078e020e */
[C---:B------:R-:W-:Y:S01]  /*20190*/  IMAD.WIDE R14, R13.reuse, 0x4, R196 ;  /* 0x000000040d0e7825 */ /* 0x040fe200078e02c4 */
[----:B------:R1:W-:Y:S04]  /*201a0*/  STL.64 [R1+0x11a8], R8 ;  /* 0x0011a80801007387 */ /* 0x0003e80000100a00 */
[----:B-1----:R-:W4:Y:S04]  /*201b0*/  LDL.LU.64 R8, [R1+0xf8] ;  /* 0x0000f80001087983 */ /* 0x002f280000300a00 */
[----:B------:R1:W-:Y:S04]  /*201c0*/  STL.64 [R1+0x11a0], R84 ;  /* 0x0011a05401007387 */ /* 0x0003e80000100a00 */
[----:B-1----:R-:W4:Y:S04]  /*201d0*/  LDL.LU.64 R84, [R1+0xf0] ;  /* 0x0000f00001547983 */ /* 0x002f280000300a00 */
[----:B------:R1:W-:Y:S04]  /*201e0*/  STL.64 [R1+0x1198], R14 ;  /* 0x0011980e01007387 */ /* 0x0003e80000100a00 */
[----:B------:R-:W4:Y:S04]  /*201f0*/  LDL.LU.64 R196, [R1+0xe8] ;  /* 0x0000e80001c47983 */ /* 0x000f280000300a00 */
[----:B-1----:R-:W4:Y:S04]  /*20200*/  LDL.LU.64 R14, [R1+0xe0] ;  /* 0x0000e000010e7983 */ /* 0x002f280000300a00 */
        /* <DEDUP_REMOVED lines=10> */
[----:B------:R-:W-:-:S04]  /*202b0*/  IMAD.WIDE R182, R13, 0x4, R182 ;  /* 0x000000040db67825 */ /* 0x000fc800078e02b6 */
[C---:B------:R-:W-:Y:S01]  /*202c0*/  IMAD.WIDE R10, R13.reuse, 0x4, R10 ;  /* 0x000000040d0a7825 */ /* 0x040fe200078e020a */
[----:B-1----:R-:W4:Y:S04]  /*202d0*/  LDL.LU.64 R214, [R1+0x1840] ;  /* 0x0018400001d67983 */ /* 0x002f280000300a00 */
[----:B------:R1:W-:Y:S01]  /*202e0*/  STL.64 [R1+0x1178], R2 ;  /* 0x0011780201007387 */ /* 0x0003e20000100a00 */
[----:B------:R-:W-:-:S03]  /*202f0*/  IMAD.WIDE R166, R13, 0x4, R166 ;  /* 0x000000040da67825 */ /* 0x000fc600078e02a6 */
        /* <DEDUP_REMOVED lines=12> */
[----:B-1----:R-:W4:Y:S01]  /*203c0*/  LDL.LU.64 R10, [R1+0xb8] ;  /* 0x0000b800010a7983 */ /* 0x002f220000300a00 */
[----:B------:R-:W-:-:S04]  /*203d0*/  IMAD.WIDE R100, R13, 0x4, R100 ;  /* 0x000000040d647825 */ /* 0x000fc800078e0264 */
[----:B------:R-:W-:-:S04]  /*203e0*/  IMAD.WIDE R54, R13, 0x4, R54 ;  /* 0x000000040d367825 */ /* 0x000fc800078e0236 */
[----:B------:R-:W-:-:S04]  /*203f0*/  IMAD.WIDE R38, R13, 0x4, R38 ;  /* 0x000000040d267825 */ /* 0x000fc800078e0226 */
[----:B------:R-:W-:-:S04]  /*20400*/  IMAD.WIDE R22, R13, 0x4, R22 ;  /* 0x000000040d167825 */ /* 0x000fc800078e0216 */
[----:B--2---:R-:W-:-:S04]  /*20410*/  IMAD.WIDE R86, R13, 0x4, R86 ;  /* 0x000000040d567825 */ /* 0x004fc800078e0256 */
[----:B---3--:R-:W-:-:S04]  /*20420*/  IMAD.WIDE R70, R13, 0x4, R70 ;  /* 0x000000040d467825 */ /* 0x008fc800078e0246 */
[----:B----4-:R-:W-:-:S04]  /*20430*/  IMAD.WIDE R242, R13, 0x4, R242 ;  /* 0x000000040df27825 */ /* 0x010fc800078e02f2 */
[----:B------:R-:W-:-:S04]  /*20440*/  IMAD.WIDE R84, R13, 0x4, R84 ;  /* 0x000000040d547825 */ /* 0x000fc800078e0254 */
[----:B------:R-:W-:-:S05]  /*20450*/  IMAD.WIDE R212, R13, 0x4, R212 ;  /* 0x000000040dd47825 */ /* 0x000fca00078e02d4 */
[----:B------:R1:W-:Y:S04]  /*20460*/  STL.64 [R1+0x1150], R212 ;  /* 0x001150d401007387 */ /* 0x0003e80000100a00 */
[----:B-1----:R-:W2:Y:S04]  /*20470*/  LDL.LU.64 R212, [R1+0xb0] ;  /* 0x0000b00001d47983 */ /* 0x002ea80000300a00 */
[----:B------:R1:W-:Y:S04]  /*20480*/  STL.64 [R1+0x1148], R166 ;  /* 0x001148a601007387 */ /* 0x0003e80000100a00 */
[----:B-1----:R-:W3:Y:S04]  /*20490*/  LDL.LU.64 R166, [R1+0x1828] ;  /* 0x0018280001a67983 */ /* 0x002ee80000300a00 */
[----:B------:R1:W-:Y:S04]  /*204a0*/  STL.64 [R1+0x1140], R150 ;  /* 0x0011409601007387 */ /* 0x0003e80000100a00 */
[----:B-1----:R-:W4:Y:S04]  /*204b0*/  LDL.LU.64 R150, [R1+0x1820] ;  /* 0x0018200001967983 */ /* 0x002f280000300a00 */
[----:B------:R1:W-:Y:S04]  /*204c0*/  STL.64 [R1+0x1138], R134 ;  /* 0x0011388601007387 */ /* 0x0003e80000100a00 */
[----:B-1----:R-:W3:Y:S04]  /*204d0*/  LDL.LU.64 R134, [R1+0x1818] ;  /* 0x0018180001867983 */ /* 0x002ee80000300a00 */
[----:B------:R1:W-:Y:S04]  /*204e0*/  STL.64 [R1+0x1130], R118 ;  /* 0x0011307601007387 */ /* 0x0003e80000100a00 */
[----:B-1----:R-:W4:Y:S04]  /*204f0*/  LDL.LU.64 R118, [R1+0x1810] ;  /* 0x0018100001767983 */ /* 0x002f280000300a00 */
[----:B------:R1:W-:Y:S04]  /*20500*/  STL.64 [R1+0x1128], R102 ;  /* 0x0011286601007387 */ /* 0x0003e80000100a00 */
[----:B-1----:R-:W3:Y:S04]  /*20510*/  LDL.LU.64 R102, [R1+0x1808] ;  /* 0x0018080001667983 */ /* 0x002ee80000300a00 */
[----:B------:R1:W-:Y:S01]  /*20520*/  STL.64 [R1+0x1120], R86 ;  /* 0x0011205601007387 */ /* 0x0003e20000100a00 */
[----:B------:R-:W-:-:S03]  /*20530*/  IMAD.WIDE R196, R13, 0x4, R196 ;  /* 0x000000040dc47825 */ /* 0x000fc600078e02c4 */
[----:B-1----:R-:W4:Y:S04]  /*20540*/  LDL.LU.64 R86, [R1+0x1800] ;  /* 0x0018000001567983 */ /* 0x002f280000300a00 */
[----:B------:R1:W-:Y:S04]  /*20550*/  STL.64 [R1+0x1118], R70 ;  /* 0x0011184601007387 */ /* 0x0003e80000100a00 */
[----:B-1----:R-:W3:Y:S04]  /*20560*/  LDL.LU.64 R70, [R1+0x17f8] ;  /* 0x0017f80001467983 */ /* 0x002ee80000300a00 */
[----:B------:R1:W-:Y:S04]  /*20570*/  STL.64 [R1+0x1110], R242 ;  /* 0x001110f201007387 */ /* 0x0003e80000100a00 */
[----:B-1----:R-:W4:Y:S04]  /*20580*/  LDL.LU.64 R242, [R1+0x78] ;  /* 0x0000780001f27983 */ /* 0x002f280000300a00 */
[----:B------:R1:W-:Y:S04]  /*20590*/  STL.64 [R1+0x1108], R100 ;  /* 0x0011086401007387 */ /* 0x0003e80000100a00 */
[----:B-1----:R-:W3:Y:S04]  /*205a0*/  LDL.LU.64 R100, [R1+0x70] ;  /* 0x0000700001647983 */ /* 0x002ee80000300a00 */
        /* <DEDUP_REMOVED lines=9> */
[----:B-1----:R-:W3:Y:S01]  /*20640*/  LDL.LU.64 R196, [R1+0x17d0] ;  /* 0x0017d00001c47983 */ /* 0x002ee20000300a00 */
[----:B------:R-:W-:-:S04]  /*20650*/  IMAD.WIDE R14, R13, 0x4, R14 ;  /* 0x000000040d0e7825 */ /* 0x000fc800078e020e */
[C---:B------:R-:W-:Y:S01]  /*20660*/  IMAD.WIDE R8, R13.reuse, 0x4, R8 ;  /* 0x000000040d087825 */ /* 0x040fe200078e0208 */
[----:B------:R1:W-:Y:S03]  /*20670*/  STL.64 [R1+0x10d0], R14 ;  /* 0x0010d00e01007387 */ /* 0x0003e60000100a00 */
[----:B------:R-:W-:-:S04]  /*20680*/  IMAD.WIDE R2, R13, 0x4, R2 ;  /* 0x000000040d027825 */ /* 0x000fc800078e0202 */
[C---:B------:R-:W-:Y:S01]  /*20690*/  IMAD.WIDE R246, R13.reuse, 0x4, R246 ;  /* 0x000000040df67825 */ /* 0x040fe200078e02f6 */
[----:B-1----:R-:W3:Y:S03]  /*206a0*/  LDL.LU.64 R14, [R1+0x38] ;  /* 0x00003800010e7983 */ /* 0x002ee60000300a00 */
[C---:B------:R-:W-:Y:S01]  /*206b0*/  IMAD.WIDE R248, R13.reuse, 0x4, R248 ;  /* 0x000000040df87825 */ /* 0x040fe200078e02f8 */
[----:B------:R-:W-:Y:S03]  /*206c0*/  STL.64 [R1+0x10e8], R8 ;  /* 0x0010e80801007387 */ /* 0x000fe60000100a00 */
[C---:B------:R-:W-:Y:S01]  /*206d0*/  IMAD.WIDE R228, R13.reuse, 0x4, R228 ;  /* 0x000000040de47825 */ /* 0x040fe200078e02e4 */
[----:B------:R1:W-:Y:S03]  /*206e0*/  STL.64 [R1+0x1698], R8 ;  /* 0x0016980801007387 */ /* 0x0003e60000100a00 */
[C---:B------:R-:W-:Y:S01]  /*206f0*/  IMAD.WIDE R180, R13.reuse, 0x4, R180 ;  /* 0x000000040db47825 */ /* 0x040fe200078e02b4 */
[----:B-1----:R-:W3:Y:S04]  /*20700*/  LDL.LU.64 R8, [R1+0x28] ;  /* 0x0000280001087983 */ /* 0x002ee80000300a00 */
[----:B------:R1:W-:Y:S01]  /*20710*/  STL.64 [R1+0x10c8], R2 ;  /* 0x0010c80201007387 */ /* 0x0003e20000100a00 */
[----:B------:R-:W-:-:S03]  /*20720*/  IMAD.WIDE R10, R13, 0x4, R10 ;  /* 0x000000040d0a7825 */ /* 0x000fc600078e020a */
[----:B-1----:R-:W3:Y:S04]  /*20730*/  LDL.LU.64 R2, [R1+0x20] ;  /* 0x0000200001027983 */ /* 0x002ee80000300a00 */
[----:B------:R1:W-:Y:S01]  /*20740*/  STL.64 [R1+0x10c0], R246 ;  /* 0x0010c0f601007387 */ /* 0x0003e20000100a00 */
[----:B------:R-:W-:-:S03]  /*20750*/  IMAD.WIDE R164, R13, 0x4, R164 ;  /* 0x000000040da47825 */ /* 0x000fc600078e02a4 */
[----:B-1----:R-:W3:Y:S04]  /*20760*/  LDL.LU.64 R246, [R1+0x18] ;  /* 0x0000180001f67983 */ /* 0x002ee80000300a00 */
[----:B------:R1:W-:Y:S01]  /*20770*/  STL.64 [R1+0x10b8], R248 ;  /* 0x0010b8f801007387 */ /* 0x0003e20000100a00 */
[----:B--2---:R-:W-:-:S03]  /*20780*/  IMAD.WIDE R212, R13, 0x4, R212 ;  /* 0x000000040dd47825 */ /* 0x004fc600078e02d4 */
[----:B-1----:R-:W2:Y:S04]  /*20790*/  LDL.LU.64 R248, [R1+0x10] ;  /* 0x0000100001f87983 */ /* 0x002ea80000300a00 */
[----:B------:R1:W-:Y:S01]  /*207a0*/  STL.64 [R1+0x10b0], R228 ;  /* 0x0010b0e401007387 */ /* 0x0003e20000100a00 */
[----:B------:R-:W-:-:S03]  /*207b0*/  IMAD.WIDE R148, R13, 0x4, R148 ;  /* 0x000000040d947825 */ /* 0x000fc600078e0294 */
[----:B-1----:R-:W2:Y:S04]  /*207c0*/  LDL.LU.64 R228, [R1+0x17c8] ;  /* 0x0017c80001e47983 */ /* 0x002ea80000300a00 */
[----:B------:R1:W-:Y:S01]  /*207d0*/  STL.64 [R1+0x10a0], R212 ;  /* 0x0010a0d401007387 */ /* 0x0003e20000100a00 */
[----:B------:R-:W-:-:S03]  /*207e0*/  IMAD.WIDE R132, R13, 0x4, R132 ;  /* 0x000000040d847825 */ /* 0x000fc600078e0284 */
[----:B-1----:R-:W2:Y:S01]  /*207f0*/  LDL.LU.64 R212, [R1+0x17c0] ;  /* 0x0017c00001d47983 */ /* 0x002ea20000300a00 */
[----:B------:R-:W-:-:S04]  /*20800*/  IMAD.WIDE R116, R13, 0x4, R116 ;  /* 0x000000040d747825 */ /* 0x000fc800078e0274 */
[----:B------:R-:W-:-:S04]  /*20810*/  IMAD.WIDE R68, R13, 0x4, R68 ;  /* 0x000000040d447825 */ /* 0x000fc800078e0244 */
[----:B------:R-:W-:-:S04]  /*20820*/  IMAD.WIDE R52, R13, 0x4, R52 ;  /* 0x000000040d347825 */ /* 0x000fc800078e0234 */
[----:B------:R-:W-:-:S04]  /*20830*/  IMAD.WIDE R36, R13, 0x4, R36 ;  /* 0x000000040d247825 */ /* 0x000fc800078e0224 */
[----:B------:R-:W-:-:S04]  /*20840*/  IMAD.WIDE R20, R13, 0x4, R20 ;  /* 0x000000040d147825 */ /* 0x000fc800078e0214 */
[----:B----4-:R-:W-:-:S04]  /*20850*/  IMAD.WIDE R242, R13, 0x4, R242 ;  /* 0x000000040df27825 */ /* 0x010fc800078e02f2 */
[----:B---3--:R-:W-:-:S04]  /*20860*/  IMAD.WIDE R100, R13, 0x4, R100 ;  /* 0x000000040d647825 */ /* 0x008fc800078e0264 */
[----:B------:R-:W-:-:S05]  /*20870*/  IMAD.WIDE R196, R13, 0x4, R196 ;  /* 0x000000040dc47825 */ /* 0x000fca00078e02c4 */
[----:B------:R1:W-:Y:S01]  /*20880*/  STL.64 [R1+0x1098], R196 ;  /* 0x001098c401007387 */ /* 0x0003e20000100a00 */
[----:B------:R-:W-:-:S03]  /*20890*/  IMAD.WIDE R84, R13, 0x4, R84 ;  /* 0x000000040d547825 */ /* 0x000fc600078e0254 */
[----:B-1----:R-:W3:Y:S04]  /*208a0*/  LDL.LU.64 R196, [R1+0x17b8] ;  /* 0x0017b80001c47983 */ /* 0x002ee80000300a00 */
[----:B------:R1:W-:Y:S04]  /*208b0*/  STL.64 [R1+0x1090], R180 ;  /* 0x001090b401007387 */ /* 0x0003e80000100a00 */
[----:B-1----:R-:W4:Y:S04]  /*208c0*/  LDL.LU.64 R180, [R1+0x17b0] ;  /* 0x0017b00001b47983 */ /* 0x002f280000300a00 */
[----:B------:R-:W-:Y:S04]  /*208d0*/  STL.64 [R1+0x10a8], R10 ;  /* 0x0010a80a01007387 */ /* 0x000fe80000100a00 */
        /* <DEDUP_REMOVED lines=16> */
[----:B------:R-:W-:Y:S04]  /*209e0*/  STL.64 [R1+0x1068], R242 ;  /* 0x001068f201007387 */ /* 0x000fe80000100a00 */
[----:B------:R1:W-:Y:S04]  /*209f0*/  STL.64 [R1+0x16a8], R242 ;  /* 0x0016a8f201007387 */ /* 0x0003e80000100a00 */
[----:B-1----:R-:W4:Y:S04]  /*20a00*/  LDL.LU.64 R242, [R1+0x40] ;  /* 0x0000400001f27983 */ /* 0x002f280000300a00 */
[----:B------:R1:W-:Y:S04]  /*20a10*/  STL.64 [R1+0x1048], R52 ;  /* 0x0010483401007387 */ /* 0x0003e80000100a00 */
[----:B-1----:R-:W3:Y:S04]  /*20a20*/  LDL.LU.64 R52, [R1+0x1770] ;  /* 0x0017700001347983 */ /* 0x002ee80000300a00 */
[----:B------:R1:W-:Y:S04]  /*20a30*/  STL.64 [R1+0x1040], R36 ;  /* 0x0010402401007387 */ /* 0x0003e80000100a00 */
[----:B-1----:R-:W3:Y:S04]  /*20a40*/  LDL.LU.64 R36, [R1+0x1768] ;  /* 0x0017680001247983 */ /* 0x002ee80000300a00 */
[----:B------:R1:W-:Y:S04]  /*20a50*/  STL.64 [R1+0x1038], R20 ;  /* 0x0010381401007387 */ /* 0x0003e80000100a00 */
[----:B-1----:R-:W3:Y:S01]  /*20a60*/  LDL.LU.64 R20, [R1+0x1760] ;  /* 0x0017600001147983 */ /* 0x002ee20000300a00 */
[----:B------:R-:W-:-:S04]  /*20a70*/  IMAD.WIDE R8, R13, 0x4, R8 ;  /* 0x000000040d087825 */ /* 0x000fc800078e0208 */
        /* <DEDUP_REMOVED lines=8> */
[----:B--2---:R-:W-:-:S04]  /*20b00*/  IMAD.WIDE R10, R13, 0x4, R10 ;  /* 0x000000040d0a7825 */ /* 0x004fc800078e020a */
[----:B----4-:R-:W-:-:S05]  /*20b10*/  IMAD.WIDE R242, R13, 0x4, R242 ;  /* 0x000000040df27825 */ /* 0x010fca00078e02f2 */
[----:B------:R-:W-:Y:S04]  /*20b20*/  STL.64 [R1+0x1030], R242 ;  /* 0x001030f201007387 */ /* 0x000fe80000100a00 */
[----:B------:R1:W-:Y:S04]  /*20b30*/  STL.64 [R1+0x1020], R10 ;  /* 0x0010200a01007387 */ /* 0x0003e80000100a00 */
[----:B------:R-:W-:Y:S04]  /*20b40*/  STL.64 [R1+0x16b0], R242 ;  /* 0x0016b0f201007387 */ /* 0x000fe80000100a00 */
[----:B------:R2:W-:Y:S01]  /*20b50*/  STL.64 [R1+0x1018], R8 ;  /* 0x0010180801007387 */ /* 0x0005e20000100a00 */
[----:B-1----:R-:W-:-:S03]  /*20b60*/  IMAD.WIDE R10, R13, 0x4, R246 ;  /* 0x000000040d0a7825 */ /* 0x002fc600078e02f6 */
[----:B------:R-:W-:Y:S04]  /*20b70*/  STL.64 [R1+0x1028], R14 ;  /* 0x0010280e01007387 */ /* 0x000fe80000100a00 */
[----:B------:R-:W-:Y:S01]  /*20b80*/  STL.64 [R1+0x16b8], R14 ;  /* 0x0016b80e01007387 */ /* 0x000fe20000100a00 */
[----:B--2---:R-:W-:-:S03]  /*20b90*/  IMAD.WIDE R8, R13, 0x4, R248 ;  /* 0x000000040d087825 */ /* 0x004fc600078e02f8 */
[----:B------:R1:W-:Y:S04]  /*20ba0*/  STL.64 [R1+0x1010], R2 ;  /* 0x0010100201007387 */ /* 0x0003e80000100a00 */
[----:B------:R2:W-:Y:S04]  /*20bb0*/  STL.64 [R1+0x1008], R10 ;  /* 0x0010080a01007387 */ /* 0x0005e80000100a00 */
[----:B------:R-:W-:Y:S01]  /*20bc0*/  STL.64 [R1+0x1000], R8 ;  /* 0x0010000801007387 */ /* 0x000fe20000100a00 */
[----:B-1----:R-:W-:-:S04]  /*20bd0*/  IMAD.WIDE R2, R13, 0x4, R250 ;  /* 0x000000040d027825 */ /* 0x002fc800078e02fa */
[C---:B--2---:R-:W-:Y:S01]  /*20be0*/  IMAD.WIDE R10, R13.reuse, 0x4, R6 ;  /* 0x000000040d0a7825 */ /* 0x044fe200078e0206 */
[----:B------:R1:W-:Y:S03]  /*20bf0*/  STL.64 [R1+0xff8], R2 ;  /* 0x000ff80201007387 */ /* 0x0003e60000100a00 */
[C---:B---3--:R-:W-:Y:S01]  /*20c00*/  IMAD.WIDE R20, R13.reuse, 0x4, R20 ;  /* 0x000000040d147825 */ /* 0x048fe200078e0214 */
[----:B------:R-:W-:Y:S03]  /*20c10*/  STL.64 [R1+0xff0], R10 ;  /* 0x000ff00a01007387 */ /* 0x000fe60000100a00 */
[C---:B------:R-:W-:Y:S01]  /*20c20*/  IMAD.WIDE R6, R13.reuse, 0x4, R18 ;  /* 0x000000040d067825 */ /* 0x040fe200078e0212 */
[----:B------:R2:W-:Y:S04]  /*20c30*/  STL.64 [R1+0x16c8], R10 ;  /* 0x0016c80a01007387 */ /* 0x0005e80000100a00 */
[----:B------:R-:W-:Y:S04]  /*20c40*/  STL.64 [R1+0xfe0], R20 ;  /* 0x000fe01401007387 */ /* 0x000fe80000100a00 */
[----:B------:R-:W-:Y:S04]  /*20c50*/  STL.64 [R1+0xfd8], R22 ;  /* 0x000fd81601007387 */ /* 0x000fe80000100a00 */
[----:B------:R-:W-:Y:S01]  /*20c60*/  STL.64 [R1+0x1720], R22 ;  /* 0x0017201601007387 */ /* 0x000fe20000100a00 */
[----:B------:R-:W-:-:S03]  /*20c70*/  IMAD.WIDE R14, R13, 0x4, R30 ;  /* 0x000000040d0e7825 */ /* 0x000fc600078e021e */
[----:B------:R-:W-:Y:S04]  /*20c80*/  STL.64 [R1+0xfe8], R6 ;  /* 0x000fe80601007387 */ /* 0x000fe80000100a00 */
[----:B------:R-:W-:Y:S01]  /*20c90*/  STL.64 [R1+0x16d0], R6 ;  /* 0x0016d00601007387 */ /* 0x000fe20000100a00 */
[----:B-1----:R-:W-:-:S03]  /*20ca0*/  IMAD.WIDE R2, R13, 0x4, R36 ;  /* 0x000000040d027825 */ /* 0x002fc600078e0224 */
[----:B------:R-:W-:Y:S04]  /*20cb0*/  STL.64 [R1+0xfd0], R24 ;  /* 0x000fd01801007387 */ /* 0x000fe80000100a00 */
[----:B------:R-:W-:Y:S01]  /*20cc0*/  STL.64 [R1+0x16f8], R24 ;  /* 0x0016f81801007387 */ /* 0x000fe20000100a00 */
[----:B------:R-:W-:-:S03]  /*20cd0*/  IMAD.WIDE R8, R13, 0x4, R32 ;  /* 0x000000040d087825 */ /* 0x000fc600078e0220 */
[----:B------:R-:W-:Y:S04]  /*20ce0*/  STL.64 [R1+0xfc8], R26 ;  /* 0x000fc81a01007387 */ /* 0x000fe80000100a00 */
[----:B------:R-:W-:Y:S04]  /*20cf0*/  STL.64 [R1+0x16f0], R26 ;  /* 0x0016f01a01007387 */ /* 0x000fe80000100a00 */
[----:B------:R-:W-:Y:S04]  /*20d00*/  STL.64 [R1+0xfc0], R28 ;  /* 0x000fc01c01007387 */ /* 0x000fe80000100a00 */
[----:B------:R-:W-:Y:S04]  /*20d10*/  STL.64 [R1+0x16d8], R28 ;  /* 0x0016d81c01007387 */ /* 0x000fe80000100a00 */
[----:B------:R-:W-:Y:S04]  /*20d20*/  STL.64 [R1+0xfb8], R14 ;  /* 0x000fb80e01007387 */ /* 0x000fe80000100a00 */
[----:B------:R1:W-:Y:S04]  /*20d30*/  STL.64 [R1+0x16e0], R14 ;  /* 0x0016e00e01007387 */ /* 0x0003e80000100a00 */
[----:B------:R3:W-:Y:S04]  /*20d40*/  STL.64 [R1+0xfa0], R2 ;  /* 0x000fa00201007387 */ /* 0x0007e80000100a00 */
[----:B------:R-:W-:Y:S01]  /*20d50*/  STL.64 [R1+0xfb0], R8 ;  /* 0x000fb00801007387 */ /* 0x000fe20000100a00 */
[----:B--2---:R-:W-:-:S03]  /*20d60*/  IMAD.WIDE R10, R13, 0x4, R44 ;  /* 0x000000040d0a7825 */ /* 0x004fc600078e022c */
[----:B------:R-:W-:Y:S01]  /*20d70*/  STL.64 [R1+0x1700], R8 ;  /* 0x0017000801007387 */ /* 0x000fe20000100a00 */
[----:B-1----:R-:W-:-:S04]  /*20d80*/  IMAD.WIDE R14, R13, 0x4, R42 ;  /* 0x000000040d0e7825 */ /* 0x002fc800078e022a */
[C---:B---3--:R-:W-:Y:S01]  /*20d90*/  IMAD.WIDE R2, R13.reuse, 0x4, R40 ;  /* 0x000000040d027825 */ /* 0x048fe200078e0228 */
[----:B------:R-:W-:Y:S04]  /*20da0*/  STL.64 [R1+0xf98], R38 ;  /* 0x000f982601007387 */ /* 0x000fe80000100a00 */
[----:B------:R-:W-:Y:S04]  /*20db0*/  STL.64 [R1+0x1728], R38 ;  /* 0x0017282601007387 */ /* 0x000fe80000100a00 */
[----:B------:R1:W-:Y:S04]  /*20dc0*/  STL.64 [R1+0xf90], R2 ;  /* 0x000f900201007387 */ /* 0x0003e80000100a00 */
[----:B------:R-:W-:Y:S04]  /*20dd0*/  STL.64 [R1+0xfa8], R34 ;  /* 0x000fa82201007387 */ /* 0x000fe80000100a00 */
[----:B------:R-:W-:Y:S04]  /*20de0*/  STL.64 [R1+0x1708], R34 ;  /* 0x0017082201007387 */ /* 0x000fe80000100a00 */
[----:B------:R-:W-:Y:S04]  /*20df0*/  STL.64 [R1+0xf88], R14 ;  /* 0x000f880e01007387 */ /* 0x000fe80000100a00 */
[----:B------:R2:W-:Y:S04]  /*20e00*/  STL.64 [R1+0x1710], R14 ;  /* 0x0017100e01007387 */ /* 0x0005e80000100a00 */
[----:B------:R-:W-:Y:S04]  /*20e10*/  STL.64 [R1+0xf80], R10 ;  /* 0x000f800a01007387 */ /* 0x000fe80000100a00 */
[----:B------:R-:W-:Y:S04]  /*20e20*/  STL.64 [R1+0x1730], R10 ;  /* 0x0017300a01007387 */ /* 0x000fe80000100a00 */
[----:B------:R-:W3:Y:S01]  /*20e30*/  LDL.64 R30, [R1+0xc20] ;  /* 0x000c2000011e7983 */ /* 0x000ee20000100a00 */
[----:B------:R-:W-:-:S04]  /*20e40*/  IMAD.WIDE R242, R13, 0x4, R46 ;  /* 0x000000040df27825 */ /* 0x000fc800078e022e */
[C---:B------:R-:W-:Y:S01]  /*20e50*/  IMAD.WIDE R6, R13.reuse, 0x4, R52 ;  /* 0x000000040d067825 */ /* 0x040fe200078e0234 */
[----:B------:R-:W-:Y:S03]  /*20e60*/  STL.64 [R1+0xf78], R242 ;  /* 0x000f78f201007387 */ /* 0x000fe60000100a00 */
[C---:B-1----:R-:W-:Y:S01]  /*20e70*/  IMAD.WIDE R2, R13.reuse, 0x4, R48 ;  /* 0x000000040d027825 */ /* 0x042fe200078e0230 */
[----:B------:R-:W-:Y:S03]  /*20e80*/  STL.64 [R1+0xf60], R6 ;  /* 0x000f600601007387 */ /* 0x000fe60000100a00 */
[C---:B------:R-:W-:Y:S01]  /*20e90*/  IMAD.WIDE R50, R13.reuse, 0x4, R50 ;  /* 0x000000040d327825 */ /* 0x040fe200078e0232 */
[----:B------:R-:W-:Y:S03]  /*20ea0*/  STL.64 [R1+0x1738], R242 ;  /* 0x001738f201007387 */ /* 0x000fe60000100a00 */
[C---:B--2---:R-:W-:Y:S01]  /*20eb0*/  IMAD.WIDE R14, R13.reuse, 0x4, R54 ;  /* 0x000000040d0e7825 */ /* 0x044fe200078e0236 */
[----:B------:R-:W-:Y:S03]  /*20ec0*/  STL.64 [R1+0xf70], R2 ;  /* 0x000f700201007387 */ /* 0x000fe60000100a00 */
[C---:B------:R-:W-:Y:S01]  /*20ed0*/  IMAD.WIDE R26, R13.reuse, 0x4, R56 ;  /* 0x000000040d1a7825 */ /* 0x040fe200078e0238 */
[----:B------:R1:W-:Y:S03]  /*20ee0*/  STL.64 [R1+0x1740], R2 ;  /* 0x0017400201007387 */ /* 0x0003e60000100a00 */
[C---:B------:R-:W-:Y:S01]  /*20ef0*/  IMAD.WIDE R28, R13.reuse, 0x4, R58 ;  /* 0x000000040d1c7825 */ /* 0x040fe200078e023a */
[----:B------:R-:W-:Y:S03]  /*20f00*/  STL.64 [R1+0xf68], R50 ;  /* 0x000f683201007387 */ /* 0x000fe60000100a00 */
[C---:B------:R-:W-:Y:S01]  /*20f10*/  IMAD.WIDE R246, R13.reuse, 0x4, R60 ;  /* 0x000000040df67825 */ /* 0x040fe200078e023c */
[----:B------:R-:W-:Y:S03]  /*20f20*/  STL.64 [R1+0x1748], R50 ;  /* 0x0017483201007387 */ /* 0x000fe60000100a00 */
[C---:B------:R-:W-:Y:S01]  /*20f30*/  IMAD.WIDE R62, R13.reuse, 0x4, R62 ;  /* 0x000000040d3e7825 */ /* 0x040fe200078e023e */
[----:B------:R-:W-:Y:S03]  /*20f40*/  STL.64 [R1+0xf58], R14 ;  /* 0x000f580e01007387 */ /* 0x000fe60000100a00 */
[C---:B------:R-:W-:Y:S01]  /*20f50*/  IMAD.WIDE R64, R13.reuse, 0x4, R64 ;  /* 0x000000040d407825 */ /* 0x040fe200078e0240 */
[----:B------:R2:W-:Y:S03]  /*20f60*/  STL.64 [R1+0x1750], R14 ;  /* 0x0017500e01007387 */ /* 0x0005e60000100a00 */
[C---:B-1----:R-:W-:Y:S01]  /*20f70*/  IMAD.WIDE R2, R13.reuse, 0x4, R68 ;  /* 0x000000040d027825 */ /* 0x042fe200078e0244 */
[----:B------:R-:W-:Y:S03]  /*20f80*/  STL.64 [R1+0xf50], R26 ;  /* 0x000f501a01007387 */ /* 0x000fe60000100a00 */
[C---:B------:R-:W-:Y:S01]  /*20f90*/  IMAD.WIDE R66, R13.reuse, 0x4, R66 ;  /* 0x000000040d427825 */ /* 0x040fe200078e0242 */
        /* <DEDUP_REMOVED lines=132> */
[----:B------:R-:W-:Y:S04]  /*217e0*/  STL.64 [R1+0xd38], R190 ;  /* 0x000d38be01007387 */ /* 0x000fe80000100a00 */
[----:B------:R-:W-:Y:S01]  /*217f0*/  STL.64 [R1+0xd30], R192 ;  /* 0x000d30c001007387 */ /* 0x000fe20000100a00 */
[----:B------:R-:W-:-:S03]  /*21800*/  IMAD.WIDE R74, R13, 0x4, R202 ;  /* 0x000000040d4a7825 */ /* 0x000fc600078e02ca */
[----:B------:R-:W-:Y:S01]  /*21810*/  STL.64 [R1+0xd20], R196 ;  /* 0x000d20c401007387 */ /* 0x000fe20000100a00 */
[----:B------:R-:W-:-:S03]  /*21820*/  IMAD.WIDE R68, R13, 0x4, R204 ;  /* 0x000000040d447825 */ /* 0x000fc600078e02cc */
[----:B------:R-:W-:Y:S01]  /*21830*/  STL.64 [R1+0xd28], R194 ;  /* 0x000d28c201007387 */ /* 0x000fe20000100a00 */
[----:B------:R-:W-:-:S03]  /*21840*/  IMAD.WIDE R52, R13, 0x4, R206 ;  /* 0x000000040d347825 */ /* 0x000fc600078e02ce */
[----:B------:R-:W-:Y:S04]  /*21850*/  STL.64 [R1+0xd18], R198 ;  /* 0x000d18c601007387 */ /* 0x000fe80000100a00 */
[----:B------:R-:W4:Y:S01]  /*21860*/  LDL.64 R202, [R1+0xc30] ;  /* 0x000c300001ca7983 */ /* 0x000f220000100a00 */
[----:B------:R-:W-:-:S03]  /*21870*/  IMAD.WIDE R48, R13, 0x4, R208 ;  /* 0x000000040d307825 */ /* 0x000fc600078e02d0 */
[----:B------:R-:W-:Y:S04]  /*21880*/  STL.64 [R1+0xd10], R200 ;  /* 0x000d10c801007387 */ /* 0x000fe80000100a00 */
[----:B------:R-:W4:Y:S01]  /*21890*/  LDL.64 R204, [R1+0xc38] ;  /* 0x000c380001cc7983 */ /* 0x000f220000100a00 */
[----:B------:R-:W-:-:S03]  /*218a0*/  IMAD.WIDE R18, R13, 0x4, R210 ;  /* 0x000000040d127825 */ /* 0x000fc600078e02d2 */
[----:B------:R-:W-:Y:S01]  /*218b0*/  STL.64 [R1+0xd08], R74 ;  /* 0x000d084a01007387 */ /* 0x000fe20000100a00 */
[----:B------:R-:W-:-:S03]  /*218c0*/  IMAD.WIDE R148, R13, 0x4, R212 ;  /* 0x000000040d947825 */ /* 0x000fc600078e02d4 */
[----:B------:R-:W4:Y:S04]  /*218d0*/  LDL.64 R206, [R1+0xc40] ;  /* 0x000c400001ce7983 */ /* 0x000f280000100a00 */
[----:B------:R-:W-:Y:S01]  /*218e0*/  STL.64 [R1+0xd00], R68 ;  /* 0x000d004401007387 */ /* 0x000fe20000100a00 */
[----:B------:R-:W-:-:S03]  /*218f0*/  IMAD.WIDE R102, R13, 0x4, R214 ;  /* 0x000000040d667825 */ /* 0x000fc600078e02d6 */
[----:B------:R-:W4:Y:S01]  /*21900*/  LDL.64 R208, [R1+0xc48] ;  /* 0x000c480001d07983 */ /* 0x000f220000100a00 */
[----:B------:R-:W-:-:S03]  /*21910*/  IMAD.WIDE R86, R13, 0x4, R216 ;  /* 0x000000040d567825 */ /* 0x000fc600078e02d8 */
[----:B------:R1:W-:Y:S01]  /*21920*/  STL.64 [R1+0xcf8], R52 ;  /* 0x000cf83401007387 */ /* 0x0003e20000100a00 */
[----:B------:R-:W-:-:S03]  /*21930*/  IMAD.WIDE R218, R13, 0x4, R218 ;  /* 0x000000040dda7825 */ /* 0x000fc600078e02da */
[----:B------:R-:W4:Y:S01]  /*21940*/  LDL.64 R210, [R1+0xc50] ;  /* 0x000c500001d27983 */ /* 0x000f220000100a00 */
[----:B------:R-:W-:-:S03]  /*21950*/  IMAD.WIDE R220, R13, 0x4, R220 ;  /* 0x000000040ddc7825 */ /* 0x000fc600078e02dc */
[----:B------:R-:W-:Y:S01]  /*21960*/  STL.64 [R1+0xcf0], R48 ;  /* 0x000cf03001007387 */ /* 0x000fe20000100a00 */
[----:B------:R-:W-:-:S03]  /*21970*/  IMAD.WIDE R222, R13, 0x4, R222 ;  /* 0x000000040dde7825 */ /* 0x000fc600078e02de */
[----:B------:R-:W4:Y:S01]  /*21980*/  LDL.64 R212, [R1+0xc58] ;  /* 0x000c580001d47983 */ /* 0x000f220000100a00 */
[----:B------:R-:W-:-:S03]  /*21990*/  IMAD.WIDE R224, R13, 0x4, R224 ;  /* 0x000000040de07825 */ /* 0x000fc600078e02e0 */
[----:B------:R1:W-:Y:S01]  /*219a0*/  STL.64 [R1+0xce8], R18 ;  /* 0x000ce81201007387 */ /* 0x0003e20000100a00 */
[----:B------:R-:W-:-:S03]  /*219b0*/  IMAD.WIDE R228, R13, 0x4, R228 ;  /* 0x000000040de47825 */ /* 0x000fc600078e02e4 */
[----:B------:R-:W-:Y:S01]  /*219c0*/  STL.64 [R1+0xce0], R148 ;  /* 0x000ce09401007387 */ /* 0x000fe20000100a00 */
[----:B------:R-:W-:-:S03]  /*219d0*/  IMAD.WIDE R226, R13, 0x4, R226 ;  /* 0x000000040de27825 */ /* 0x000fc600078e02e2 */
[----:B------:R-:W4:Y:S04]  /*219e0*/  LDL.64 R214, [R1+0xc60] ;  /* 0x000c600001d67983 */ /* 0x000f280000100a00 */
[----:B------:R-:W4:Y:S01]  /*219f0*/  LDL.64 R216, [R1+0xc68] ;  /* 0x000c680001d87983 */ /* 0x000f220000100a00 */
[----:B------:R-:W-:-:S03]  /*21a00*/  IMAD.WIDE R230, R13, 0x4, R230 ;  /* 0x000000040de67825 */ /* 0x000fc600078e02e6 */
[----:B------:R-:W-:Y:S01]  /*21a10*/  STL.64 [R1+0xcd8], R102 ;  /* 0x000cd86601007387 */ /* 0x000fe20000100a00 */
[----:B------:R-:W-:-:S03]  /*21a20*/  IMAD.WIDE R232, R13, 0x4, R232 ;  /* 0x000000040de87825 */ /* 0x000fc600078e02e8 */
[----:B------:R-:W-:Y:S01]  /*21a30*/  STL.64 [R1+0xcd0], R86 ;  /* 0x000cd05601007387 */ /* 0x000fe20000100a00 */
[----:B------:R-:W-:-:S03]  /*21a40*/  IMAD.WIDE R234, R13, 0x4, R234 ;  /* 0x000000040dea7825 */ /* 0x000fc600078e02ea */
[----:B------:R-:W-:Y:S01]  /*21a50*/  STL.64 [R1+0xcc8], R218 ;  /* 0x000cc8da01007387 */ /* 0x000fe20000100a00 */
[----:B------:R-:W-:-:S03]  /*21a60*/  IMAD.WIDE R236, R13, 0x4, R236 ;  /* 0x000000040dec7825 */ /* 0x000fc600078e02ec */
        /* <DEDUP_REMOVED lines=8> */
[----:B------:R-:W-:Y:S04]  /*21af0*/  STL.64 [R1+0xc88], R234 ;  /* 0x000c88ea01007387 */ /* 0x000fe80000100a00 */
[----:B------:R-:W-:Y:S04]  /*21b00*/  STL.64 [R1+0xc80], R236 ;  /* 0x000c80ec01007387 */ /* 0x000fe80000100a00 */
[----:B---3--:R-:W-:Y:S04]  /*21b10*/  LDGSTS.E [R4+0x3000c], desc[UR8][R30.64], !P1 ;  /* 0x3000c0001e047fae */ /* 0x008fe8000c921848 */
[----:B------:R-:W3:Y:S04]  /*21b20*/  LDL.64 R116, [R1+0x1468] ;  /* 0x0014680001747983 */ /* 0x000ee80000100a00 */
[----:B------:R-:W3:Y:S04]  /*21b30*/  LDL.64 R100, [R1+0x1420] ;  /* 0x0014200001647983 */ /* 0x000ee80000100a00 */
[----:B------:R-:W3:Y:S04]  /*21b40*/  LDL.64 R84, [R1+0x13e0] ;  /* 0x0013e00001547983 */ /* 0x000ee80000100a00 */
[----:B------:R-:W3:Y:S04]  /*21b50*/  LDL.64 R72, [R1+0x13a0] ;  /* 0x0013a00001487983 */ /* 0x000ee80000100a00 */
[----:B------:R-:W3:Y:S04]  /*21b60*/  LDL.64 R70, [R1+0x1360] ;  /* 0x0013600001467983 */ /* 0x000ee80000100a00 */
[----:B------:R-:W3:Y:S04]  /*21b70*/  LDL.64 R60, [R1+0x1320] ;  /* 0x00132000013c7983 */ /* 0x000ee80000100a00 */
[----:B--2---:R-:W2:Y:S04]  /*21b80*/  LDL.64 R14, [R1+0x12e0] ;  /* 0x0012e000010e7983 */ /* 0x004ea80000100a00 */
[----:B------:R-:W2:Y:S04]  /*21b90*/  LDL.64 R50, [R1+0x12a0] ;  /* 0x0012a00001327983 */ /* 0x000ea80000100a00 */
[----:B------:R-:W-:Y:S04]  /*21ba0*/  STL.64 [R1+0xc78], R238 ;  /* 0x000c78ee01007387 */ /* 0x000fe80000100a00 */
[----:B------:R-:W-:Y:S04]  /*21bb0*/  LDGSTS.E [R4+0x3400c], desc[UR8][R244.64], !P1 ;  /* 0x3400c000f4047fae */ /* 0x000fe8000c921848 */
[----:B------:R-:W3:Y:S01]  /*21bc0*/  LDL.LU.64 R244, [R1+0x1758] ;  /* 0x0017580001f47983 */ /* 0x000ee20000300a00 */
[----:B------:R-:W-:-:S03]  /*21bd0*/  ISETP.GE.U32.AND P5, PT, R12, 0x7ffffe81, PT ;  /* 0x7ffffe810c00780c */ /* 0x000fc60003fa6070 */
[----:B------:R-:W2:Y:S01]  /*21be0*/  LDL.64 R58, [R1+0x1260] ;  /* 0x00126000013a7983 */ /* 0x000ea20000100a00 */
[----:B------:R-:W-:-:S03]  /*21bf0*/  IMAD.WIDE R240, R13, 0x4, R240 ;  /* 0x000000040df07825 */ /* 0x000fc600078e02f0 */
[----:B------:R-:W2:Y:S01]  /*21c00*/  LDL.64 R56, [R1+0x1220] ;  /* 0x0012200001387983 */ /* 0x000ea20000100a00 */
[----:B------:R-:W-:-:S03]  /*21c10*/  IMAD.WIDE R16, R13, 0x4, R16 ;  /* 0x000000040d107825 */ /* 0x000fc600078e0210 */
[----:B------:R-:W2:Y:S04]  /*21c20*/  LDL.64 R54, [R1+0x11e0] ;  /* 0x0011e00001367983 */ /* 0x000ea80000100a00 */
[----:B------:R-:W2:Y:S04]  /*21c30*/  LDL.64 R46, [R1+0x11a0] ;  /* 0x0011a000012e7983 */ /* 0x000ea80000100a00 */
[----:B------:R-:W2:Y:S04]  /*21c40*/  LDL.64 R44, [R1+0x1160] ;  /* 0x00116000012c7983 */ /* 0x000ea80000100a00 */
[----:B------:R-:W2:Y:S04]  /*21c50*/  LDL.64 R42, [R1+0x1120] ;  /* 0x00112000012a7983 */ /* 0x000ea80000100a00 */
[----:B------:R-:W2:Y:S04]  /*21c60*/  LDL.64 R40, [R1+0x10e0] ;  /* 0x0010e00001287983 */ /* 0x000ea80000100a00 */
[----:B------:R-:W2:Y:S04]  /*21c70*/  LDL.64 R36, [R1+0x10a0] ;  /* 0x0010a00001247983 */ /* 0x000ea80000100a00 */
[----:B------:R-:W2:Y:S04]  /*21c80*/  LDL.64 R32, [R1+0x1060] ;  /* 0x0010600001207983 */ /* 0x000ea80000100a00 */
[----:B------:R-:W2:Y:S04]  /*21c90*/  LDL.64 R30, [R1+0x1020] ;  /* 0x00102000011e7983 */ /* 0x000ea80000100a00 */
[----:B------:R-:W-:Y:S04]  /*21ca0*/  STL.64 [R1+0xc70], R240 ;  /* 0x000c70f001007387 */ /* 0x000fe80000100a00 */
[----:B------:R1:W-:Y:S04]  /*21cb0*/  STL.64 [R1+0x470], R16 ;  /* 0x0004701001007387 */ /* 0x0003e80000100a00 */
[----:B------:R-:W2:Y:S04]  /*21cc0*/  LDL.64 R132, [R1+0x1460] ;  /* 0x0014600001847983 */ /* 0x000ea80000100a00 */
[----:B----4-:R-:W-:Y:S04]  /*21cd0*/  LDGSTS.E [R4+0x38000], desc[UR8][R202.64], !P2 ;  /* 0x38000000ca047fae */ /* 0x010fe8000d121848 */
[----:B------:R-:W-:Y:S04]  /*21ce0*/  LDGSTS.E [R4+0x3c000], desc[UR8][R204.64], !P2 ;  /* 0x3c000000cc047fae */ /* 0x000fe8000d121848 */
[----:B------:R-:W-:Y:S04]  /*21cf0*/  LDGSTS.E [R4+0x38004], desc[UR8][R206.64], !P0 ;  /* 0x38004000ce047fae */ /* 0x000fe8000c121848 */
[----:B------:R-:W-:Y:S04]  /*21d00*/  LDGSTS.E [R4+0x3c004], desc[UR8][R208.64], !P0 ;  /* 0x3c004000d0047fae */ /* 0x000fe8000c121848 */
[----:B------:R-:W-:Y:S04]  /*21d10*/  LDGSTS.E [R4+0x38008], desc[UR8][R210.64], !P4 ;  /* 0x38008000d2047fae */ /* 0x000fe8000e121848 */
[----:B------:R-:W-:Y:S04]  /*21d20*/  LDGSTS.E [R4+0x3c008], desc[UR8][R212.64], !P4 ;  /* 0x3c008000d4047fae */ /* 0x000fe8000e121848 */
[----:B------:R-:W-:Y:S04]  /*21d30*/  LDGSTS.E [R4+0x3800c], desc[UR8][R214.64], !P5 ;  /* 0x3800c000d6047fae */ /* 0x000fe8000e921848 */
[----:B------:R-:W-:Y:S04]  /*21d40*/  LDGSTS.E [R4+0x3c00c], desc[UR8][R216.64], !P5 ;  /* 0x3c00c000d8047fae */ /* 0x000fe8000e921848 */
[----:B------:R-:W0:Y:S04]  /*21d50*/  LDGDEPBAR ;  /* 0x00000000000079af */ /* 0x000e280000000000 */
[----:B---3--:R-:W-:Y:S04]  /*21d60*/  LDGSTS.E [R245+-0x40000], desc[UR8][R116.64], P3 ;  /* 0xc000000074f57fae */ /* 0x008fe80009921848 */
[----:B------:R-:W-:Y:S04]  /*21d70*/  LDGSTS.E [R245+-0x3fc00], desc[UR8][R100.64], P3 ;  /* 0xc040000064f57fae */ /* 0x000fe80009921848 */
[----:B------:R-:W-:Y:S04]  /*21d80*/  LDGSTS.E [R245+-0x3f800], desc[UR8][R84.64], P3 ;  /* 0xc080000054f57fae */ /* 0x000fe80009921848 */
[----:B------:R-:W-:Y:S04]  /*21d90*/  LDGSTS.E [R245+-0x3f400], desc[UR8][R72.64], P3 ;  /* 0xc0c0000048f57fae */ /* 0x000fe80009921848 */
[----:B------:R-:W-:Y:S04]  /*21da0*/  LDGSTS.E [R245+-0x3f000], desc[UR8][R70.64], P3 ;  /* 0xc100000046f57fae */ /* 0x000fe80009921848 */
[----:B------:R-:W-:Y:S04]  /*21db0*/  LDGSTS.E [R245+-0x3ec00], desc[UR8][R60.64], P3 ;  /* 0xc14000003cf57fae */ /* 0x000fe80009921848 */
[----:B--2---:R-:W-:Y:S04]  /*21dc0*/  LDGSTS.E [R245+-0x3e800], desc[UR8][R14.64], P3 ;  /* 0xc18000000ef57fae */ /* 0x004fe80009921848 */
[----:B------:R-:W-:Y:S04]  /*21dd0*/  LDGSTS.E [R245+-0x3e400], desc[UR8][R50.64], P3 ;  /* 0xc1c0000032f57fae */ /* 0x000fe80009921848 */
[----:B------:R-:W-:Y:S04]  /*21de0*/  LDGSTS.E [R245+-0x3e000], desc[UR8][R58.64], P3 ;  /* 0xc20000003af57fae */ /* 0x000fe80009921848 */
[----:B------:R-:W2:Y:S04]  /*21df0*/  LDL.64 R14, [R1+0xfa0] ;  /* 0x000fa000010e7983 */ /* 0x000ea80000100a00 */
[----:B------:R-:W3:Y:S04]  /*21e00*/  LDL.64 R50, [R1+0xf60] ;  /* 0x000f600001327983 */ /* 0x000ee80000100a00 */
        /* <DEDUP_REMOVED lines=27> */
[----:B--2---:R-:W-:Y:S04]  /*21fc0*/  LDGSTS.E [R245+-0x3b400], desc[UR8][R14.64], P3 ;  /* 0xc4c000000ef57fae */ /* 0x004fe80009921848 */
[----:B---3--:R-:W-:Y:S04]  /*21fd0*/  LDGSTS.E [R245+-0x3b000], desc[UR8][R50.64], P3 ;  /* 0xc500000032f57fae */ /* 0x008fe80009921848 */
[----:B------:R-:W-:Y:S04]  /*21fe0*/  LDGSTS.E [R245+-0x3ac00], desc[UR8][R2.64], P3 ;  /* 0xc540000002f57fae */ /* 0x000fe80009921848 */
[----:B------:R-:W2:Y:S04]  /*21ff0*/  LDL.LU.64 R14, [R1+0x1750] ;  /* 0x00175000010e7983 */ /* 0x000ea80000300a00 */
[----:B------:R-:W3:Y:S04]  /*22000*/  LDL.LU.64 R50, [R1+0x1748] ;  /* 0x0017480001327983 */ /* 0x000ee80000300a00 */
[----:B-1----:R-:W3:Y:S04]  /*22010*/  LDL.LU.64 R2, [R1+0x1740] ;  /* 0x0017400001027983 */ /* 0x002ee80000300a00 */
[----:B------:R-:W-:Y:S04]  /*22020*/  LDGSTS.E [R245+-0x3a800], desc[UR8][R242.64], P3 ;  /* 0xc5800000f2f57fae */ /* 0x000fe80009921848 */
[----:B------:R-:W-:Y:S04]  /*22030*/  LDGSTS.E [R245+-0x3a400], desc[UR8][R10.64], P3 ;  /* 0xc5c000000af57fae */ /* 0x000fe80009921848 */
[----:B------:R-:W-:Y:S04]  /*22040*/  LDGSTS.E [R245+-0x3a000], desc[UR8][R38.64], P3 ;  /* 0xc600000026f57fae */ /* 0x000fe80009921848 */
[----:B------:R-:W3:Y:S04]  /*22050*/  LDL.LU.64 R242, [R1+0x1738] ;  /* 0x0017380001f27983 */ /* 0x000ee80000300a00 */
[----:B------:R-:W3:Y:S04]  /*22060*/  LDL.LU.64 R10, [R1+0x1730] ;  /* 0x00173000010a7983 */ /* 0x000ee80000300a00 */
[----:B------:R-:W2:Y:S04]  /*22070*/  LDL.LU.64 R38, [R1+0x1728] ;  /* 0x0017280001267983 */ /* 0x000ea80000300a00 */
[----:B------:R-:W-:Y:S04]  /*22080*/  LDGSTS.E [R245+-0x39c00], desc[UR8][R22.64], P3 ;  /* 0xc640000016f57fae */ /* 0x000fe80009921848 */
[----:B------:R-:W-:Y:S04]  /*22090*/  LDGSTS.E [R245+-0x39800], desc[UR8][R250.64], P3 ;  /* 0xc6800000faf57fae */ /* 0x000fe80009921848 */
[----:B------:R-:W-:Y:S04]  /*220a0*/  LDGSTS.E [R245+-0x39400], desc[UR8][R164.64], P3 ;  /* 0xc6c00000a4f57fae */ /* 0x000fe80009921848 */
[----:B------:R-:W3:Y:S04]  /*220b0*/  LDL.LU.64 R22, [R1+0x1720] ;  /* 0x0017200001167983 */ /* 0x000ee80000300a00 */
[----:B------:R-:W4:Y:S04]  /*220c0*/  LDL.LU.64 R250, [R1+0x1718] ;  /* 0x0017180001fa7983 */ /* 0x000f280000300a00 */
[----:B------:R-:W-:Y:S04]  /*220d0*/  LDGSTS.E [R245+-0x39000], desc[UR8][R180.64], P3 ;  /* 0xc7000000b4f57fae */ /* 0x000fe80009921848 */
[----:B------:R-:W-:Y:S04]  /*220e0*/  LDGSTS.E [R245+-0x38c00], desc[UR8][R196.64], P3 ;  /* 0xc7400000c4f57fae */ /* 0x000fe80009921848 */
[----:B------:R-:W-:Y:S04]  /*220f0*/  LDGSTS.E [R245+-0x38800], desc[UR8][R148.64], P3 ;  /* 0xc780000094f57fae */ /* 0x000fe80009921848 */
[----:B------:R-:W-:Y:S04]  /*22100*/  LDGSTS.E [R245+-0x38400], desc[UR8][R228.64], P3 ;  /* 0xc7c00000e4f57fae */ /* 0x000fe80009921848 */
[----:B----4-:R-:W-:Y:S04]  /*22110*/  LDGSTS.E [R251+-0x3ff80], desc[UR8][R132.64], P3 ;  /* 0xc008000084fb7fae */ /* 0x010fe80009921848 */
[----:B------:R-:W-:Y:S04]  /*22120*/  LDGSTS.E [R251+-0x3fb80], desc[UR8][R116.64], P3 ;  /* 0xc048000074fb7fae */ /* 0x000fe80009921848 */
[----:B------:R-:W-:Y:S04]  /*22130*/  LDGSTS.E [R251+-0x3f780], desc[UR8][R100.64], P3 ;  /* 0xc088000064fb7fae */ /* 0x000fe80009921848 */
[----:B------:R-:W-:Y:S04]  /*22140*/  LDGSTS.E [R251+-0x3f380], desc[UR8][R84.64], P3 ;  /* 0xc0c8000054fb7fae */ /* 0x000fe80009921848 */
        /* <DEDUP_REMOVED lines=18> */
[----:B---3--:R-:W-:Y:S04]  /*22270*/  LDGSTS.E [R251+-0x3b780], desc[UR8][R22.64], P3 ;  /* 0xc488000016fb7fae */ /* 0x008fe80009921848 */
[----:B------:R-:W3:Y:S04]  /*22280*/  LDL.64 R60, [R1+0x1350] ;  /* 0x00135000013c7983 */ /* 0x000ee80000100a00 */
[----:B------:R-:W3:Y:S04]  /*22290*/  LDL.64 R58, [R1+0x1310] ;  /* 0x00131000013a7983 */ /* 0x000ee80000100a00 */
[----:B--2---:R-:W-:Y:S04]  /*222a0*/  LDGSTS.E [R251+-0x3b380], desc[UR8][R38.64], P3 ;  /* 0xc4c8000026fb7fae */ /* 0x004fe80009921848 */
[----:B------:R-:W2:Y:S04]  /*222b0*/  LDL.64 R56, [R1+0x12d0] ;  /* 0x0012d00001387983 */ /* 0x000ea80000100a00 */
[----:B------:R-:W-:Y:S04]  /*222c0*/  LDGSTS.E [R251+-0x3af80], desc[UR8][R14.64], P3 ;  /* 0xc50800000efb7fae */ /* 0x000fe80009921848 */
        /* <DEDUP_REMOVED lines=15> */
[----:B------:R-:W2:Y:S04]  /*223c0*/  LDL.64 R30, [R1+0x1090] ;  /* 0x00109000011e7983 */ /* 0x000ea80000100a00 */
[----:B------:R-:W2:Y:S04]  /*223d0*/  LDL.64 R22, [R1+0x1050] ;  /* 0x0010500001167983 */ /* 0x000ea80000100a00 */
[----:B------:R-:W2:Y:S04]  /*223e0*/  LDL.64 R20, [R1+0x1010] ;  /* 0x0010100001147983 */ /* 0x000ea80000100a00 */
[----:B------:R-:W-:Y:S04]  /*223f0*/  LDGSTS.E [R251+-0x38f80], desc[UR8][R182.64], P3 ;  /* 0xc7080000b6fb7fae */ /* 0x000fe80009921848 */
[----:B------:R-:W2:Y:S04]  /*22400*/  LDL.LU.64 R14, [R1+0x1710] ;  /* 0x00171000010e7983 */ /* 0x000ea80000300a00 */
[----:B------:R-:W-:Y:S04]  /*22410*/  LDGSTS.E [R251+-0x38b80], desc[UR8][R198.64], P3 ;  /* 0xc7480000c6fb7fae */ /* 0x000fe80009921848 */
[----:B------:R-:W2:Y:S04]  /*22420*/  LDL.LU.64 R34, [R1+0x1708] ;  /* 0x0017080001227983 */ /* 0x000ea80000300a00 */
[----:B------:R-:W-:Y:S04]  /*22430*/  LDGSTS.E [R251+-0x38780], desc[UR8][R102.64], P3 ;  /* 0xc788000066fb7fae */ /* 0x000fe80009921848 */
[----:B------:R-:W2:Y:S04]  /*22440*/  LDL.LU.64 R8, [R1+0x1700] ;  /* 0x0017000001087983 */ /* 0x000ea80000300a00 */
[----:B------:R-:W-:Y:S04]  /*22450*/  LDGSTS.E [R251+-0x38380], desc[UR8][R230.64], P3 ;  /* 0xc7c80000e6fb7fae */ /* 0x000fe80009921848 */
[----:B------:R-:W2:Y:S04]  /*22460*/  LDL.LU.64 R24, [R1+0x16f8] ;  /* 0x0016f80001187983 */ /* 0x000ea80000300a00 */
[----:B----4-:R-:W-:Y:S04]  /*22470*/  LDGSTS.E [R250+-0x3ff00], desc[UR8][R100.64], P3 ;  /* 0xc010000064fa7fae */ /* 0x010fe80009921848 */
[----:B------:R-:W4:Y:S04]  /*22480*/  LDL.64 R100, [R1+0xf90] ;  /* 0x000f900001647983 */ /* 0x000f280000100a00 */
[----:B------:R-:W-:Y:S04]  /*22490*/  LDGSTS.E [R250+-0x3fb00], desc[UR8][R84.64], P3 ;  /* 0xc050000054fa7fae */ /* 0x000fe80009921848 */
[----:B------:R-:W-:Y:S04]  /*224a0*/  LDGSTS.E [R250+-0x3f700], desc[UR8][R72.64], P3 ;  /* 0xc090000048fa7fae */ /* 0x000fe80009921848 */
[----:B------:R-:W4:Y:S04]  /*224b0*/  LDL.64 R84, [R1+0x1450] ;  /* 0x0014500001547983 */ /* 0x000f280000100a00 */
[----:B------:R-:W-:Y:S04]  /*224c0*/  LDGSTS.E [R250+-0x3f300], desc[UR8][R70.64], P3 ;  /* 0xc0d0000046fa7fae */ /* 0x000fe80009921848 */
[----:B------:R-:W4:Y:S04]  /*224d0*/  LDL.64 R72, [R1+0x1408] ;  /* 0x0014080001487983 */ /* 0x000f280000100a00 */
[----:B---3--:R-:W-:Y:S04]  /*224e0*/  LDGSTS.E [R250+-0x3ef00], desc[UR8][R60.64], P3 ;  /* 0xc11000003cfa7fae */ /* 0x008fe80009921848 */
[----:B------:R-:W-:Y:S04]  /*224f0*/  LDGSTS.E [R250+-0x3eb00], desc[UR8][R58.64], P3 ;  /* 0xc15000003afa7fae */ /* 0x000fe80009921848 */
        /* <DEDUP_REMOVED lines=18> */
[----:B------:R-:W-:Y:S04]  /*22620*/  LDGSTS.E [R250+-0x3c300], desc[UR8][R30.64], P3 ;  /* 0xc3d000001efa7fae */ /* 0x000fe80009921848 */
[----:B------:R-:W-:Y:S04]  /*22630*/  LDGSTS.E [R250+-0x3bf00], desc[UR8][R22.64], P3 ;  /* 0xc410000016fa7fae */ /* 0x000fe80009921848 */
[----:B------:R-:W-:Y:S04]  /*22640*/  LDGSTS.E [R250+-0x3bb00], desc[UR8][R20.64], P3 ;  /* 0xc450000014fa7fae */ /* 0x000fe80009921848 */
[----:B------:R-:W2:Y:S04]  /*22650*/  LDL.64 R38, [R1+0x1188] ;  /* 0x0011880001267983 */ /* 0x000ea80000100a00 */
[----:B------:R-:W2:Y:S04]  /*22660*/  LDL.64 R36, [R1+0x1148] ;  /* 0x0011480001247983 */ /* 0x000ea80000100a00 */
[----:B------:R-:W2:Y:S04]  /*22670*/  LDL.64 R32, [R1+0x1108] ;  /* 0x0011080001207983 */ /* 0x000ea80000100a00 */
[----:B------:R-:W2:Y:S04]  /*22680*/  LDL.64 R30, [R1+0x10c8] ;  /* 0x0010c800011e7983 */ /* 0x000ea80000100a00 */
[----:B------:R-:W2:Y:S04]  /*22690*/  LDL.64 R22, [R1+0x1048] ;  /* 0x0010480001167983 */ /* 0x000ea80000100a00 */
[----:B------:R-:W2:Y:S04]  /*226a0*/  LDL.64 R20, [R1+0x1008] ;  /* 0x0010080001147983 */ /* 0x000ea80000100a00 */
[----:B------:R-:W-:Y:S04]  /*226b0*/  LDGSTS.E [R250+-0x3b700], desc[UR8][R24.64], P3 ;  /* 0xc490000018fa7fae */ /* 0x000fe80009921848 */
[----:B------:R-:W2:Y:S04]  /*226c0*/  LDL.64 R24, [R1+0x1088] ;  /* 0x0010880001187983 */ /* 0x000ea80000100a00 */
[----:B----4-:R-:W-:Y:S04]  /*226d0*/  LDGSTS.E [R250+-0x3b300], desc[UR8][R100.64], P3 ;  /* 0xc4d0000064fa7fae */ /* 0x010fe80009921848 */
[----:B------:R-:W-:Y:S04]  /*226e0*/  LDGSTS.E [R250+-0x3af00], desc[UR8][R26.64], P3 ;  /* 0xc51000001afa7fae */ /* 0x000fe80009921848 */
[----:B------:R-:W-:Y:S04]  /*226f0*/  LDGSTS.E [R250+-0x3ab00], desc[UR8][R248.64], P3 ;  /* 0xc5500000f8fa7fae */ /* 0x000fe80009921848 */
[----:B------:R-:W-:Y:S04]  /*22700*/  LDGSTS.E [R250+-0x3a700], desc[UR8][R88.64], P3 ;  /* 0xc590000058fa7fae */ /* 0x000fe80009921848 */
[----:B------:R-:W4:Y:S04]  /*22710*/  LDL.LU.64 R26, [R1+0x16f0] ;  /* 0x0016f000011a7983 */ /* 0x000f280000300a00 */
        /* <DEDUP_REMOVED lines=10> */
[----:B---3--:R-:W-:Y:S04]  /*227c0*/  LDGSTS.E [R249+-0x3fe80], desc[UR8][R84.64], P3 ;  /* 0xc018000054f97fae */ /* 0x008fe80009921848 */
[----:B------:R-:W-:Y:S04]  /*227d0*/  LDGSTS.E [R249+-0x3fa80], desc[UR8][R72.64], P3 ;  /* 0xc058000048f97fae */ /* 0x000fe80009921848 */
[----:B------:R-:W-:Y:S04]  /*227e0*/  LDGSTS.E [R249+-0x3f680], desc[UR8][R70.64], P3 ;  /* 0xc098000046f97fae */ /* 0x000fe80009921848 */
[----:B--2---:R-:W-:Y:S04]  /*227f0*/  LDGSTS.E [R249+-0x3f280], desc[UR8][R60.64], P3 ;  /* 0xc0d800003cf97fae */ /* 0x004fe80009921848 */
[----:B------:R-:W-:Y:S04]  /*22800*/  LDGSTS.E [R249+-0x3ee80], desc[UR8][R58.64], P3 ;  /* 0xc11800003af97fae */ /* 0x000fe80009921848 */
[----:B------:R-:W-:Y:S04]  /*22810*/  LDGSTS.E [R249+-0x3ea80], desc[UR8][R56.64], P3 ;  /* 0xc158000038f97fae */ /* 0x000fe80009921848 */
[----:B------:R-:W2:Y:S04]  /*22820*/  LDL.64 R72, [R1+0x1448] ;  /* 0x0014480001487983 */ /* 0x000ea80000100a00 */
[----:B------:R-:W-:Y:S04]  /*22830*/  LDGSTS.E [R249+-0x3e680], desc[UR8][R54.64], P3 ;  /* 0xc198000036f97fae */ /* 0x000fe80009921848 */
[----:B------:R-:W3:Y:S04]  /*22840*/  LDL.64 R70, [R1+0x1400] ;  /* 0x0014000001467983 */ /* 0x000ee80000100a00 */
        /* <DEDUP_REMOVED lines=22> */
[----:B----4-:R-:W-:Y:S04]  /*229b0*/  LDGSTS.E [R249+-0x3b680], desc[UR8][R26.64], P3 ;  /* 0xc49800001af97fae */ /* 0x010fe80009921848 */
[----:B------:R-:W4:Y:S04]  /*229c0*/  LDL.64 R30, [R1+0x1100] ;  /* 0x00110000011e7983 */ /* 0x000f280000100a00 */
[----:B------:R-:W4:Y:S04]  /*229d0*/  LDL.64 R24, [R1+0x1080] ;  /* 0x0010800001187983 */ /* 0x000f280000100a00 */
[----:B------:R-:W4:Y:S04]  /*229e0*/  LDL.64 R26, [R1+0x10c0] ;  /* 0x0010c000011a7983 */ /* 0x000f280000100a00 */
[----:B------:R-:W4:Y:S04]  /*229f0*/  LDL.64 R22, [R1+0x1040] ;  /* 0x0010400001167983 */ /* 0x000f280000100a00 */
[----:B------:R-:W4:Y:S04]  /*22a00*/  LDL.64 R20, [R1+0x1000] ;  /* 0x0010000001147983 */ /* 0x000f280000100a00 */
[----:B------:R-:W-:Y:S04]  /*22a10*/  LDGSTS.E [R249+-0x3b280], desc[UR8][R14.64], P3 ;  /* 0xc4d800000ef97fae */ /* 0x000fe80009921848 */
[----:B------:R-:W-:Y:S04]  /*22a20*/  LDGSTS.E [R249+-0x3ae80], desc[UR8][R28.64], P3 ;  /* 0xc51800001cf97fae */ /* 0x000fe80009921848 */
[----:B------:R-:W-:Y:S04]  /*22a30*/  LDGSTS.E [R249+-0x3aa80], desc[UR8][R6.64], P3 ;  /* 0xc558000006f97fae */ /* 0x000fe80009921848 */
[----:B------:R-:W4:Y:S04]  /*22a40*/  LDL.LU.64 R14, [R1+0x16e0] ;  /* 0x0016e000010e7983 */ /* 0x000f280000300a00 */
[----:B------:R-:W4:Y:S04]  /*22a50*/  LDL.LU.64 R28, [R1+0x16d8] ;  /* 0x0016d800011c7983 */ /* 0x000f280000300a00 */
        /* <DEDUP_REMOVED lines=10> */
[----:B------:R-:W4:Y:S04]  /*22b00*/  LDL.LU.64 R6, [R1+0x16d0] ;  /* 0x0016d00001067983 */ /* 0x000f280000300a00 */
[----:B--2---:R-:W-:Y:S04]  /*22b10*/  LDGSTS.E [R248+-0x3fe00], desc[UR8][R72.64], P3 ;  /* 0xc020000048f87fae */ /* 0x004fe80009921848 */
[----:B---3--:R-:W-:Y:S04]  /*22b20*/  LDGSTS.E [R248+-0x3fa00], desc[UR8][R70.64], P3 ;  /* 0xc060000046f87fae */ /* 0x008fe80009921848 */
        /* <DEDUP_REMOVED lines=23> */
[----:B------:R-:W-:Y:S04]  /*22ca0*/  LDGSTS.E [R248+-0x3c600], desc[UR8][R26.64], P3 ;  /* 0xc3a000001af87fae */ /* 0x000fe80009921848 */
[----:B------:R-:W-:Y:S04]  /*22cb0*/  LDGSTS.E [R248+-0x3c200], desc[UR8][R24.64], P3 ;  /* 0xc3e0000018f87fae */ /* 0x000fe80009921848 */
[----:B------:R-:W-:Y:S04]  /*22cc0*/  LDGSTS.E [R248+-0x3be00], desc[UR8][R22.64], P3 ;  /* 0xc420000016f87fae */ /* 0x000fe80009921848 */
[----:B------:R-:W-:Y:S04]  /*22cd0*/  LDGSTS.E [R248+-0x3ba00], desc[UR8][R20.64], P3 ;  /* 0xc460000014f87fae */ /* 0x000fe80009921848 */
[----:B------:R-:W4:Y:S04]  /*22ce0*/  LDL.64 R30, [R1+0x1178] ;  /* 0x00117800011e7983 */ /* 0x000f280000100a00 */
[----:B------:R-:W4:Y:S04]  /*22cf0*/  LDL.64 R26, [R1+0x10f8] ;  /* 0x0010f800011a7983 */ /* 0x000f280000100a00 */
[----:B------:R-:W4:Y:S04]  /*22d00*/  LDL.64 R24, [R1+0x10b8] ;  /* 0x0010b80001187983 */ /* 0x000f280000100a00 */
[----:B------:R-:W-:Y:S04]  /*22d10*/  LDGSTS.E [R248+-0x3b600], desc[UR8][R28.64], P3 ;  /* 0xc4a000001cf87fae */ /* 0x000fe80009921848 */
[----:B------:R-:W4:Y:S04]  /*22d20*/  LDL.64 R22, [R1+0x1078] ;  /* 0x0010780001167983 */ /* 0x000f280000100a00 */
[----:B------:R-:W4:Y:S04]  /*22d30*/  LDL.64 R20, [R1+0x1038] ;  /* 0x0010380001147983 */ /* 0x000f280000100a00 */
[----:B------:R-:W4:Y:S04]  /*22d40*/  LDL.64 R28, [R1+0x1138] ;  /* 0x00113800011c7983 */ /* 0x000f280000100a00 */
[----:B------:R-:W-:Y:S04]  /*22d50*/  LDGSTS.E [R248+-0x3b200], desc[UR8][R10.64], P3 ;  /* 0xc4e000000af87fae */ /* 0x000fe80009921848 */
[----:B------:R-:W-:Y:S04]  /*22d60*/  LDGSTS.E [R248+-0x3ae00], desc[UR8][R246.64], P3 ;  /* 0xc5200000f6f87fae */ /* 0x000fe80009921848 */
[----:B------:R-:W-:Y:S04]  /*22d70*/  LDGSTS.E [R248+-0x3aa00], desc[UR8][R76.64], P3 ;  /* 0xc56000004cf87fae */ /* 0x000fe80009921848 */
[----:B------:R-:W4:Y:S04]  /*22d80*/  LDL.LU.64 R10, [R1+0x16c8] ;  /* 0x0016c800010a7983 */ /* 0x000f280000300a00 */
[----:B------:R-:W2:Y:S04]  /*22d90*/  LDL.LU.64 R246, [R1+0x16c0] ;  /* 0x0016c00001f67983 */ /* 0x000ea80000300a00 */
        /* <DEDUP_REMOVED lines=11> */
[----:B------:R-:W-:Y:S04]  /*22e50*/  LDGSTS.E [R247+-0x3f980], desc[UR8][R60.64], P3 ;  /* 0xc06800003cf77fae */ /* 0x000fe80009921848 */
[----:B---3--:R-:W-:Y:S04]  /*22e60*/  LDGSTS.E [R247+-0x3f580], desc[UR8][R58.64], P3 ;  /* 0xc0a800003af77fae */ /* 0x008fe80009921848 */
[----:B------:R-:W2:Y:S04]  /*22e70*/  LDL.64 R54, [R1+0xff8] ;  /* 0x000ff80001367983 */ /* 0x000ea80000100a00 */
[----:B------:R-:W-:Y:S04]  /*22e80*/  LDGSTS.E [R247+-0x3f180], desc[UR8][R56.64], P3 ;  /* 0xc0e8000038f77fae */ /* 0x000fe80009921848 */
[----:B------:R-:W-:Y:S04]  /*22e90*/  LDGSTS.E [R247+-0x3ed80], desc[UR8][R46.64], P3 ;  /* 0xc12800002ef77fae */ /* 0x000fe80009921848 */
[----:B------:R-:W-:Y:S04]  /*22ea0*/  LDGSTS.E [R247+-0x3e980], desc[UR8][R44.64], P3 ;  /* 0xc16800002cf77fae */ /* 0x000fe80009921848 */
        /* <DEDUP_REMOVED lines=37> */
[----:B------:R-:W2:Y:S04]  /*23100*/  LDL.LU.64 R242, [R1+0x16b0] ;  /* 0x0016b00001f27983 */ /* 0x000ea80000300a00 */
[----:B------:R-:W-:Y:S04]  /*23110*/  LDGSTS.E [R247+-0x38d80], desc[UR8][R190.64], P3 ;  /* 0xc7280000bef77fae */ /* 0x000fe80009921848 */
[----:B------:R-:W-:Y:S04]  /*23120*/  LDGSTS.E [R247+-0x38980], desc[UR8][R52.64], P3 ;  /* 0xc768000034f77fae */ /* 0x000fe80009921848 */
[----:B------:R-:W2:Y:S04]  /*23130*/  LDL.64 R54, [R1+0x10b0] ;  /* 0x0010b00001367983 */ /* 0x000ea80000100a00 */
[----:B------:R-:W-:Y:S04]  /*23140*/  LDGSTS.E [R247+-0x38580], desc[UR8][R222.64], P3 ;  /* 0xc7a80000def77fae */ /* 0x000fe80009921848 */
[----:B------:R-:W2:Y:S04]  /*23150*/  LDL.64 R52, [R1+0x1070] ;  /* 0x0010700001347983 */ /* 0x000ea80000100a00 */
[----:B------:R-:W-:Y:S04]  /*23160*/  LDGSTS.E [R247+-0x38180], desc[UR8][R238.64], P3 ;  /* 0xc7e80000eef77fae */ /* 0x000fe80009921848 */
        /* <DEDUP_REMOVED lines=62> */
[----:B--2---:R-:W-:Y:S04]  /*23550*/  LDGSTS.E [R2+-0x3c880], desc[UR8][R8.64], P3 ;  /* 0xc378000008027fae */ /* 0x004fe80009921848 */
[----:B------:R-:W-:Y:S04]  /*23560*/  LDGSTS.E [R2+-0x3c480], desc[UR8][R10.64], P3 ;  /* 0xc3b800000a027fae */ /* 0x000fe80009921848 */
[----:B------:R-:W-:Y:S04]  /*23570*/  LDGSTS.E [R2+-0x3c080], desc[UR8][R242.64], P3 ;  /* 0xc3f80000f2027fae */ /* 0x000fe80009921848 */
[----:B------:R-:W2:Y:S04]  /*23580*/  LDL.LU.64 R8, [R1+0x1688] ;  /* 0x0016880001087983 */ /* 0x000ea80000300a00 */
[----:B------:R-:W3:Y:S04]  /*23590*/  LDL.LU.64 R10, [R1+0x1680] ;  /* 0x00168000010a7983 */ /* 0x000ee80000300a00 */
[----:B------:R-:W4:Y:S04]  /*235a0*/  LDL.LU.64 R242, [R1+0x1678] ;  /* 0x0016780001f27983 */ /* 0x000f280000300a00 */
[----:B------:R-:W-:Y:S04]  /*235b0*/  LDGSTS.E [R2+-0x3bc80], desc[UR8][R14.64], P3 ;  /* 0xc43800000e027fae */ /* 0x000fe80009921848 */
[----:B------:R-:W-:Y:S04]  /*235c0*/  LDGSTS.E [R2+-0x3b880], desc[UR8][R6.64], P3 ;  /* 0xc478000006027fae */ /* 0x000fe80009921848 */
[----:B------:R-:W-:Y:S04]  /*235d0*/  LDGSTS.E [R2+-0x3b480], desc[UR8][R34.64], P3 ;  /* 0xc4b8000022027fae */ /* 0x000fe80009921848 */
[----:B------:R-:W2:Y:S04]  /*235e0*/  LDL.LU.64 R14, [R1+0x1670] ;  /* 0x00167000010e7983 */ /* 0x000ea80000300a00 */
        /* <DEDUP_REMOVED lines=13> */
[----:B------:R2:W-:Y:S04]  /*236c0*/  LDGSTS.E [R2+-0x38080], desc[UR8][R16.64], P3 ;  /* 0xc7f8000010027fae */ /* 0x0005e80009921848 */
[----:B------:R-:W0:Y:S01]  /*236d0*/  LDGDEPBAR ;  /* 0x00000000000079af */ /* 0x000e220000000000 */
[----:B------:R-:W-:Y:S01]  /*236e0*/  SEL R12, RZ, 0x4, P6 ;  /* 0x00000004ff0c7807 */ /* 0x000fe20003000000 */
[----:B------:R-:W-:-:S02]  /*236f0*/  UISETP.GE.AND UP0, UPT, UR6, 0x80, UPT ;  /* 0x000000800600788c */ /* 0x000fc4000bf06270 */
[----:B------:R-:W-:Y:S01]  /*23700*/  UISETP.GT.AND UP1, UPT, UR6, 0x17f, UPT ;  /* 0x0000017f0600788c */ /* 0x000fe2000bf24270 */
[----:B------:R-:W4:Y:S01]  /*23710*/  LDL.LU.64 R22, [R1+0x478] ;  /* 0x0004780001167983 */ /* 0x000f220000300a00 */
[----:B-1----:R-:W1:Y:S08]  /*23720*/  LDC R21, c[0x0][0x230] ;  /* 0x00008c00ff157b82 */ /* 0x002e700000000800 */
[----:B------:R-:W1:Y:S01]  /*23730*/  LDC R19, c[0x0][0x230] ;  /* 0x00008c00ff137b82 */ /* 0x000e620000000800 */
[----:B------:R-:W4:Y:S07]  /*23740*/  LDL.LU.64 R30, [R1+0x480] ;  /* 0x00048000011e7983 */ /* 0x000f2e0000300a00 */
[----:B------:R-:W3:Y:S01]  /*23750*/  LDC R35, c[0x0][0x230] ;  /* 0x00008c00ff237b82 */ /* 0x000ee20000000800 */
[----:B------:R-:W4:Y:S01]  /*23760*/  LDL.LU.64 R26, [R1+0x488] ;  /* 0x00048800011a7983 */ /* 0x000f220000300a00 */
[----:B--2---:R-:W-:Y:S01]  /*23770*/  IMAD.WIDE R14, R252, 0x4, R14 ;  /* 0x00000004fc0e7825 */ /* 0x004fe200078e020e */
[----:B------:R-:W-:Y:S01]  /*23780*/  PLOP3.LUT P0, PT, PT, PT, UP1, 0x80, 0x0 ;  /* 0x000000000000781c */ /* 0x000fe20003f0f018 */
[----:B------:R-:W-:Y:S01]  /*23790*/  ULDC UR4, c[0x0][0x230] ;  /* 0x00008c0000047ab9 */ /* 0x000fe20000000800 */
[----:B------:R-:W-:Y:S02]  /*237a0*/  STL.64 [R1+0x1a70], R250 ;  /* 0x001a70fa01007387 */ /* 0x000fe40000100a00 */
[----:B------:R-:W-:Y:S01]  /*237b0*/  SEL R12, R12, RZ, P0 ;  /* 0x000000ff0c0c7207 */ /* 0x000fe20000000000 */
[----:B-1----:R-:W-:Y:S01]  /*237c0*/  VIADD R17, R21, 0xfffffefe ;  /* 0xfffffefe15117836 */ /* 0x002fe20000000000 */
[----:B------:R-:W-:Y:S01]  /*237d0*/  STL.64 [R1+0x1a40], R248 ;  /* 0x001a40f801007387 */ /* 0x000fe20000100a00 */
[----:B------:R-:W1:Y:S01]  /*237e0*/  LDC R21, c[0x0][0x230] ;  /* 0x00008c00ff157b82 */ /* 0x000e620000000800 */
[----:B------:R-:W-:-:S02]  /*237f0*/  ISETP.NE.U32.AND P0, PT, R12, RZ, PT ;  /* 0x000000ff0c00720c */ /* 0x000fc40003f05070 */
[----:B------:R-:W-:Y:S01]  /*23800*/  STL.64 [R1+0x1a28], R246 ;  /* 0x001a28f601007387 */ /* 0x000fe20000100a00 */
[----:B------:R-:W-:Y:S01]  /*23810*/  ISETP.GE.U32.AND P1, PT, R17, 0x7ffffe7f, PT ;  /* 0x7ffffe7f1100780c */ /* 0x000fe20003f26070 */
[----:B------:R-:W-:Y:S02]  /*23820*/  VIADD R16, R19, 0xfffffefd ;  /* 0xfffffefd13107836 */ /* 0x000fe40000000000 */
[----:B------:R-:W-:Y:S01]  /*23830*/  STL.64 [R1+0x1a10], R2 ;  /* 0x001a100201007387 */ /* 0x000fe20000100a00 */
[----:B------:R-:W2:Y:S03]  /*23840*/  LDC R18, c[0x0][0x230] ;  /* 0x00008c00ff127b82 */ /* 0x000ea60000000800 */
[----:B---3--:R3:W-:Y:S01]  /*23850*/  STL.64 [R1+0x1668], R6 ;  /* 0x0016680601007387 */ /* 0x0087e20000100a00 */
[----:B------:R-:W-:-:S03]  /*23860*/  ISETP.GE.U32.AND P2, PT, R16, 0x7ffffe7e, PT ;  /* 0x7ffffe7e1000780c */ /* 0x000fc60003f46070 */
[----:B------:R-:W3:Y:S01]  /*23870*/  LDL.LU.64 R32, [R1+0x490] ;  /* 0x0004900001207983 */ /* 0x000ee20000300a00 */
[----:B------:R-:W2:Y:S03]  /*23880*/  LDC R19, c[0x0][0x230] ;  /* 0x00008c00ff137b82 */ /* 0x000ea60000000800 */
[----:B------:R-:W3:Y:S04]  /*23890*/  LDL.LU.64 R24, [R1+0x498] ;  /* 0x0004980001187983 */ /* 0x000ee80000300a00 */
[----:B------:R-:W3:Y:S01]  /*238a0*/  LDL.LU.64 R38, [R1+0x4a0] ;  /* 0x0004a00001267983 */ /* 0x000ee20000300a00 */
[----:B-1----:R-:W-:Y:S01]  /*238b0*/  VIADD R16, R21, 0xfffffedf ;  /* 0xfffffedf15107836 */ /* 0x002fe20000000000 */
[----:B------:R-:W1:Y:S02]  /*238c0*/  LDC R20, c[0x0][0x230] ;  /* 0x00008c00ff147b82 */ /* 0x000e640000000800 */
[----:B------:R-:W3:Y:S02]  /*238d0*/  LDL.LU.64 R28, [R1+0x4a8] ;  /* 0x0004a800011c7983 */ /* 0x000ee40000300a00 */
[----:B------:R-:W-:-:S02]  /*238e0*/  ISETP.GE.U32.AND P4, PT, R16, 0x7ffffe60, PT ;  /* 0x7ffffe601000780c */ /* 0x000fc40003f86070 */
[----:B------:R-:W-:Y:S02]  /*238f0*/  IADD3 R16, R35, -0x123, RZ ;  /* 0xfffffedd23107810 */ /* 0x000fe40007ffe0ff */
[----:B--2---:R-:W-:Y:S01]  /*23900*/  IADD3 R18, R18, -0x101, RZ ;  /* 0xfffffeff12127810 */ /* 0x004fe20007ffe0ff */
[----:B------:R-:W2:Y:S03]  /*23910*/  LDC R21, c[0x0][0x230] ;  /* 0x00008c00ff157b82 */ /* 0x000ea60000000800 */
[----:B------:R-:W-:Y:S02]  /*23920*/  ISETP.GE.U32.AND P6, PT, R18, 0x7ffffe80, PT ;  /* 0x7ffffe801200780c */ /* 0x000fe40003fc6070 */
[----:B------:R-:W-:-:S03]  /*23930*/  IADD3 R17, R19, -0x104, RZ ;  /* 0xfffffefc13117810 */ /* 0x000fc60007ffe0ff */
[----:B------:R-:W1:Y:S08]  /*23940*/  LDC R18, c[0x0][0x230] ;  /* 0x00008c00ff127b82 */ /* 0x000e700000000800 */
[----:B------:R-:W2:Y:S08]  /*23950*/  LDC R126, c[0x0][0x230] ;  /* 0x00008c00ff7e7b82 */ /* 0x000eb00000000800 */
[----:B------:R-:W2:Y:S08]  /*23960*/  LDC R127, c[0x0][0x230] ;  /* 0x00008c00ff7f7b82 */ /* 0x000eb00000000800 */
[----:B------:R-:W2:Y:S08]  /*23970*/  LDC R158, c[0x0][0x230] ;  /* 0x00008c00ff9e7b82 */ /* 0x000eb00000000800 */
[----:B------:R-:W2:Y:S08]  /*23980*/  LDC R159, c[0x0][0x230] ;  /* 0x00008c00ff9f7b82 */ /* 0x000eb00000000800 */
[----:B------:R-:W2:Y:S01]  /*23990*/  LDC R192, c[0x0][0x230] ;  /* 0x00008c00ffc07b82 */ /* 0x000ea20000000800 */
[----:B----4-:R-:W-:-:S07]  /*239a0*/  IMAD.WIDE R22, R252, 0x4, R22 ;  /* 0x00000004fc167825 */ /* 0x010fce00078e0216 */
[----:B------:R-:W-:Y:S08]  /*239b0*/  BAR.SYNC.DEFER_BLOCKING 0x0 ;  /* 0x0000000000007b1d */ /* 0x000ff00000010000 */
[----:B------:R-:W4:Y:S01]  /*239c0*/  LDC R19, c[0x0][0x230] ;  /* 0x00008c00ff137b82 */ /* 0x000f220000000800 */
[----:B------:R1:W-:Y:S01]  /*239d0*/  STL.64 [R1+0x468], R22 ;  /* 0x0004681601007387 */ /* 0x0003e20000100a00 */
[----:B---3--:R-:W-:-:S03]  /*239e0*/  IMAD.WIDE R6, R252, 0x4, R30 ;  /* 0x00000004fc067825 */ /* 0x008fc600078e021e */
[----:B------:R-:W3:Y:S04]  /*239f0*/  LDL.LU.64 R30, [R1+0x4b0] ;  /* 0x0004b000011e7983 */ /* 0x000ee80000300a00 */
[----:B------:R-:W-:Y:S01]  /*23a00*/  STL.64 [R1+0x460], R14 ;  /* 0x0004600e01007387 */ /* 0x000fe20000100a00 */
[----:B------:R-:W-:-:S03]  /*23a10*/  IMAD.WIDE R2, R252, 0x4, R26 ;  /* 0x00000004fc027825 */ /* 0x000fc600078e021a */
[----:B------:R-:W2:Y:S04]  /*23a20*/  LDL.LU.64 R36, [R1+0x4b8] ;  /* 0x0004b80001247983 */ /* 0x000ea80000300a00 */
[----:B------:R1:W-:Y:S04]  /*23a30*/  STL.64 [R1+0x458], R6 ;  /* 0x0004580601007387 */ /* 0x0003e80000100a00 */
[----:B------:R1:W-:Y:S04]  /*23a40*/  STL.64 [R1+0x450], R2 ;  /* 0x0004500201007387 */ /* 0x0003e80000100a00 */
[----:B------:R-:W2:Y:S04]  /*23a50*/  LDL.LU.64 R34, [R1+0x4c0] ;  /* 0x0004c00001227983 */ /* 0x000ea80000300a00 */
[----:B------:R-:W2:Y:S01]  /*23a60*/  LDL.LU.64 R26, [R1+0x4c8] ;  /* 0x0004c800011a7983 */ /* 0x000ea20000300a00 */
[----:B------:R-:W-:-:S02]  /*23a70*/  ISETP.GE.U32.AND P3, PT, R17, 0x7ffffe7d, PT ;  /* 0x7ffffe7d1100780c */ /* 0x000fc40003f66070 */
[----:B------:R-:W3:Y:S01]  /*23a80*/  LDC R17, c[0x0][0x230] ;  /* 0x00008c00ff117b82 */ /* 0x000ee20000000800 */
[----:B------:R-:W-:Y:S01]  /*23a90*/  @!PT LDS RZ, [RZ] ;  /* 0x00000000fffff984 */ /* 0x000fe20000000800 */
[----:B------:R-:W-:Y:S01]  /*23aa0*/  @!PT LDS RZ, [RZ] ;  /* 0x00000000fffff984 */ /* 0x000fe20000000800 */
[----:B------:R-:W-:Y:S01]  /*23ab0*/  @!PT LDS RZ, [RZ] ;  /* 0x00000000fffff984 */ /* 0x000fe20000000800 */
[----:B------:R1:W-:Y:S01]  /*23ac0*/  LDGSTS.E [R244+0x40000], desc[UR8][R22.64], !P6 ;  /* 0x4000000016f47fae */ /* 0x0003e2000f121848 */
[----:B------:R-:W-:-:S03]  /*23ad0*/  IMAD.WIDE R32, R252, 0x4, R32 ;  /* 0x00000004fc207825 */ /* 0x000fc600078e0220 */
[----:B------:R-:W-:Y:S01]  /*23ae0*/  LDGSTS.E [R244+0x44000], desc[UR8][R14.64], !P6 ;  /* 0x440000000ef47fae */ /* 0x000fe2000f121848 */
[----:B------:R-:W-:-:S03]  /*23af0*/  IMAD.WIDE R24, R252, 0x4, R24 ;  /* 0x00000004fc187825 */ /* 0x000fc600078e0218 */
[----:B------:R1:W-:Y:S04]  /*23b00*/  LDGSTS.E [R244+0x40004], desc[UR8][R6.64], !P1 ;  /* 0x4000400006f47fae */ /* 0x0003e8000c921848 */
[----:B------:R1:W-:Y:S01]  /*23b10*/  LDGSTS.E [R244+0x44004], desc[UR8][R2.64], !P1 ;  /* 0x4400400002f47fae */ /* 0x0003e2000c921848 */
[----:B----4-:R-:W-:Y:S01]  /*23b20*/  VIADD R12, R19, 0xfffffede ;  /* 0xfffffede130c7836 */ /* 0x010fe20000000000 */
[----:B-1----:R-:W1:Y:S02]  /*23b30*/  LDC R22, c[0x0][0x230] ;  /* 0x00008c00ff167b82 */ /* 0x002e640000000800 */
[----:B------:R4:W-:Y:S01]  /*23b40*/  STL.64 [R1+0x448], R32 ;  /* 0x0004482001007387 */ /* 0x0009e20000100a00 */
[----:B------:R-:W-:-:S03]  /*23b50*/  IMAD.WIDE R6, R252, 0x4, R38 ;  /* 0x00000004fc067825 */ /* 0x000fc600078e0226 */
[----:B------:R4:W-:Y:S02]  /*23b60*/  STL.64 [R1+0x440], R24 ;  /* 0x0004401801007387 */ /* 0x0009e40000100a00 */
[----:B------:R-:W1:Y:S01]  /*23b70*/  LDC R15, c[0x0][0x230] ;  /* 0x00008c00ff0f7b82 */ /* 0x000e620000000800 */
[----:B------:R-:W-:Y:S01]  /*23b80*/  IMAD.WIDE R2, R252, 0x4, R28 ;  /* 0x00000004fc027825 */ /* 0x000fe200078e021c */
[----:B------:R-:W-:Y:S04]  /*23b90*/  LDGSTS.E [R244+0x40008], desc[UR8][R32.64], !P2 ;  /* 0x4000800020f47fae */ /* 0x000fe8000d121848 */
[----:B------:R-:W2:Y:S01]  /*23ba0*/  LDL.LU.64 R28, [R1+0x4d0] ;  /* 0x0004d000011c7983 */ /* 0x000ea20000300a00 */
[----:B------:R-:W-:Y:S01]  /*23bb0*/  VIADD R14, R18, 0xfffffebf ;  /* 0xfffffebf120e7836 */ /* 0x000fe20000000000 */
[----:B------:R-:W-:Y:S01]  /*23bc0*/  ISETP.GE.U32.AND P6, PT, R16, 0x7ffffe5e, PT ;  /* 0x7ffffe5e1000780c */ /* 0x000fe20003fc6070 */
[----:B------:R-:W1:Y:S01]  /*23bd0*/  LDC R19, c[0x0][0x230] ;  /* 0x00008c00ff137b82 */ /* 0x000e620000000800 */
[----:B------:R-:W2:Y:S04]  /*23be0*/  LDL.LU.64 R38, [R1+0x4d8] ;  /* 0x0004d80001267983 */ /* 0x000ea80000300a00 */
[----:B------:R-:W-:Y:S01]  /*23bf0*/  STL.64 [R1+0x438], R6 ;  /* 0x0004380601007387 */ /* 0x000fe20000100a00 */
[----:B---3--:R-:W-:-:S03]  /*23c00*/  IMAD.WIDE R30, R252, 0x4, R30 ;  /* 0x00000004fc1e7825 */ /* 0x008fc600078e021e */
[----:B------:R3:W-:Y:S01]  /*23c10*/  STL.64 [R1+0x430], R2 ;  /* 0x0004300201007387 */ /* 0x0007e20000100a00 */
[----:B------:R-:W-:Y:S01]  /*23c20*/  ISETP.GE.U32.AND P5, PT, R12, 0x7ffffe5f, PT ;  /* 0x7ffffe5f0c00780c */ /* 0x000fe20003fa6070 */
[----:B------:R-:W1:Y:S02]  /*23c30*/  LDC R18, c[0x0][0x230] ;  /* 0x00008c00ff127b82 */ /* 0x000e640000000800 */
[----:B----4-:R-:W4:Y:S04]  /*23c40*/  LDL.LU.64 R32, [R1+0x4e0] ;  /* 0x0004e00001207983 */ /* 0x010f280000300a00 */
[----:B------:R-:W-:Y:S01]  /*23c50*/  LDGSTS.E [R244+0x44008], desc[UR8][R24.64], !P2 ;  /* 0x4400800018f47fae */ /* 0x000fe2000d121848 */
[----:B------:R-:W-:-:S03]  /*23c60*/  ISETP.GE.U32.AND P2, PT, R14, 0x7ffffe40, PT ;  /* 0x7ffffe400e00780c */ /* 0x000fc60003f46070 */
[----:B------:R-:W4:Y:S01]  /*23c70*/  LDL.LU.64 R24, [R1+0x4e8] ;  /* 0x0004e80001187983 */ /* 0x000f220000300a00 */
[----:B------:R-:W-:Y:S02]  /*23c80*/  VIADD R14, R17, 0xfffffebd ;  /* 0xfffffebd110e7836 */ /* 0x000fe40000000000 */
[C---:B--2---:R-:W-:Y:S01]  /*23c90*/  IMAD.WIDE R16, R252.reuse, 0x4, R36 ;  /* 0x00000004fc107825 */ /* 0x044fe200078e0224 */
[----:B------:R-:W-:Y:S04]  /*23ca0*/  LDGSTS.E [R244+0x4000c], desc[UR8][R6.64], !P3 ;  /* 0x4000c00006f47fae */ /* 0x000fe8000d921848 */
[----:B------:R3:W-:Y:S04]  /*23cb0*/  LDGSTS.E [R244+0x4400c], desc[UR8][R2.64], !P3 ;  /* 0x4400c00002f47fae */ /* 0x0007e8000d921848 */
[----:B------:R2:W-:Y:S04]  /*23cc0*/  STL.64 [R1+0x268], R30 ;  /* 0x0002681e01007387 */ /* 0x0005e80000100a00 */
[----:B------:R2:W-:Y:S01]  /*23cd0*/  STL.64 [R1+0x260], R16 ;  /* 0x0002601001007387 */ /* 0x0005e20000100a00 */
[----:B---3--:R-:W-:-:S03]  /*23ce0*/  IMAD.WIDE R2, R252, 0x4, R26 ;  /* 0x00000004fc027825 */ /* 0x008fc600078e021a */
[----:B------:R-:W-:Y:S04]  /*23cf0*/  LDGSTS.E [R244+0x48000], desc[UR8][R30.64], !P4 ;  /* 0x480000001ef47fae */ /* 0x000fe8000e121848 */
[----:B------:R-:W3:Y:S04]  /*23d00*/  LDL.LU.64 R26, [R1+0x4f0] ;  /* 0x0004f000011a7983 */ /* 0x000ee80000300a00 */
[----:B------:R-:W3:Y:S01]  /*23d10*/  LDL.LU.64 R36, [R1+0x4f8] ;  /* 0x0004f80001247983 */ /* 0x000ee20000300a00 */
[----:B------:R-:W-:Y:S02]  /*23d20*/  VIADD R12, R20, 0xfffffedc ;  /* 0xfffffedc140c7836 */ /* 0x000fe40000000000 */
[----:B------:R-:W2:Y:S01]  /*23d30*/  LDC R20, c[0x0][0x230] ;  /* 0x00008c00ff147b82 */ /* 0x000ea20000000800 */
[----:B------:R-:W-:Y:S01]  /*23d40*/  IMAD.WIDE R6, R252, 0x4, R34 ;  /* 0x00000004fc067825 */ /* 0x000fe200078e0222 */
[----:B------:R2:W-:Y:S01]  /*23d50*/  LDGSTS.E [R244+0x4c000], desc[UR8][R16.64], !P4 ;  /* 0x4c00000010f47fae */ /* 0x0005e2000e121848 */
[----:B------:R-:W-:-:S02]  /*23d60*/  ISETP.GE.U32.AND P1, PT, R12, 0x7ffffe5d, PT ;  /* 0x7ffffe5d0c00780c */ /* 0x000fc40003f26070 */
[----:B-1----:R-:W-:Y:S01]  /*23d70*/  IADD3 R12, R19, -0x142, RZ ;  /* 0xfffffebe130c7810 */ /* 0x002fe20007ffe0ff */
[----:B------:R4:W-:Y:S01]  /*23d80*/  STL.64 [R1+0x258], R6 ;  /* 0x0002580601007387 */ /* 0x0009e20000100a00 */
[----:B------:R-:W-:Y:S01]  /*23d90*/  ISETP.GE.U32.AND P4, PT, R14, 0x7ffffe3e, PT ;  /* 0x7ffffe3e0e00780c */ /* 0x000fe20003f86070 */
[----:B------:R-:W-:Y:S01]  /*23da0*/  IMAD.WIDE R28, R252, 0x4, R28 ;  /* 0x00000004fc1c7825 */ /* 0x000fe200078e021c */
[----:B------:R-:W-:Y:S01]  /*23db0*/  ISETP.GE.U32.AND P3, PT, R12, 0x7ffffe3f, PT ;  /* 0x7ffffe3f0c00780c */ /* 0x000fe20003f66070 */
[----:B------:R1:W-:Y:S01]  /*23dc0*/  STL.64 [R1+0x250], R2 ;  /* 0x0002500201007387 */ /* 0x0003e20000100a00 */
[----:B------:R-:W3:Y:S01]  /*23dd0*/  LDC R19, c[0x0][0x230] ;  /* 0x00008c00ff137b82 */ /* 0x000ee20000000800 */
[----:B------:R-:W-:Y:S02]  /*23de0*/  VIADD R12, R21, 0xfffffebc ;  /* 0xfffffebc150c7836 */ /* 0x000fe40000000000 */
[----:B------:R-:W3:Y:S04]  /*23df0*/  LDL.LU.64 R34, [R1+0x500] ;  /* 0x0005000001227983 */ /* 0x000ee80000300a00 */
[----:B--2---:R-:W2:Y:S01]  /*23e00*/  LDL.LU.64 R30, [R1+0x508] ;  /* 0x00050800011e7983 */ /* 0x004ea20000300a00 */
[----:B------:R-:W2:Y:S03]  /*23e10*/  LDC R16, c[0x0][0x230] ;  /* 0x00008c00ff107b82 */ /* 0x000ea60000000800 */
[----:B------:R4:W-:Y:S01]  /*23e20*/  LDGSTS.E [R244+0x48004], desc[UR8][R6.64], !P5 ;  /* 0x4800400006f47fae */ /* 0x0009e2000e921848 */
[----:B------:R-:W-:Y:S01]  /*23e30*/  IADD3 R14, R20, -0x161, RZ ;  /* 0xfffffe9f140e7810 */ /* 0x000fe20007ffe0ff */
[----:B------:R-:W-:-:S02]  /*23e40*/  IMAD.WIDE R20, R252, 0x4, R38 ;  /* 0x00000004fc147825 */ /* 0x000fc400078e0226 */
[----:B------:R1:W-:Y:S01]  /*23e50*/  LDGSTS.E [R244+0x4c004], desc[UR8][R2.64], !P5 ;  /* 0x4c00400002f47fae */ /* 0x0003e2000e921848 */
[----:B------:R-:W2:Y:S03]  /*23e60*/  LDC R17, c[0x0][0x230] ;  /* 0x00008c00ff117b82 */ /* 0x000ea60000000800 */
[----:B------:R1:W-:Y:S04]  /*23e70*/  STL.64 [R1+0x248], R28 ;  /* 0x0002481c01007387 */ /* 0x0003e80000100a00 */
[----:B------:R3:W-:Y:S04]  /*23e80*/  STL.64 [R1+0x240], R20 ;  /* 0x0002401401007387 */ /* 0x0007e80000100a00 */
[----:B------:R-:W-:Y:S04]  /*23e90*/  LDGSTS.E [R244+0x48008], desc[UR8][R28.64], !P6 ;  /* 0x480080001cf47fae */ /* 0x000fe8000f121848 */
[----:B------:R3:W-:Y:S01]  /*23ea0*/  LDGSTS.E [R244+0x4c008], desc[UR8][R20.64], !P6 ;  /* 0x4c00800014f47fae */ /* 0x0007e2000f121848 */
[----:B----4-:R-:W-:-:S05]  /*23eb0*/  IMAD.WIDE R6, R252, 0x4, R32 ;  /* 0x00000004fc067825 */ /* 0x010fca00078e0220 */
[----:B------:R4:W-:Y:S01]  /*23ec0*/  LDGSTS.E [R244+0x4800c], desc[UR8][R6.64], !P1 ;  /* 0x4800c00006f47fae */ /* 0x0009e2000c921848 */
[----:B-1----:R-:W-:-:S03]  /*23ed0*/  IMAD.WIDE R2, R252, 0x4, R24 ;  /* 0x00000004fc027825 */ /* 0x002fc600078e0218 */
[----:B------:R-:W2:Y:S04]  /*23ee0*/  LDL.LU.64 R24, [R1+0x510] ;  /* 0x0005100001187983 */ /* 0x000ea80000300a00 */
[----:B------:R-:W2:Y:S04]  /*23ef0*/  LDL.LU.64 R38, [R1+0x518] ;  /* 0x0005180001267983 */ /* 0x000ea80000300a00 */
[----:B------:R4:W-:Y:S04]  /*23f00*/  STL.64 [R1+0x238], R6 ;  /* 0x0002380601007387 */ /* 0x0009e80000100a00 */
[----:B------:R2:W-:Y:S04]  /*23f10*/  STL.64 [R1+0x230], R2 ;  /* 0x0002300201007387 */ /* 0x0005e80000100a00 */
[----:B------:R-:W2:Y:S04]  /*23f20*/  LDL.LU.64 R32, [R1+0x520] ;  /* 0x0005200001207983 */ /* 0x000ea80000300a00 */
[----:B------:R-:W2:Y:S01]  /*23f30*/  LDL.LU.64 R28, [R1+0x528] ;  /* 0x00052800011c7983 */ /* 0x000ea20000300a00 */
[----:B---3--:R-:W-:-:S03]  /*23f40*/  IMAD.WIDE R26, R252, 0x4, R26 ;  /* 0x00000004fc1a7825 */ /* 0x008fc600078e021a */
[----:B------:R2:W-:Y:S01]  /*23f50*/  LDGSTS.E [R244+0x4c00c], desc[UR8][R2.64], !P1 ;  /* 0x4c00c00002f47fae */ /* 0x0005e2000c921848 */
[----:B------:R-:W-:-:S03]  /*23f60*/  IMAD.WIDE R20, R252, 0x4, R36 ;  /* 0x00000004fc147825 */ /* 0x000fc600078e0224 */
[----:B------:R1:W-:Y:S04]  /*23f70*/  STL.64 [R1+0x68], R26 ;  /* 0x0000681a01007387 */ /* 0x0003e80000100a00 */
[----:B------:R3:W-:Y:S04]  /*23f80*/  STL.64 [R1+0x60], R20 ;  /* 0x0000601401007387 */ /* 0x0007e80000100a00 */
[----:B------:R-:W3:Y:S04]  /*23f90*/  LDL.LU.64 R44, [R1+0x530] ;  /* 0x00053000012c7983 */ /* 0x000ee80000300a00 */
[----:B------:R-:W3:Y:S01]  /*23fa0*/  LDL.LU.64 R42, [R1+0x538] ;  /* 0x00053800012a7983 */ /* 0x000ee20000300a00 */
[----:B----4-:R-:W-:-:S03]  /*23fb0*/  IMAD.WIDE R6, R252, 0x4, R34 ;  /* 0x00000004fc067825 */ /* 0x010fc600078e0222 */
[----:B------:R1:W-:Y:S01]  /*23fc0*/  LDGSTS.E [R244+0x50000], desc[UR8][R26.64], !P2 ;  /* 0x500000001af47fae */ /* 0x0003e2000d121848 */
[----:B--2---:R-:W-:-:S03]  /*23fd0*/  IMAD.WIDE R2, R252, 0x4, R30 ;  /* 0x00000004fc027825 */ /* 0x004fc600078e021e */
[----:B------:R2:W-:Y:S01]  /*23fe0*/  STL.64 [R1+0x58], R6 ;  /* 0x0000580601007387 */ /* 0x0005e20000100a00 */
[----:B------:R-:W-:Y:S01]  /*23ff0*/  ISETP.GE.U32.AND P5, PT, R12, 0x7ffffe3d, PT ;  /* 0x7ffffe3d0c00780c */ /* 0x000fe20003fa6070 */
[----:B------:R-:W4:Y:S02]  /*24000*/  LDC R30, c[0x0][0x230] ;  /* 0x00008c00ff1e7b82 */ /* 0x000f240000000800 */
[----:B------:R2:W-:Y:S04]  /*24010*/  STL.64 [R1+0x50], R2 ;  /* 0x0000500201007387 */ /* 0x0005e80000100a00 */
[----:B------:R-:W4:Y:S01]  /*24020*/  LDL.LU.64 R36, [R1+0x540] ;  /* 0x0005400001247983 */ /* 0x000f220000300a00 */
[----:B------:R-:W-:Y:S01]  /*24030*/  ISETP.GE.U32.AND P6, PT, R14, 0x7ffffe20, PT ;  /* 0x7ffffe200e00780c */ /* 0x000fe20003fc6070 */
[----:B-1----:R-:W1:Y:S02]  /*24040*/  LDC R26, c[0x0][0x230] ;  /* 0x00008c00ff1a7b82 */ /* 0x002e640000000800 */
[----:B------:R-:W4:Y:S04]  /*24050*/  LDL.LU.64 R34, [R1+0x548] ;  /* 0x0005480001227983 */ /* 0x000f280000300a00 */
[----:B------:R3:W-:Y:S02]  /*24060*/  LDGSTS.E [R244+0x54000], desc[UR8][R20.64], !P2 ;  /* 0x5400000014f47fae */ /* 0x0007e4000d121848 */
[----:B------:R-:W1:Y:S02]  /*24070*/  LDC R31, c[0x0][0x230] ;  /* 0x00008c00ff1f7b82 */ /* 0x000e640000000800 */
[----:B------:R2:W-:Y:S04]  /*24080*/  LDGSTS.E [R244+0x50004], desc[UR8][R6.64], !P3 ;  /* 0x5000400006f47fae */ /* 0x0005e8000d921848 */
[----:B------:R2:W-:Y:S01]  /*24090*/  LDGSTS.E [R244+0x54004], desc[UR8][R2.64], !P3 ;  /* 0x5400400002f47fae */ /* 0x0005e2000d921848 */
[----:B------:R-:W-:-:S02]  /*240a0*/  VIADD R12, R22, 0xfffffe9e ;  /* 0xfffffe9e160c7836 */ /* 0x000fc40000000000 */
[----:B------:R-:W-:Y:S01]  /*240b0*/  VIADD R14, R15, 0xfffffe9d ;  /* 0xfffffe9d0f0e7836 */ /* 0x000fe20000000000 */
[----:B------:R-:W1:Y:S02]  /*240c0*/  LDC R22, c[0x0][0x230] ;  /* 0x00008c00ff167b82 */ /* 0x000e640000000800 */
[----:B------:R-:W-:Y:S02]  /*240d0*/  ISETP.GE.U32.AND P1, PT, R12, 0x7ffffe1f, PT ;  /* 0x7ffffe1f0c00780c */ /* 0x000fe40003f26070 */
[----:B------:R-:W-:Y:S02]  /*240e0*/  IADD3 R12, R18, -0x164, RZ ;  /* 0xfffffe9c120c7810 */ /* 0x000fe40007ffe0ff */
[----:B------:R-:W-:Y:S01]  /*240f0*/  ISETP.GE.U32.AND P2, PT, R14, 0x7ffffe1e, PT ;  /* 0x7ffffe1e0e00780c */ /* 0x000fe20003f46070 */
[----:B------:R-:W-:Y:S01]  /*24100*/  VIADD R14, R16, 0xfffffefb ;  /* 0xfffffefb100e7836 */ /* 0x000fe20000000000 */
[----:B------:R-:W-:Y:S01]  /*24110*/  ISETP.GE.U32.AND P3, PT, R12, 0x7ffffe1d, PT ;  /* 0x7ffffe1d0c00780c */ /* 0x000fe20003f66070 */
[----:B------:R-:W-:-:S02]  /*24120*/  VIADD R12, R17, 0xfffffefa ;  /* 0xfffffefa110c7836 */ /* 0x000fc40000000000 */
[----:B------:R-:W-:-:S04]  /*24130*/  IMAD.WIDE R24, R252, 0x4, R24 ;  /* 0x00000004fc187825 */ /* 0x000fc800078e0218 */
[C---:B---3--:R-:W-:Y:S01]  /*24140*/  IMAD.WIDE R20, R252.reuse, 0x4, R38 ;  /* 0x00000004fc147825 */ /* 0x048fe200078e0226 */
[----:B------:R3:W-:Y:S04]  /*24150*/  STL.64 [R1+0x48], R24 ;  /* 0x0000481801007387 */ /* 0x0007e80000100a00 */
[----:B------:R3:W-:Y:S04]  /*24160*/  STL.64 [R1+0x40], R20 ;  /* 0x0000401401007387 */ /* 0x0007e80000100a00 */
[----:B------:R-:W-:Y:S01]  /*24170*/  LDGSTS.E [R244+0x50008], desc[UR8][R24.64], !P4 ;  /* 0x5000800018f47fae */ /* 0x000fe2000e121848 */
[----:B--2---:R-:W-:-:S03]  /*24180*/  IMAD.WIDE R6, R252, 0x4, R32 ;  /* 0x00000004fc067825 */ /* 0x004fc600078e0220 */
[----:B------:R2:W-:Y:S01]  /*24190*/  LDGSTS.E [R244+0x54008], desc[UR8][R20.64], !P4 ;  /* 0x5400800014f47fae */ /* 0x0005e2000e121848 */
[----:B------:R-:W-:-:S03]  /*241a0*/  IMAD.WIDE R2, R252, 0x4, R28 ;  /* 0x00000004fc027825 */ /* 0x000fc600078e021c */
[----:B------:R-:W-:Y:S01]  /*241b0*/  STL.64 [R1+0x38], R6 ;  /* 0x0000380601007387 */ /* 0x000fe20000100a00 */
[----:B-1----:R-:W-:Y:S01]  /*241c0*/  IADD3 R22, R22, -0x107, RZ ;  /* 0xfffffef916167810 */ /* 0x002fe20007ffe0ff */
[----:B------:R-:W1:Y:S02]  /*241d0*/  LDC R32, c[0x0][0x230] ;  /* 0x00008c00ff207b82 */ /* 0x000e640000000800 */
[----:B------:R-:W-:Y:S04]  /*241e0*/  STL.64 [R1+0x30], R2 ;  /* 0x0000300201007387 */ /* 0x000fe80000100a00 */
[----:B------:R-:W2:Y:S01]  /*241f0*/  LDL.LU.64 R40, [R1+0x550] ;  /* 0x0005500001287983 */ /* 0x000ea20000300a00 */
[----:B----4-:R-:W-:Y:S01]  /*24200*/  VIADD R30, R30, 0xfffffedb ;  /* 0xfffffedb1e1e7836 */ /* 0x010fe20000000000 */
[----:B------:R-:W4:Y:S02]  /*24210*/  LDC R33, c[0x0][0x230] ;  /* 0x00008c00ff217b82 */ /* 0x000f240000000800 */
[----:B---3--:R-:W3:Y:S04]  /*24220*/  LDL.LU.64 R24, [R1+0x558] ;  /* 0x0005580001187983 */ /* 0x008ee80000300a00 */
[----:B------:R-:W4:Y:S04]  /*24230*/  LDL.LU.64 R38, [R1+0x560] ;  /* 0x0005600001267983 */ /* 0x000f280000300a00 */
[----:B------:R-:W4:Y:S04]  /*24240*/  LDL.LU.64 R28, [R1+0x568] ;  /* 0x00056800011c7983 */ /* 0x000f280000300a00 */
[----:B------:R-:W4:Y:S01]  /*24250*/  LDL.LU.64 R52, [R1+0x570] ;  /* 0x0005700001347983 */ /* 0x000f220000300a00 */
[----:B------:R-:W-:-:S03]  /*24260*/  IMAD.WIDE R16, R252, 0x4, R42 ;  /* 0x00000004fc107825 */ /* 0x000fc600078e022a */
[----:B------:R-:W4:Y:S04]  /*24270*/  LDL.LU.64 R48, [R1+0x578] ;  /* 0x0005780001307983 */ /* 0x000f280000300a00 */
[----:B------:R-:W4:Y:S04]  /*24280*/  LDL.LU.64 R46, [R1+0x580] ;  /* 0x00058000012e7983 */ /* 0x000f280000300a00 */
[----:B------:R-:W4:Y:S01]  /*24290*/  LDL.LU.64 R42, [R1+0x588] ;  /* 0x00058800012a7983 */ /* 0x000f220000300a00 */
[----:B------:R-:W-:Y:S01]  /*242a0*/  ISETP.GE.U32.AND P4, PT, R14, 0x7ffffe7c, PT ;  /* 0x7ffffe7c0e00780c */ /* 0x000fe20003f86070 */
[----:B------:R-:W-:-:S02]  /*242b0*/  IMAD.WIDE R14, R252, 0x4, R44 ;  /* 0x00000004fc0e7825 */ /* 0x000fc400078e022c */
[----:B------:R-:W-:Y:S04]  /*242c0*/  LDGSTS.E [R244+0x5000c], desc[UR8][R6.64], !P5 ;  /* 0x5000c00006f47fae */ /* 0x000fe8000e921848 */
[----:B------:R-:W-:Y:S01]  /*242d0*/  LDGSTS.E [R244+0x5400c], desc[UR8][R2.64], !P5 ;  /* 0x5400c00002f47fae */ /* 0x000fe2000e921848 */
[----:B------:R-:W-:Y:S01]  /*242e0*/  ISETP.GE.U32.AND P5, PT, R12, 0x7ffffe7b, PT ;  /* 0x7ffffe7b0c00780c */ /* 0x000fe20003fa6070 */
[----:B------:R-:W-:Y:S02]  /*242f0*/  VIADD R12, R19, 0xfffffef8 ;  /* 0xfffffef8130c7836 */ /* 0x000fe40000000000 */
[C---:B------:R-:W-:Y:S01]  /*24300*/  IMAD.WIDE R18, R252.reuse, 0x4, R36 ;  /* 0x00000004fc127825 */ /* 0x040fe200078e0224 */
[----:B------:R-:W-:Y:S01]  /*24310*/  STL.64 [R1+0x1b30], R14 ;  /* 0x001b300e01007387 */ /* 0x000fe20000100a00 */
[----:B------:R-:W1:Y:S02]  /*24320*/  LDC R37, c[0x0][0x230] ;  /* 0x00008c00ff257b82 */ /* 0x000e640000000800 */
[----:B--2---:R-:W-:Y:S01]  /*24330*/  IMAD.WIDE R20, R252, 0x4, R34 ;  /* 0x00000004fc147825 */ /* 0x004fe200078e0222 */
[----:B------:R2:W-:Y:S04]  /*24340*/  STL.64 [R1+0x1b38], R16 ;  /* 0x001b381001007387 */ /* 0x0005e80000100a00 */
[----:B------:R-:W-:Y:S01]  /*24350*/  STL.64 [R1+0x1b40], R18 ;  /* 0x001b401201007387 */ /* 0x000fe20000100a00 */
[----:B------:R-:W1:Y:S03]  /*24360*/  LDC R34, c[0x0][0x230] ;  /* 0x00008c00ff227b82 */ /* 0x000e660000000800 */
[----:B------:R-:W-:Y:S04]  /*24370*/  STL.64 [R1+0x1b48], R20 ;  /* 0x001b481401007387 */ /* 0x000fe80000100a00 */
[----:B------:R-:W-:Y:S01]  /*24380*/  LDGSTS.E [R244+0x58000], desc[UR8][R14.64], !P6 ;  /* 0x580000000ef47fae */ /* 0x000fe2000f121848 */
[----:B------:R-:W1:Y:S03]  /*24390*/  LDC R36, c[0x0][0x230] ;  /* 0x00008c00ff247b82 */ /* 0x000e660000000800 */
[----:B------:R-:W2:Y:S04]  /*243a0*/  LDL.LU.64 R50, [R1+0x590] ;  /* 0x0005900001327983 */ /* 0x000ea80000300a00 */
[----:B------:R2:W-:Y:S01]  /*243b0*/  LDGSTS.E [R244+0x5c000], desc[UR8][R16.64], !P6 ;  /* 0x5c00000010f47fae */ /* 0x0005e2000f121848 */
[----:B------:R-:W-:Y:S01]  /*243c0*/  ISETP.GE.U32.AND P6, PT, R22, 0x7ffffe7a, PT ;  /* 0x7ffffe7a1600780c */ /* 0x000fe20003fc6070 */
[----:B------:R-:W1:Y:S02]  /*243d0*/  LDC R35, c[0x0][0x230] ;  /* 0x00008c00ff237b82 */ /* 0x000e640000000800 */
[----:B------:R-:W2:Y:S04]  /*243e0*/  LDL.LU.64 R44, [R1+0x598] ;  /* 0x00059800012c7983 */ /* 0x000ea80000300a00 */
[----:B------:R-:W-:Y:S04]  /*243f0*/  LDGSTS.E [R244+0x58004], desc[UR8][R18.64], !P1 ;  /* 0x5800400012f47fae */ /* 0x000fe8000c921848 */
[----:B------:R-:W-:Y:S01]  /*24400*/  LDGSTS.E [R244+0x5c004], desc[UR8][R20.64], !P1 ;  /* 0x5c00400014f47fae */ /* 0x000fe2000c921848 */
[----:B------:R-:W-:-:S02]  /*24410*/  ISETP.GE.U32.AND P1, PT, R12, 0x7ffffe79, PT ;  /* 0x7ffffe790c00780c */ /* 0x000fc40003f26070 */
[----:B------:R-:W-:Y:S01]  /*24420*/  IADD3 R12, R26, -0x126, RZ ;  /* 0xfffffeda1a0c7810 */ /* 0x000fe20007ffe0ff */
[C---:B------:R-:W-:Y:S02]  /*24430*/  IMAD.WIDE R22, R252.reuse, 0x4, R40 ;  /* 0x00000004fc167825 */ /* 0x040fe400078e0228 */
[----:B------:R-:W2:Y:S02]  /*24440*/  LDL.LU.64 R40, [R1+0x5a0] ;  /* 0x0005a00001287983 */ /* 0x000ea40000300a00 */
[C---:B---3--:R-:W-:Y:S02]  /*24450*/  IMAD.WIDE R24, R252.reuse, 0x4, R24 ;  /* 0x00000004fc187825 */ /* 0x048fe400078e0218 */
[----:B------:R-:W-:Y:S02]  /*24460*/  LDGSTS.E [R244+0x58008], desc[UR8][R22.64], !P2 ;  /* 0x5800800016f47fae */ /* 0x000fe4000d121848 */
[C---:B----4-:R-:W-:Y:S02]  /*24470*/  IMAD.WIDE R26, R252.reuse, 0x4, R38 ;  /* 0x00000004fc1a7825 */ /* 0x050fe400078e0226 */
[----:B------:R-:W3:Y:S02]  /*24480*/  LDL.LU.64 R38, [R1+0x5a8] ;  /* 0x0005a80001267983 */ /* 0x000ee40000300a00 */
[----:B------:R-:W-:-:S02]  /*24490*/  IMAD.WIDE R28, R252, 0x4, R28 ;  /* 0x00000004fc1c7825 */ /* 0x000fc400078e021c */
[----:B------:R-:W-:Y:S02]  /*244a0*/  STL.64 [R1+0x1b50], R22 ;  /* 0x001b501601007387 */ /* 0x000fe40000100a00 */
[C---:B--2---:R-:W-:Y:S02]  /*244b0*/  IMAD.WIDE R16, R252.reuse, 0x4, R52 ;  /* 0x00000004fc107825 */ /* 0x044fe400078e0234 */
[----:B------:R-:W-:Y:S02]  /*244c0*/  STL.64 [R1+0x1b58], R24 ;  /* 0x001b581801007387 */ /* 0x000fe40000100a00 */
[C---:B------:R-:W-:Y:S02]  /*244d0*/  IMAD.WIDE R14, R252.reuse, 0x4, R48 ;  /* 0x00000004fc0e7825 */ /* 0x040fe400078e0230 */
[----:B------:R-:W-:Y:S02]  /*244e0*/  STL.64 [R1+0x1b60], R26 ;  /* 0x001b601a01007387 */ /* 0x000fe40000100a00 */
[----:B------:R-:W-:-:S02]  /*244f0*/  IMAD.WIDE R6, R252, 0x4, R46 ;  /* 0x00000004fc067825 */ /* 0x000fc400078e022e */
[----:B------:R-:W-:Y:S02]  /*24500*/  STL.64 [R1+0x1b68], R28 ;  /* 0x001b681c01007387 */ /* 0x000fe40000100a00 */
[C---:B------:R-:W-:Y:S02]  /*24510*/  IMAD.WIDE R2, R252.reuse, 0x4, R42 ;  /* 0x00000004fc027825 */ /* 0x040fe400078e022a */
[----:B------:R-:W-:Y:S04]  /*24520*/  STL.64 [R1+0x1ae8], R244 ;  /* 0x001ae8f401007387 */ /* 0x000fe80000100a00 */
[----:B------:R2:W-:Y:S04]  /*24530*/  STL.64 [R1+0x428], R16 ;  /* 0x0004281001007387 */ /* 0x0005e80000100a00 */
[----:B------:R4:W-:Y:S04]  /*24540*/  STL.64 [R1+0x420], R14 ;  /* 0x0004200e01007387 */ /* 0x0009e80000100a00 */
[----:B------:R-:W3:Y:S04]  /*24550*/  LDL.LU.64 R52, [R1+0x5b0] ;  /* 0x0005b00001347983 */ /* 0x000ee80000300a00 */
[----:B------:R-:W3:Y:S04]  /*24560*/  LDL.LU.64 R48, [R1+0x5b8] ;  /* 0x0005b80001307983 */ /* 0x000ee80000300a00 */
[----:B------:R1:W-:Y:S04]  /*24570*/  STL.64 [R1+0x418], R6 ;  /* 0x0004180601007387 */ /* 0x0003e80000100a00 */
[----:B------:R3:W-:Y:S04]  /*24580*/  STL.64 [R1+0x410], R2 ;  /* 0x0004100201007387 */ /* 0x0007e80000100a00 */
[----:B------:R-:W3:Y:S04]  /*24590*/  LDL.LU.64 R46, [R1+0x5c0] ;  /* 0x0005c000012e7983 */ /* 0x000ee80000300a00 */
[----:B------:R-:W3:Y:S04]  /*245a0*/  LDL.LU.64 R42, [R1+0x5c8] ;  /* 0x0005c800012a7983 */ /* 0x000ee80000300a00 */
[----:B------:R-:W-:Y:S04]  /*245b0*/  LDGSTS.E [R244+0x5c008], desc[UR8][R24.64], !P2 ;  /* 0x5c00800018f47fae */ /* 0x000fe8000d121848 */
[----:B------:R-:W-:Y:S04]  /*245c0*/  LDGSTS.E [R244+0x5800c], desc[UR8][R26.64], !P3 ;  /* 0x5800c0001af47fae */ /* 0x000fe8000d921848 */
[----:B------:R-:W-:Y:S04]  /*245d0*/  LDGSTS.E [R244+0x5c00c], desc[UR8][R28.64], !P3 ;  /* 0x5c00c0001cf47fae */ /* 0x000fe8000d921848 */
[----:B------:R2:W-:Y:S04]  /*245e0*/  LDGSTS.E [R243+0x40000], desc[UR8][R16.64], !P4 ;  /* 0x4000000010f37fae */ /* 0x0005e8000e121848 */
[----:B------:R4:W-:Y:S04]  /*245f0*/  LDGSTS.E [R243+0x44000], desc[UR8][R14.64], !P4 ;  /* 0x440000000ef37fae */ /* 0x0009e8000e121848 */
[----:B------:R1:W-:Y:S01]  /*24600*/  LDGSTS.E [R243+0x40004], desc[UR8][R6.64], !P5 ;  /* 0x4000400006f37fae */ /* 0x0003e2000e921848 */
[----:B--2---:R-:W-:-:S03]  /*24610*/  IMAD.WIDE R16, R252, 0x4, R50 ;  /* 0x00000004fc107825 */ /* 0x004fc600078e0232 */
[----:B------:R3:W-:Y:S01]  /*24620*/  LDGSTS.E [R243+0x44004], desc[UR8][R2.64], !P5 ;  /* 0x4400400002f37fae */ /* 0x0007e2000e921848 */
[----:B----4-:R-:W-:-:S03]  /*24630*/  IMAD.WIDE R14, R252, 0x4, R44 ;  /* 0x00000004fc0e7825 */ /* 0x010fc600078e022c */
[----:B------:R2:W-:Y:S04]  /*24640*/  STL.64 [R1+0x408], R16 ;  /* 0x0004081001007387 */ /* 0x0005e80000100a00 */
[----:B------:R4:W-:Y:S04]  /*24650*/  STL.64 [R1+0x400], R14 ;  /* 0x0004000e01007387 */ /* 0x0009e80000100a00 */
[----:B------:R-:W4:Y:S04]  /*24660*/  LDL.LU.64 R50, [R1+0x5d0] ;  /* 0x0005d00001327983 */ /* 0x000f280000300a00 */
[----:B------:R-:W4:Y:S04]  /*24670*/  LDL.LU.64 R44, [R1+0x5d8] ;  /* 0x0005d800012c7983 */ /* 0x000f280000300a00 */
[----:B------:R2:W-:Y:S04]  /*24680*/  LDGSTS.E [R243+0x40008], desc[UR8][R16.64], !P6 ;  /* 0x4000800010f37fae */ /* 0x0005e8000f121848 */
[----:B------:R4:W-:Y:S01]  /*24690*/  LDGSTS.E [R243+0x44008], desc[UR8][R14.64], !P6 ;  /* 0x440080000ef37fae */ /* 0x0009e2000f121848 */
[----:B-1----:R-:W-:-:S04]  /*246a0*/  IMAD.WIDE R6, R252, 0x4, R40 ;  /* 0x00000004fc067825 */ /* 0x002fc800078e0228 */
[C---:B---3--:R-:W-:Y:S01]  /*246b0*/  IMAD.WIDE R2, R252.reuse, 0x4, R38 ;  /* 0x00000004fc027825 */ /* 0x048fe200078e0226 */
[----:B------:R1:W-:Y:S04]  /*246c0*/  STL.64 [R1+0x3f8], R6 ;  /* 0x0003f80601007387 */ /* 0x0003e80000100a00 */
[----:B------:R3:W-:Y:S04]  /*246d0*/  STL.64 [R1+0x3f0], R2 ;  /* 0x0003f00201007387 */ /* 0x0007e80000100a00 */
[----:B------:R-:W3:Y:S04]  /*246e0*/  LDL.LU.64 R40, [R1+0x5e0] ;  /* 0x0005e00001287983 */ /* 0x000ee80000300a00 */
[----:B------:R-:W3:Y:S04]  /*246f0*/  LDL.LU.64 R38, [R1+0x5e8] ;  /* 0x0005e80001267983 */ /* 0x000ee80000300a00 */
[----:B------:R1:W-:Y:S04]  /*24700*/  LDGSTS.E [R243+0x4000c], desc[UR8][R6.64], !P1 ;  /* 0x4000c00006f37fae */ /* 0x0003e8000c921848 */
[----:B------:R3:W-:Y:S01]  /*24710*/  LDGSTS.E [R243+0x4400c], desc[UR8][R2.64], !P1 ;  /* 0x4400c00002f37fae */ /* 0x0007e2000c921848 */
[----:B--2---:R-:W-:-:S04]  /*24720*/  IMAD.WIDE R16, R252, 0x4, R52 ;  /* 0x00000004fc107825 */ /* 0x004fc800078e0234 */
[C---:B----4-:R-:W-:Y:S01]  /*24730*/  IMAD.WIDE R14, R252.reuse, 0x4, R48 ;  /* 0x00000004fc0e7825 */ /* 0x050fe200078e0230 */
[----:B------:R2:W-:Y:S04]  /*24740*/  STL.64 [R1+0x228], R16 ;  /* 0x0002281001007387 */ /* 0x0005e80000100a00 */
[----:B------:R4:W-:Y:S04]  /*24750*/  STL.64 [R1+0x220], R14 ;  /* 0x0002200e01007387 */ /* 0x0009e80000100a00 */
[----:B------:R-:W4:Y:S01]  /*24760*/  LDL.LU.64 R52, [R1+0x5f0] ;  /* 0x0005f00001347983 */ /* 0x000f220000300a00 */
[----:B-1----:R-:W-:-:S03]  /*24770*/  IMAD.WIDE R6, R252, 0x4, R46 ;  /* 0x00000004fc067825 */ /* 0x002fc600078e022e */
[----:B------:R-:W4:Y:S01]  /*24780*/  LDL.LU.64 R48, [R1+0x5f8] ;  /* 0x0005f80001307983 */ /* 0x000f220000300a00 */
[----:B---3--:R-:W-:-:S03]  /*24790*/  IMAD.WIDE R2, R252, 0x4, R42 ;  /* 0x00000004fc027825 */ /* 0x008fc600078e022a */
[----:B------:R1:W-:Y:S04]  /*247a0*/  STL.64 [R1+0x218], R6 ;  /* 0x0002180601007387 */ /* 0x0003e80000100a00 */
[----:B------:R3:W-:Y:S04]  /*247b0*/  STL.64 [R1+0x210], R2 ;  /* 0x0002100201007387 */ /* 0x0007e80000100a00 */
[----:B------:R-:W3:Y:S04]  /*247c0*/  LDL.LU.64 R46, [R1+0x600] ;  /* 0x00060000012e7983 */ /* 0x000ee80000300a00 */
[----:B------:R-:W3:Y:S01]  /*247d0*/  LDL.LU.64 R42, [R1+0x608] ;  /* 0x00060800012a7983 */ /* 0x000ee20000300a00 */
[----:B------:R-:W-:-:S02]  /*247e0*/  ISETP.GE.U32.AND P2, PT, R30, 0x7ffffe5c, PT ;  /* 0x7ffffe5c1e00780c */ /* 0x000fc40003f46070 */
[----:B------:R-:W-:Y:S01]  /*247f0*/  ISETP.GE.U32.AND P3, PT, R12, 0x7ffffe5b, PT ;  /* 0x7ffffe5b0c00780c */ /* 0x000fe20003f66070 */
[----:B------:R-:W-:Y:S02]  /*24800*/  VIADD R30, R31, 0xfffffed9 ;  /* 0xfffffed91f1e7836 */ /* 0x000fe40000000000 */
[----:B------:R-:W-:Y:S01]  /*24810*/  VIADD R12, R32, 0xfffffed8 ;  /* 0xfffffed8200c7836 */ /* 0x000fe20000000000 */
[----:B------:R-:W3:Y:S07]  /*24820*/  LDC R31, c[0x0][0x230] ;  /* 0x00008c00ff1f7b82 */ /* 0x000eee0000000800 */
[----:B------:R2:W-:Y:S01]  /*24830*/  LDGSTS.E [R243+0x48000], desc[UR8][R16.64], !P2 ;  /* 0x4800000010f37fae */ /* 0x0005e2000d121848 */
[----:B------:R-:W-:Y:S01]  /*24840*/  ISETP.GE.U32.AND P4, PT, R30, 0x7ffffe5a, PT ;  /* 0x7ffffe5a1e00780c */ /* 0x000fe20003f86070 */
[----:B------:R-:W3:Y:S02]  /*24850*/  LDC R32, c[0x0][0x230] ;  /* 0x00008c00ff207b82 */ /* 0x000ee40000000800 */
[----:B------:R4:W-:Y:S04]  /*24860*/  LDGSTS.E [R243+0x4c000], desc[UR8][R14.64], !P2 ;  /* 0x4c0000000ef37fae */ /* 0x0009e8000d121848 */
[----:B------:R1:W-:Y:S04]  /*24870*/  LDGSTS.E [R243+0x48004], desc[UR8][R6.64], !P3 ;  /* 0x4800400006f37fae */ /* 0x0003e8000d921848 */
[----:B------:R3:W-:Y:S01]  /*24880*/  LDGSTS.E [R243+0x4c004], desc[UR8][R2.64], !P3 ;  /* 0x4c00400002f37fae */ /* 0x0007e2000d921848 */
[----:B--2---:R-:W-:-:S04]  /*24890*/  IMAD.WIDE R16, R252, 0x4, R50 ;  /* 0x00000004fc107825 */ /* 0x004fc800078e0232 */
[----:B----4-:R-:W-:Y:S01]  /*248a0*/  IMAD.WIDE R14, R252, 0x4, R44 ;  /* 0x00000004fc0e7825 */ /* 0x010fe200078e022c */
[----:B------:R2:W-:Y:S04]  /*248b0*/  STL.64 [R1+0x208], R16 ;  /* 0x0002081001007387 */ /* 0x0005e80000100a00 */
[----:B------:R4:W-:Y:S01]  /*248c0*/  STL.64 [R1+0x200], R14 ;  /* 0x0002000e01007387 */ /* 0x0009e20000100a00 */
[----:B------:R-:W-:-:S03]  /*248d0*/  ISETP.GE.U32.AND P5, PT, R12, 0x7ffffe59, PT ;  /* 0x7ffffe590c00780c */ /* 0x000fc60003fa6070 */
[----:B------:R-:W4:Y:S04]  /*248e0*/  LDL.LU.64 R54, [R1+0x610] ;  /* 0x0006100001367983 */ /* 0x000f280000300a00 */
[----:B------:R-:W4:Y:S04]  /*248f0*/  LDL.LU.64 R50, [R1+0x618] ;  /* 0x0006180001327983 */ /* 0x000f280000300a00 */
[----:B------:R2:W-:Y:S04]  /*24900*/  LDGSTS.E [R243+0x48008], desc[UR8][R16.64], !P4 ;  /* 0x4800800010f37fae */ /* 0x0005e8000e121848 */
[----:B------:R4:W-:Y:S01]  /*24910*/  LDGSTS.E [R243+0x4c008], desc[UR8][R14.64], !P4 ;  /* 0x4c0080000ef37fae */ /* 0x0009e2000e121848 */
[----:B-1----:R-:W-:-:S04]  /*24920*/  IMAD.WIDE R6, R252, 0x4, R40 ;  /* 0x00000004fc067825 */ /* 0x002fc800078e0228 */
[----:B---3--:R-:W-:Y:S01]  /*24930*/  IMAD.WIDE R2, R252, 0x4, R38 ;  /* 0x00000004fc027825 */ /* 0x008fe200078e0226 */
[----:B------:R1:W-:Y:S01]  /*24940*/  STL.64 [R1+0x1f8], R6 ;  /* 0x0001f80601007387 */ /* 0x0003e20000100a00 */
[----:B------:R-:W-:Y:S01]  /*24950*/  IADD3 R30, R34, -0x145, RZ ;  /* 0xfffffebb221e7810 */ /* 0x000fe20007ffe0ff */
[----:B------:R-:W3:Y:S02]  /*24960*/  LDC R38, c[0x0][0x230] ;  /* 0x00008c00ff267b82 */ /* 0x000ee40000000800 */
[----:B------:R1:W-:Y:S04]  /*24970*/  STL.64 [R1+0x1f0], R2 ;  /* 0x0001f00201007387 */ /* 0x0003e80000100a00 */
[----:B------:R-:W3:Y:S01]  /*24980*/  LDL.LU.64 R44, [R1+0x620] ;  /* 0x00062000012c7983 */ /* 0x000ee20000300a00 */
[----:B------:R-:W-:-:S03]  /*24990*/  VIADD R12, R37, 0xfffffeba ;  /* 0xfffffeba250c7836 */ /* 0x000fc60000000000 */
[----:B------:R1:W-:Y:S01]  /*249a0*/  LDGSTS.E [R243+0x4800c], desc[UR8][R6.64], !P5 ;  /* 0x4800c00006f37fae */ /* 0x0003e2000e921848 */
[----:B--2---:R-:W-:-:S03]  /*249b0*/  IMAD.WIDE R16, R252, 0x4, R52 ;  /* 0x00000004fc107825 */ /* 0x004fc600078e0234 */
[----:B------:R-:W2:Y:S01]  /*249c0*/  LDL.LU.64 R40, [R1+0x628] ;  /* 0x0006280001287983 */ /* 0x000ea20000300a00 */
[----:B----4-:R-:W-:-:S03]  /*249d0*/  IMAD.WIDE R14, R252, 0x4, R48 ;  /* 0x00000004fc0e7825 */ /* 0x010fc600078e0230 */
[----:B------:R4:W-:Y:S01]  /*249e0*/  LDGSTS.E [R243+0x4c00c], desc[UR8][R2.64], !P5 ;  /* 0x4c00c00002f37fae */ /* 0x0009e2000e921848 */
[----:B------:R-:W-:Y:S01]  /*249f0*/  ISETP.GE.U32.AND P6, PT, R30, 0x7ffffe3c, PT ;  /* 0x7ffffe3c1e00780c */ /* 0x000fe20003fc6070 */
[----:B------:R-:W2:Y:S02]  /*24a00*/  LDC R37, c[0x0][0x230] ;  /* 0x00008c00ff257b82 */ /* 0x000ea40000000800 */
[----:B------:R-:W-:Y:S06]  /*24a10*/  STL.64 [R1+0x28], R16 ;  /* 0x0000281001007387 */ /* 0x000fec0000100a00 */
[----:B------:R-:W2:Y:S01]  /*24a20*/  LDC R34, c[0x0][0x230] ;  /* 0x00008c00ff227b82 */ /* 0x000ea20000000800 */
[C---:B-1----:R-:W-:Y:S01]  /*24a30*/  IMAD.WIDE R6, R252.reuse, 0x4, R46 ;  /* 0x00000004fc067825 */ /* 0x042fe200078e022e */
[----:B------:R-:W-:Y:S03]  /*24a40*/  STL.64 [R1+0x20], R14 ;  /* 0x0000200e01007387 */ /* 0x000fe60000100a00 */
[----:B----4-:R-:W-:Y:S01]  /*24a50*/  IMAD.WIDE R2, R252, 0x4, R42 ;  /* 0x00000004fc027825 */ /* 0x010fe200078e022a */
[----:B------:R1:W-:Y:S01]  /*24a60*/  STL.64 [R1+0x18], R6 ;  /* 0x0000180601007387 */ /* 0x0003e20000100a00 */
[----:B------:R-:W-:Y:S01]  /*24a70*/  ISETP.GE.U32.AND P1, PT, R12, 0x7ffffe3b, PT ;  /* 0x7ffffe3b0c00780c */ /* 0x000fe20003f26070 */
[----:B------:R-:W4:Y:S02]  /*24a80*/  LDC R42, c[0x0][0x230] ;  /* 0x00008c00ff2a7b82 */ /* 0x000f240000000800 */
[----:B------:R-:W4:Y:S04]  /*24a90*/  LDL.LU.64 R60, [R1+0x630] ;  /* 0x00063000013c7983 */ /* 0x000f280000300a00 */
[----:B------:R1:W-:Y:S01]  /*24aa0*/  STL.64 [R1+0x10], R2 ;  /* 0x0000100201007387 */ /* 0x0003e20000100a00 */
[----:B------:R-:W-:Y:S01]  /*24ab0*/  VIADD R30, R33, 0xfffffeb9 ;  /* 0xfffffeb9211e7836 */ /* 0x000fe20000000000 */
[----:B------:R-:W4:Y:S02]  /*24ac0*/  LDC R46, c[0x0][0x230] ;  /* 0x00008c00ff2e7b82 */ /* 0x000f240000000800 */
[----:B------:R-:W4:Y:S04]  /*24ad0*/  LDL.LU.64 R58, [R1+0x638] ;  /* 0x00063800013a7983 */ /* 0x000f280000300a00 */
[----:B------:R-:W-:Y:S02]  /*24ae0*/  LDGSTS.E [R243+0x50000], desc[UR8][R16.64], !P6 ;  /* 0x5000000010f37fae */ /* 0x000fe4000f121848 */
[----:B------:R-:W2:Y:S02]  /*24af0*/  LDC R33, c[0x0][0x230] ;  /* 0x00008c00ff217b82 */ /* 0x000ea40000000800 */
[----:B------:R-:W-:Y:S04]  /*24b00*/  LDGSTS.E [R243+0x54000], desc[UR8][R14.64], !P6 ;  /* 0x540000000ef37fae */ /* 0x000fe8000f121848 */
[----:B------:R-:W4:Y:S01]  /*24b10*/  LDL.LU.64 R52, [R1+0x640] ;  /* 0x0006400001347983 */ /* 0x000f220000300a00 */
[----:B---3--:R-:W-:Y:S01]  /*24b20*/  VIADD R38, R38, 0xfffffef5 ;  /* 0xfffffef526267836 */ /* 0x008fe20000000000 */
[----:B------:R-:W3:Y:S02]  /*24b30*/  LDC R47, c[0x0][0x230] ;  /* 0x00008c00ff2f7b82 */ /* 0x000ee40000000800 */
[----:B------:R-:W3:Y:S04]  /*24b40*/  LDL.LU.64 R48, [R1+0x648] ;  /* 0x0006480001307983 */ /* 0x000ee80000300a00 */
[----:B------:R1:W-:Y:S04]  /*24b50*/  LDGSTS.E [R243+0x50004], desc[UR8][R6.64], !P1 ;  /* 0x5000400006f37fae */ /* 0x0003e8000c921848 */
[----:B------:R1:W-:Y:S02]  /*24b60*/  LDGSTS.E [R243+0x54004], desc[UR8][R2.64], !P1 ;  /* 0x5400400002f37fae */ /* 0x0003e4000c921848 */
[----:B-1----:R-:W-:-:S04]  /*24b70*/  IMAD.WIDE R6, R252, 0x4, R54 ;  /* 0x00000004fc067825 */ /* 0x002fc800078e0236 */
[----:B------:R-:W-:Y:S01]  /*24b80*/  IMAD.WIDE R2, R252, 0x4, R50 ;  /* 0x00000004fc027825 */ /* 0x000fe200078e0232 */
[----:B------:R1:W-:Y:S01]  /*24b90*/  STL.64 [R1+0x8], R6 ;  /* 0x0000080601007387 */ /* 0x0003e20000100a00 */
[----:B------:R-:W-:Y:S01]  /*24ba0*/  ISETP.GE.U32.AND P2, PT, R30, 0x7ffffe3a, PT ;  /* 0x7ffffe3a1e00780c */ /* 0x000fe20003f46070 */
[----:B------:R-:W1:Y:S02]  /*24bb0*/  LDC R50, c[0x0][0x230] ;  /* 0x00008c00ff327b82 */ /* 0x000e640000000800 */
[----:B------:R1:W-:Y:S04]  /*24bc0*/  STL.64 [R1], R2 ;  /* 0x0000000201007387 */ /* 0x0003e80000100a00 */
[----:B------:R-:W3:Y:S01]  /*24bd0*/  LDL.LU.64 R56, [R1+0x650] ;  /* 0x0006500001387983 */ /* 0x000ee20000300a00 */
[----:B------:R-:W-:-:S02]  /*24be0*/  VIADD R30, R32, 0xfffffe9b ;  /* 0xfffffe9b201e7836 */ /* 0x000fc40000000000 */
[----:B------:R-:W-:-:S03]  /*24bf0*/  IMAD.WIDE R240, R252, 0x4, R44 ;  /* 0x00000004fcf07825 */ /* 0x000fc600078e022c */
[----:B------:R-:W-:Y:S01]  /*24c00*/  ISETP.GE.U32.AND P4, PT, R30, 0x7ffffe1c, PT ;  /* 0x7ffffe1c1e00780c */ /* 0x000fe20003f86070 */
[----:B------:R1:W-:Y:S01]  /*24c10*/  LDGSTS.E [R243+0x50008], desc[UR8][R6.64], !P2 ;  /* 0x5000800006f37fae */ /* 0x0003e2000d121848 */
[----:B------:R-:W-:Y:S01]  /*24c20*/  IADD3 R30, R31, -0x167, RZ ;  /* 0xfffffe991f1e7810 */ /* 0x000fe20007ffe0ff */
[----:B------:R-:W1:Y:S01]  /*24c30*/  LDC R51, c[0x0][0x230] ;  /* 0x00008c00ff337b82 */ /* 0x000e620000000800 */
[----:B--2---:R-:W-:Y:S01]  /*24c40*/  IMAD.WIDE R238, R252, 0x4, R40 ;  /* 0x00000004fcee7825 */ /* 0x004fe200078e0228 */
[----:B------:R-:W-:Y:S01]  /*24c50*/  IADD3 R12, R36, -0x148, RZ ;  /* 0xfffffeb8240c7810 */ /* 0x000fe20007ffe0ff */
[----:B------:R-:W2:Y:S01]  /*24c60*/  LDL.LU.64 R40, [R1+0x658] ;  /* 0x0006580001287983 */ /* 0x000ea20000300a00 */
[----:B------:R-:W-:-:S04]  /*24c70*/  ISETP.GE.U32.AND P6, PT, R30, 0x7ffffe1a, PT ;  /* 0x7ffffe1a1e00780c */ /* 0x000fc80003fc6070 */
[----:B------:R-:W1:Y:S01]  /*24c80*/  LDC R36, c[0x0][0x230] ;  /* 0x00008c00ff247b82 */ /* 0x000e620000000800 */
[----:B------:R-:W2:Y:S04]  /*24c90*/  LDL.LU.64 R54, [R1+0x660] ;  /* 0x0006600001367983 */ /* 0x000ea80000300a00 */
[----:B------:R-:W2:Y:S04]  /*24ca0*/  LDL.LU.64 R44, [R1+0x668] ;  /* 0x00066800012c7983 */ /* 0x000ea80000300a00 */
[----:B------:R-:W-:Y:S04]  /*24cb0*/  STL.64 [R1+0x1af0], R240 ;  /* 0x001af0f001007387 */ /* 0x000fe80000100a00 */
[----:B------:R-:W-:Y:S04]  /*24cc0*/  STL.64 [R1+0x1af8], R238 ;  /* 0x001af8ee01007387 */ /* 0x000fe80000100a00 */
[----:B------:R-:W2:Y:S01]  /*24cd0*/  LDL.LU.64 R68, [R1+0x670] ;  /* 0x0006700001447983 */ /* 0x000ea20000300a00 */
[----:B------:R-:W-:-:S03]  /*24ce0*/  VIADD R30, R33, 0xfffffef7 ;  /* 0xfffffef7211e7836 */ /* 0x000fc60000000000 */
[----:B------:R-:W2:Y:S04]  /*24cf0*/  LDL.LU.64 R64, [R1+0x678] ;  /* 0x0006780001407983 */ /* 0x000ea80000300a00 */
[----:B------:R-:W2:Y:S01]  /*24d00*/  LDL.LU.64 R62, [R1+0x680] ;  /* 0x00068000013e7983 */ /* 0x000ea20000300a00 */
[----:B----4-:R-:W-:-:S03]  /*24d10*/  IMAD.WIDE R32, R252, 0x4, R58 ;  /* 0x00000004fc207825 */ /* 0x010fc600078e023a */
[----:B------:R-:W4:Y:S01]  /*24d20*/  LDL.LU.64 R58, [R1+0x688] ;  /* 0x00068800013a7983 */ /* 0x000f220000300a00 */
[----:B------:R-:W-:Y:S01]  /*24d30*/  ISETP.GE.U32.AND P3, PT, R12, 0x7ffffe39, PT ;  /* 0x7ffffe390c00780c */ /* 0x000fe20003f66070 */
[----:B------:R-:W-:Y:S02]  /*24d40*/  VIADD R12, R35, 0xfffffe9a ;  /* 0xfffffe9a230c7836 */ /* 0x000fe40000000000 */
[----:B------:R4:W-:Y:S03]  /*24d50*/  LDGSTS.E [R243+0x54008], desc[UR8][R2.64], !P2 ;  /* 0x5400800002f37fae */ /* 0x0009e6000d121848 */
[----:B------:R-:W-:Y:S01]  /*24d60*/  ISETP.GE.U32.AND P5, PT, R12, 0x7ffffe1b, PT ;  /* 0x7ffffe1b0c00780c */ /* 0x000fe20003fa6070 */
[----:B------:R-:W-:Y:S01]  /*24d70*/  VIADD R12, R37, 0xfffffe98 ;  /* 0xfffffe98250c7836 */ /* 0x000fe20000000000 */
[----:B------:R-:W-:-:S04]  /*24d80*/  ISETP.GE.U32.AND P2, PT, R30, 0x7ffffe78, PT ;  /* 0x7ffffe781e00780c */ /* 0x000fc80003f46070 */
[----:B------:R-:W-:Y:S01]  /*24d90*/  ISETP.GE.U32.AND P1, PT, R12, 0x7ffffe19, PT ;  /* 0x7ffffe190c00780c */ /* 0x000fe20003f26070 */
[----:B------:R-:W-:Y:S01]  /*24da0*/  LDGSTS.E [R243+0x5000c], desc[UR8][R240.64], !P3 ;  /* 0x5000c000f0f37fae */ /* 0x000fe2000d921848 */
[----:B-1----:R-:W-:Y:S01]  /*24db0*/  IADD3 R12, R36, -0x10a, RZ ;  /* 0xfffffef6240c7810 */ /* 0x002fe20007ffe0ff */
[----:B------:R-:W-:Y:S02]  /*24dc0*/  IMAD.WIDE R30, R252, 0x4, R60 ;  /* 0x00000004fc1e7825 */ /* 0x000fe400078e023c */
[----:B------:R-:W-:Y:S01]  /*24dd0*/  LDGSTS.E [R243+0x5400c], desc[UR8][R238.64], !P3 ;  /* 0x5400c000eef37fae */ /* 0x000fe2000d921848 */
[----:B------:R-:W-:Y:S01]  /*24de0*/  ISETP.GE.U32.AND P3, PT, R12, 0x7ffffe77, PT ;  /* 0x7ffffe770c00780c */ /* 0x000fe20003f66070 */
[----:B------:R-:W-:Y:S02]  /*24df0*/  VIADD R12, R34, 0xfffffef4 ;  /* 0xfffffef4220c7836 */ /* 0x000fe40000000000 */
[----:B------:R-:W-:Y:S01]  /*24e00*/  IMAD.WIDE R34, R252, 0x4, R52 ;  /* 0x00000004fc227825 */ /* 0x000fe200078e0234 */
[----:B------:R-:W-:Y:S01]  /*24e10*/  STL.64 [R1+0x1b00], R30 ;  /* 0x001b001e01007387 */ /* 0x000fe20000100a00 */
[----:B------:R-:W-:Y:S01]  /*24e20*/  IADD3 R46, R46, -0x129, RZ ;  /* 0xfffffed72e2e7810 */ /* 0x000fe20007ffe0ff */
[----:B------:R-:W1:Y:S01]  /*24e30*/  LDC R52, c[0x0][0x230] ;  /* 0x00008c00ff347b82 */ /* 0x000e620000000800 */
[----:B---3--:R-:W-:Y:S01]  /*24e40*/  IMAD.WIDE R36, R252, 0x4, R48 ;  /* 0x00000004fc247825 */ /* 0x008fe200078e0230 */
[----:B------:R-:W-:Y:S04]  /*24e50*/  STL.64 [R1+0x1b08], R32 ;  /* 0x001b082001007387 */ /* 0x000fe80000100a00 */
[----:B------:R-:W-:Y:S02]  /*24e60*/  LDGSTS.E [R243+0x58000], desc[UR8][R30.64], !P4 ;  /* 0x580000001ef37fae */ /* 0x000fe4000e121848 */
[----:B------:R-:W3:Y:S02]  /*24e70*/  LDC R49, c[0x0][0x230] ;  /* 0x00008c00ff317b82 */ /* 0x000ee40000000800 */
[----:B------:R-:W-:Y:S04]  /*24e80*/  STL.64 [R1+0x1b10], R34 ;  /* 0x001b102201007387 */ /* 0x000fe80000100a00 */
[----:B------:R-:W-:Y:S01]  /*24e90*/  LDGSTS.E [R243+0x5c000], desc[UR8][R32.64], !P4 ;  /* 0x5c00000020f37fae */ /* 0x000fe2000e121848 */
[----:B------:R-:W-:Y:S01]  /*24ea0*/  ISETP.GE.U32.AND P4, PT, R38, 0x7ffffe76, PT ;  /* 0x7ffffe762600780c */ /* 0x000fe20003f86070 */
[----:B------:R-:W1:Y:S02]  /*24eb0*/  LDC R48, c[0x0][0x230] ;  /* 0x00008c00ff307b82 */ /* 0x000e640000000800 */
[----:B------:R-:W-:Y:S01]  /*24ec0*/  STL.64 [R1+0x1b18], R36 ;  /* 0x001b182401007387 */ /* 0x000fe20000100a00 */
[----:B------:R-:W-:-:S03]  /*24ed0*/  IMAD.WIDE R38, R252, 0x4, R56 ;  /* 0x00000004fc267825 */ /* 0x000fc600078e0238 */
[----:B------:R-:W-:Y:S04]  /*24ee0*/  LDGSTS.E [R243+0x58004], desc[UR8][R34.64], !P5 ;  /* 0x5800400022f37fae */ /* 0x000fe8000e921848 */
[----:B------:R-:W3:Y:S04]  /*24ef0*/  LDL.LU.64 R66, [R1+0x690] ;  /* 0x0006900001427983 */ /* 0x000ee80000300a00 */
[----:B------:R-:W-:Y:S01]  /*24f00*/  LDGSTS.E [R243+0x5c004], desc[UR8][R36.64], !P5 ;  /* 0x5c00400024f37fae */ /* 0x000fe2000e921848 */
[----:B------:R-:W-:Y:S01]  /*24f10*/  ISETP.GE.U32.AND P5, PT, R12, 0x7ffffe75, PT ;  /* 0x7ffffe750c00780c */ /* 0x000fe20003fa6070 */
[----:B------:R-:W-:-:S02]  /*24f20*/  VIADD R12, R42, 0xfffffed6 ;  /* 0xfffffed62a0c7836 */ /* 0x000fc40000000000 */
[----:B------:R-:W3:Y:S04]  /*24f30*/  LDL.LU.64 R60, [R1+0x698] ;  /* 0x00069800013c7983 */ /* 0x000ee80000300a00 */
[----:B------:R-:W3:Y:S04]  /*24f40*/  LDL.LU.64 R56, [R1+0x6a0] ;  /* 0x0006a00001387983 */ /* 0x000ee80000300a00 */
[----:B------:R-:W-:Y:S01]  /*24f50*/  LDGSTS.E [R243+0x58008], desc[UR8][R38.64], !P6 ;  /* 0x5800800026f37fae */ /* 0x000fe2000f121848 */
[----:B--2---:R-:W-:-:S03]  /*24f60*/  IMAD.WIDE R42, R252, 0x4, R54 ;  /* 0x00000004fc2a7825 */ /* 0x004fc600078e0236 */
[----:B------:R-:W2:Y:S01]  /*24f70*/  LDL.LU.64 R54, [R1+0x6a8] ;  /* 0x0006a80001367983 */ /* 0x000ea20000300a00 */
[----:B------:R-:W-:-:S03]  /*24f80*/  IMAD.WIDE R40, R252, 0x4, R40 ;  /* 0x00000004fc287825 */ /* 0x000fc600078e0228 */
[----:B------:R-:W-:Y:S01]  /*24f90*/  STL.64 [R1+0x1b20], R38 ;  /* 0x001b202601007387 */ /* 0x000fe20000100a00 */
[----:B------:R-:W-:-:S03]  /*24fa0*/  IMAD.WIDE R44, R252, 0x4, R44 ;  /* 0x00000004fc2c7825 */ /* 0x000fc600078e022c */
[----:B------:R-:W-:Y:S01]  /*24fb0*/  STL.64 [R1+0x1b28], R40 ;  /* 0x001b282801007387 */ /* 0x000fe20000100a00 */
[----:B------:R-:W-:-:S03]  /*24fc0*/  IMAD.WIDE R16, R252, 0x4, R68 ;  /* 0x00000004fc107825 */ /* 0x000fc600078e0244 */
[----:B------:R-:W-:Y:S01]  /*24fd0*/  STL.64 [R1+0x1b70], R42 ;  /* 0x001b702a01007387 */ /* 0x000fe20000100a00 */
[----:B------:R-:W-:-:S03]  /*24fe0*/  IMAD.WIDE R14, R252, 0x4, R64 ;  /* 0x00000004fc0e7825 */ /* 0x000fc600078e0240 */
[----:B------:R-:W-:Y:S01]  /*24ff0*/  STL.64 [R1+0x1b78], R44 ;  /* 0x001b782c01007387 */ /* 0x000fe20000100a00 */
[----:B------:R-:W-:-:S03]  /*25000*/  IMAD.WIDE R6, R252, 0x4, R62 ;  /* 0x00000004fc067825 */ /* 0x000fc600078e023e */
[----:B------:R3:W-:Y:S01]  /*25010*/  STL.64 [R1+0x3e8], R16 ;  /* 0x0003e81001007387 */ /* 0x0007e20000100a00 */
[----:B----4-:R-:W-:-:S03]  /*25020*/  IMAD.WIDE R2, R252, 0x4, R58 ;  /* 0x00000004fc027825 */ /* 0x010fc600078e023a */
[----:B------:R4:W-:Y:S04]  /*25030*/  STL.64 [R1+0x3e0], R14 ;  /* 0x0003e00e01007387 */ /* 0x0009e80000100a00 */
[----:B------:R-:W2:Y:S04]  /*25040*/  LDL.LU.64 R68, [R1+0x6b0] ;  /* 0x0006b00001447983 */ /* 0x000ea80000300a00 */
[----:B------:R-:W2:Y:S04]  /*25050*/  LDL.LU.64 R64, [R1+0x6b8] ;  /* 0x0006b80001407983 */ /* 0x000ea80000300a00 */
[----:B------:R1:W-:Y:S04]  /*25060*/  STL.64 [R1+0x3d8], R6 ;  /* 0x0003d80601007387 */ /* 0x0003e80000100a00 */
[----:B------:R2:W-:Y:S04]  /*25070*/  STL.64 [R1+0x3d0], R2 ;  /* 0x0003d00201007387 */ /* 0x0005e80000100a00 */
[----:B------:R-:W2:Y:S04]  /*25080*/  LDL.LU.64 R62, [R1+0x6c0] ;  /* 0x0006c000013e7983 */ /* 0x000ea80000300a00 */
[----:B------:R-:W2:Y:S04]  /*25090*/  LDL.LU.64 R58, [R1+0x6c8] ;  /* 0x0006c800013a7983 */ /* 0x000ea80000300a00 */
[----:B------:R-:W-:Y:S04]  /*250a0*/  LDGSTS.E [R243+0x5c008], desc[UR8][R40.64], !P6 ;  /* 0x5c00800028f37fae */ /* 0x000fe8000f121848 */
[----:B------:R-:W-:Y:S04]  /*250b0*/  LDGSTS.E [R243+0x5800c], desc[UR8][R42.64], !P1 ;  /* 0x5800c0002af37fae */ /* 0x000fe8000c921848 */
[----:B------:R-:W-:Y:S04]  /*250c0*/  LDGSTS.E [R243+0x5c00c], desc[UR8][R44.64], !P1 ;  /* 0x5c00c0002cf37fae */ /* 0x000fe8000c921848 */
[----:B------:R3:W-:Y:S04]  /*250d0*/  LDGSTS.E [R242+0x40000], desc[UR8][R16.64], !P2 ;  /* 0x4000000010f27fae */ /* 0x0007e8000d121848 */
[----:B------:R4:W-:Y:S04]  /*250e0*/  LDGSTS.E [R242+0x44000], desc[UR8][R14.64], !P2 ;  /* 0x440000000ef27fae */ /* 0x0009e8000d121848 */
[----:B------:R1:W-:Y:S01]  /*250f0*/  LDGSTS.E [R242+0x40004], desc[UR8][R6.64], !P3 ;  /* 0x4000400006f27fae */ /* 0x0003e2000d921848 */
[----:B---3--:R-:W-:-:S03]  /*25100*/  IMAD.WIDE R16, R252, 0x4, R66 ;  /* 0x00000004fc107825 */ /* 0x008fc600078e0242 */
[----:B------:R2:W-:Y:S01]  /*25110*/  LDGSTS.E [R242+0x44004], desc[UR8][R2.64], !P3 ;  /* 0x4400400002f27fae */ /* 0x0005e2000d921848 */
[----:B----4-:R-:W-:-:S03]  /*25120*/  IMAD.WIDE R14, R252, 0x4, R60 ;  /* 0x00000004fc0e7825 */ /* 0x010fc600078e023c */
[----:B------:R3:W-:Y:S01]  /*25130*/  STL.64 [R1+0x3c8], R16 ;  /* 0x0003c81001007387 */ /* 0x0007e20000100a00 */
[----:B-1----:R-:W-:-:S03]  /*25140*/  IMAD.WIDE R6, R252, 0x4, R56 ;  /* 0x00000004fc067825 */ /* 0x002fc600078e0238 */
[----:B------:R1:W-:Y:S04]  /*25150*/  STL.64 [R1+0x3c0], R14 ;  /* 0x0003c00e01007387 */ /* 0x0003e80000100a00 */
[----:B------:R-:W4:Y:S04]  /*25160*/  LDL.LU.64 R66, [R1+0x6d0] ;  /* 0x0006d00001427983 */ /* 0x000f280000300a00 */
[----:B------:R-:W4:Y:S04]  /*25170*/  LDL.LU.64 R60, [R1+0x6d8] ;  /* 0x0006d800013c7983 */ /* 0x000f280000300a00 */
[----:B------:R1:W-:Y:S04]  /*25180*/  STL.64 [R1+0x3b8], R6 ;  /* 0x0003b80601007387 */ /* 0x0003e80000100a00 */
[----:B------:R3:W-:Y:S04]  /*25190*/  LDGSTS.E [R242+0x40008], desc[UR8][R16.64], !P4 ;  /* 0x4000800010f27fae */ /* 0x0007e8000e121848 */
[----:B------:R1:W-:Y:S04]  /*251a0*/  LDGSTS.E [R242+0x44008], desc[UR8][R14.64], !P4 ;  /* 0x440080000ef27fae */ /* 0x0003e8000e121848 */
[----:B------:R1:W-:Y:S01]  /*251b0*/  LDGSTS.E [R242+0x4000c], desc[UR8][R6.64], !P5 ;  /* 0x4000c00006f27fae */ /* 0x0003e2000e921848 */
[----:B--2---:R-:W-:-:S05]  /*251c0*/  IMAD.WIDE R2, R252, 0x4, R54 ;  /* 0x00000004fc027825 */ /* 0x004fca00078e0236 */
[----:B------:R2:W-:Y:S04]  /*251d0*/  STL.64 [R1+0x3b0], R2 ;  /* 0x0003b00201007387 */ /* 0x0005e80000100a00 */
[----:B------:R-:W4:Y:S04]  /*251e0*/  LDL.LU.64 R56, [R1+0x6e0] ;  /* 0x0006e00001387983 */ /* 0x000f280000300a00 */
[----:B------:R-:W4:Y:S04]  /*251f0*/  LDL.LU.64 R54, [R1+0x6e8] ;  /* 0x0006e80001367983 */ /* 0x000f280000300a00 */
[----:B------:R2:W-:Y:S01]  /*25200*/  LDGSTS.E [R242+0x4400c], desc[UR8][R2.64], !P5 ;  /* 0x4400c00002f27fae */ /* 0x0005e2000e921848 */
[----:B---3--:R-:W-:-:S04]  /*25210*/  IMAD.WIDE R16, R252, 0x4, R68 ;  /* 0x00000004fc107825 */ /* 0x008fc800078e0244 */
[C---:B-1----:R-:W-:Y:S01]  /*25220*/  IMAD.WIDE R14, R252.reuse, 0x4, R64 ;  /* 0x00000004fc0e7825 */ /* 0x042fe200078e0240 */
[----:B------:R4:W-:Y:S04]  /*25230*/  STL.64 [R1+0x1e8], R16 ;  /* 0x0001e81001007387 */ /* 0x0009e80000100a00 */
[----:B------:R1:W-:Y:S04]  /*25240*/  STL.64 [R1+0x1e0], R14 ;  /* 0x0001e00e01007387 */ /* 0x0003e80000100a00 */
[----:B------:R-:W3:Y:S01]  /*25250*/  LDL.LU.64 R70, [R1+0x6f0] ;  /* 0x0006f00001467983 */ /* 0x000ee20000300a00 */
[----:B------:R-:W-:-:S03]  /*25260*/  IMAD.WIDE R6, R252, 0x4, R62 ;  /* 0x00000004fc067825 */ /* 0x000fc600078e023e */
[----:B------:R-:W3:Y:S01]  /*25270*/  LDL.LU.64 R64, [R1+0x6f8] ;  /* 0x0006f80001407983 */ /* 0x000ee20000300a00 */
[----:B--2---:R-:W-:-:S03]  /*25280*/  IMAD.WIDE R2, R252, 0x4, R58 ;  /* 0x00000004fc027825 */ /* 0x004fc600078e023a */
[----:B------:R2:W-:Y:S04]  /*25290*/  STL.64 [R1+0x1d8], R6 ;  /* 0x0001d80601007387 */ /* 0x0005e80000100a00 */
[----:B------:R2:W-:Y:S04]  /*252a0*/  STL.64 [R1+0x1d0], R2 ;  /* 0x0001d00201007387 */ /* 0x0005e80000100a00 */
[----:B------:R-:W3:Y:S01]  /*252b0*/  LDL.LU.64 R62, [R1+0x700] ;  /* 0x00070000013e7983 */ /* 0x000ee20000300a00 */
[----:B------:R-:W-:Y:S02]  /*252c0*/  ISETP.GE.U32.AND P6, PT, R46, 0x7ffffe58, PT ;  /* 0x7ffffe582e00780c */ /* 0x000fe40003fc6070 */
[----:B------:R-:W-:Y:S01]  /*252d0*/  ISETP.GE.U32.AND P1, PT, R12, 0x7ffffe57, PT ;  /* 0x7ffffe570c00780c */ /* 0x000fe20003f26070 */
[----:B------:R-:W3:Y:S10]  /*252e0*/  LDL.LU.64 R58, [R1+0x708] ;  /* 0x00070800013a7983 */ /* 0x000ef40000300a00 */
[----:B------:R4:W-:Y:S04]  /*252f0*/  LDGSTS.E [R242+0x48000], desc[UR8][R16.64], !P6 ;  /* 0x4800000010f27fae */ /* 0x0009e8000f121848 */
[----:B------:R1:W-:Y:S04]  /*25300*/  LDGSTS.E [R242+0x4c000], desc[UR8][R14.64], !P6 ;  /* 0x4c0000000ef27fae */ /* 0x0003e8000f121848 */
[----:B------:R2:W-:Y:S04]  /*25310*/  LDGSTS.E [R242+0x48004], desc[UR8][R6.64], !P1 ;  /* 0x4800400006f27fae */ /* 0x0005e8000c921848 */
[----:B------:R2:W-:Y:S01]  /*25320*/  LDGSTS.E [R242+0x4c004], desc[UR8][R2.64], !P1 ;  /* 0x4c00400002f27fae */ /* 0x0005e2000c921848 */
[----:B----4-:R-:W-:-:S04]  /*25330*/  IMAD.WIDE R16, R252, 0x4, R66 ;  /* 0x00000004fc107825 */ /* 0x010fc800078e0242 */
[C---:B-1----:R-:W-:Y:S01]  /*25340*/  IMAD.WIDE R14, R252.reuse, 0x4, R60 ;  /* 0x00000004fc0e7825 */ /* 0x042fe200078e023c */
[----:B------:R1:W-:Y:S04]  /*25350*/  STL.64 [R1+0x1c8], R16 ;  /* 0x0001c81001007387 */ /* 0x0003e80000100a00 */
[----:B------:R4:W-:Y:S01]  /*25360*/  STL.64 [R1+0x1c0], R14 ;  /* 0x0001c00e01007387 */ /* 0x0009e20000100a00 */
[----:B--2---:R-:W-:-:S04]  /*25370*/  IMAD.WIDE R6, R252, 0x4, R56 ;  /* 0x00000004fc067825 */ /* 0x004fc800078e0238 */
[C---:B------:R-:W-:Y:S01]  /*25380*/  IMAD.WIDE R2, R252.reuse, 0x4, R54 ;  /* 0x00000004fc027825 */ /* 0x040fe200078e0236 */
[----:B------:R2:W-:Y:S03]  /*25390*/  STL.64 [R1+0x1b8], R6 ;  /* 0x0001b80601007387 */ /* 0x0005e60000100a00 */
[C---:B---3--:R-:W-:Y:S01]  /*253a0*/  IMAD.WIDE R236, R252.reuse, 0x4, R70 ;  /* 0x00000004fcec7825 */ /* 0x048fe200078e0246 */
[----:B------:R-:W3:Y:S03]  /*253b0*/  LDL.LU.64 R68, [R1+0x710] ;  /* 0x0007100001447983 */ /* 0x000ee60000300a00 */
[C---:B------:R-:W-:Y:S01]  /*253c0*/  IMAD.WIDE R234, R252.reuse, 0x4, R64 ;  /* 0x00000004fcea7825 */ /* 0x040fe200078e0240 */
[----:B------:R2:W-:Y:S03]  /*253d0*/  STL.64 [R1+0x1b0], R2 ;  /* 0x0001b00201007387 */ /* 0x0005e60000100a00 */
[----:B------:R-:W-:Y:S01]  /*253e0*/  IMAD.WIDE R232, R252, 0x4, R62 ;  /* 0x00000004fce87825 */ /* 0x000fe200078e023e */
[----:B------:R-:W4:Y:S01]  /*253f0*/  LDL.LU.64 R66, [R1+0x718] ;  /* 0x0007180001427983 */ /* 0x000f220000300a00 */
[----:B------:R-:W-:Y:S01]  /*25400*/  IADD3 R12, R50, -0x12c, RZ ;  /* 0xfffffed4320c7810 */ /* 0x000fe20007ffe0ff */
[----:B------:R-:W1:Y:S02]  /*25410*/  LDC R54, c[0x0][0x230] ;  /* 0x00008c00ff367b82 */ /* 0x000e640000000800 */
[----:B------:R-:W2:Y:S04]  /*25420*/  LDL.LU.64 R60, [R1+0x720] ;  /* 0x00072000013c7983 */ /* 0x000ea80000300a00 */
[----:B------:R-:W2:Y:S02]  /*25430*/  LDL.LU.64 R56, [R1+0x728] ;  /* 0x0007280001387983 */ /* 0x000ea40000300a00 */
[----:B------:R-:W1:Y:S02]  /*25440*/  LDC R50, c[0x0][0x230] ;  /* 0x00008c00ff327b82 */ /* 0x000e640000000800 */
[----:B------:R-:W2:Y:S04]  /*25450*/  LDL.LU.64 R76, [R1+0x730] ;  /* 0x00073000014c7983 */ /* 0x000ea80000300a00 */
[----:B------:R-:W2:Y:S01]  /*25460*/  LDL.LU.64 R74, [R1+0x738] ;  /* 0x00073800014a7983 */ /* 0x000ea20000300a00 */
[----:B------:R-:W-:Y:S01]  /*25470*/  VIADD R46, R47, 0xfffffed5 ;  /* 0xfffffed52f2e7836 */ /* 0x000fe20000000000 */
[----:B------:R-:W2:Y:S02]  /*25480*/  LDC R62, c[0x0][0x230] ;  /* 0x00008c00ff3e7b82 */ /* 0x000ea40000000800 */
[----:B------:R-:W2:Y:S04]  /*25490*/  LDL.LU.64 R70, [R1+0x740] ;  /* 0x0007400001467983 */ /* 0x000ea80000300a00 */
[----:B------:R-:W2:Y:S02]  /*254a0*/  LDL.LU.64 R64, [R1+0x748] ;  /* 0x0007480001407983 */ /* 0x000ea40000300a00 */
[----:B------:R-:W1:Y:S02]  /*254b0*/  LDC R47, c[0x0][0x230] ;  /* 0x00008c00ff2f7b82 */ /* 0x000e640000000800 */
[----:B------:R-:W-:Y:S04]  /*254c0*/  STL.64 [R1+0x1b80], R236 ;  /* 0x001b80ec01007387 */ /* 0x000fe80000100a00 */
[----:B------:R-:W-:Y:S01]  /*254d0*/  STL.64 [R1+0x1b88], R234 ;  /* 0x001b88ea01007387 */ /* 0x000fe20000100a00 */
[----:B------:R-:W-:Y:S01]  /*254e0*/  IMAD.WIDE R230, R252, 0x4, R58 ;  /* 0x00000004fce67825 */ /* 0x000fe200078e023a */
[----:B------:R-:W-:Y:S01]  /*254f0*/  ISETP.GE.U32.AND P2, PT, R46, 0x7ffffe56, PT ;  /* 0x7ffffe562e00780c */ /* 0x000fe20003f46070 */
[----:B------:R-:W2:Y:S01]  /*25500*/  LDC R58, c[0x0][0x230] ;  /* 0x00008c00ff3a7b82 */ /* 0x000ea20000000800 */
[----:B------:R-:W-:Y:S04]  /*25510*/  STL.64 [R1+0x1b90], R232 ;  /* 0x001b90e801007387 */ /* 0x000fe80000100a00 */
[----:B------:R-:W2:Y:S01]  /*25520*/  LDL.LU.64 R72, [R1+0x750] ;  /* 0x0007500001487983 */ /* 0x000ea20000300a00 */
[----:B------:R-:W-:Y:S01]  /*25530*/  VIADD R46, R49, 0xfffffeb7 ;  /* 0xfffffeb7312e7836 */ /* 0x000fe20000000000 */
[----:B------:R-:W-:Y:S01]  /*25540*/  ISETP.GE.U32.AND P3, PT, R12, 0x7ffffe55, PT ;  /* 0x7ffffe550c00780c */ /* 0x000fe20003f66070 */
[----:B------:R-:W1:Y:S01]  /*25550*/  LDC R49, c[0x0][0x230] ;  /* 0x00008c00ff317b82 */ /* 0x000e620000000800 */
[----:B------:R-:W-:-:S02]  /*25560*/  VIADD R12, R52, 0xfffffeb6 ;  /* 0xfffffeb6340c7836 */ /* 0x000fc40000000000 */
[----:B------:R-:W-:Y:S01]  /*25570*/  ISETP.GE.U32.AND P4, PT, R46, 0x7ffffe38, PT ;  /* 0x7ffffe382e00780c */ /* 0x000fe20003f86070 */
[----:B------:R2:W-:Y:S01]  /*25580*/  LDGSTS.E [R242+0x48008], desc[UR8][R16.64], !P2 ;  /* 0x4800800010f27fae */ /* 0x0005e2000d121848 */
[----:B------:R-:W-:-:S03]  /*25590*/  IADD3 R46, R48, -0x14b, RZ ;  /* 0xfffffeb5302e7810 */ /* 0x000fc60007ffe0ff */
[----:B------:R-:W1:Y:S01]  /*255a0*/  LDC R52, c[0x0][0x230] ;  /* 0x00008c00ff347b82 */ /* 0x000e620000000800 */
[----:B------:R-:W-:Y:S01]  /*255b0*/  ISETP.GE.U32.AND P5, PT, R12, 0x7ffffe37, PT ;  /* 0x7ffffe370c00780c */ /* 0x000fe20003fa6070 */
[----:B------:R-:W-:Y:S01]  /*255c0*/  VIADD R12, R51, 0xfffffeb4 ;  /* 0xfffffeb4330c7836 */ /* 0x000fe20000000000 */
[----:B------:R2:W-:Y:S05]  /*255d0*/  LDGSTS.E [R242+0x4c008], desc[UR8][R14.64], !P2 ;  /* 0x4c0080000ef27fae */ /* 0x0005ea000d121848 */
[----:B------:R-:W1:Y:S01]  /*255e0*/  LDC R48, c[0x0][0x230] ;  /* 0x00008c00ff307b82 */ /* 0x000e620000000800 */
[----:B------:R-:W-:Y:S01]  /*255f0*/  ISETP.GE.U32.AND P1, PT, R12, 0x7ffffe35, PT ;  /* 0x7ffffe350c00780c */ /* 0x000fe20003f26070 */
[----:B------:R2:W-:Y:S01]  /*25600*/  LDGSTS.E [R242+0x4800c], desc[UR8][R6.64], !P3 ;  /* 0x4800c00006f27fae */ /* 0x0005e2000d921848 */
[----:B-1----:R-:W-:-:S02]  /*25610*/  IADD3 R12, R50, -0x16a, RZ ;  /* 0xfffffe96320c7810 */ /* 0x002fc40007ffe0ff */
[----:B------:R-:W-:Y:S01]  /*25620*/  ISETP.GE.U32.AND P6, PT, R46, 0x7ffffe36, PT ;  /* 0x7ffffe362e00780c */ /* 0x000fe20003fc6070 */
[----:B------:R1:W-:Y:S02]  /*25630*/  LDGSTS.E [R242+0x4c00c], desc[UR8][R2.64], !P3 ;  /* 0x4c00c00002f27fae */ /* 0x0003e4000d921848 */
[----:B------:R-:W1:Y:S01]  /*25640*/  LDC R51, c[0x0][0x230] ;  /* 0x00008c00ff337b82 */ /* 0x000e620000000800 */
[----:B------:R-:W-:-:S07]  /*25650*/  VIADD R46, R47, 0xfffffe97 ;  /* 0xfffffe972f2e7836 */ /* 0x000fce0000000000 */
[----:B------:R-:W2:Y:S01]  /*25660*/  LDC R50, c[0x0][0x230] ;  /* 0x00008c00ff327b82 */ /* 0x000ea20000000800 */
[----:B------:R-:W-:Y:S01]  /*25670*/  ISETP.GE.U32.AND P2, PT, R46, 0x7ffffe18, PT ;  /* 0x7ffffe182e00780c */ /* 0x000fe20003f46070 */
[----:B------:R-:W-:Y:S01]  /*25680*/  VIADD R46, R49, 0xfffffe95 ;  /* 0xfffffe95312e7836 */ /* 0x000fe20000000000 */
[----:B------:R-:W-:Y:S01]  /*25690*/  ISETP.GE.U32.AND P3, PT, R12, 0x7ffffe17, PT ;  /* 0x7ffffe170c00780c */ /* 0x000fe20003f66070 */
[----:B------:R-:W-:Y:S01]  /*256a0*/  VIADD R12, R52, 0xfffffe94 ;  /* 0xfffffe94340c7836 */ /* 0x000fe20000000000 */
[----:B------:R-:W-:Y:S03]  /*256b0*/  LDGSTS.E [R242+0x50000], desc[UR8][R236.64], !P4 ;  /* 0x50000000ecf27fae */ /* 0x000fe6000e121848 */
[----:B------:R-:W2:Y:S01]  /*256c0*/  LDC R63, c[0x0][0x230] ;  /* 0x00008c00ff3f7b82 */ /* 0x000ea20000000800 */
[----:B------:R-:W-:Y:S01]  /*256d0*/  LDGSTS.E [R242+0x54000], desc[UR8][R234.64], !P4 ;  /* 0x54000000eaf27fae */ /* 0x000fe2000e121848 */
[----:B------:R-:W-:-:S02]  /*256e0*/  ISETP.GE.U32.AND P4, PT, R46, 0x7ffffe16, PT ;  /* 0x7ffffe162e00780c */ /* 0x000fc40003f86070 */
[----:B------:R-:W-:Y:S01]  /*256f0*/  IADD3 R46, R48, -0x10d, RZ ;  /* 0xfffffef3302e7810 */ /* 0x000fe20007ffe0ff */
[----:B------:R-:W-:Y:S04]  /*25700*/  LDGSTS.E [R242+0x50004], desc[UR8][R232.64], !P5 ;  /* 0x50004000e8f27fae */ /* 0x000fe8000e921848 */
[----:B------:R-:W-:Y:S01]  /*25710*/  LDGSTS.E [R242+0x54004], desc[UR8][R230.64], !P5 ;  /* 0x54004000e6f27fae */ /* 0x000fe2000e921848 */
[----:B------:R-:W-:Y:S01]  /*25720*/  ISETP.GE.U32.AND P5, PT, R12, 0x7ffffe15, PT ;  /* 0x7ffffe150c00780c */ /* 0x000fe20003fa6070 */
[----:B-1----:R-:W-:Y:S02]  /*25730*/  VIADD R12, R51, 0xfffffef2 ;  /* 0xfffffef2330c7836 */ /* 0x002fe40000000000 */
[----:B------:R-:W-:Y:S02]  /*25740*/  VIADD R54, R54, 0xfffffef1 ;  /* 0xfffffef136367836 */ /* 0x000fe40000000000 */
[----:B---3--:R-:W-:-:S05]  /*25750*/  IMAD.WIDE R228, R252, 0x4, R68 ;  /* 0x00000004fce47825 */ /* 0x008fca00078e0244 */
[----:B------:R-:W-:Y:S01]  /*25760*/  LDGSTS.E [R242+0x50008], desc[UR8][R228.64], !P6 ;  /* 0x50008000e4f27fae */ /* 0x000fe2000f121848 */
[C---:B----4-:R-:W-:Y:S02]  /*25770*/  IMAD.WIDE R226, R252.reuse, 0x4, R66 ;  /* 0x00000004fce27825 */ /* 0x050fe400078e0242 */
[----:B------:R-:W1:Y:S02]  /*25780*/  LDC R67, c[0x0][0x230] ;  /* 0x00008c00ff437b82 */ /* 0x000e640000000800 */
[C---:B--2---:R-:W-:Y:S01]  /*25790*/  IMAD.WIDE R224, R252.reuse, 0x4, R60 ;  /* 0x00000004fce07825 */ /* 0x044fe200078e023c */
[----:B------:R-:W-:Y:S03]  /*257a0*/  LDGSTS.E [R242+0x54008], desc[UR8][R226.64], !P6 ;  /* 0x54008000e2f27fae */ /* 0x000fe6000f121848 */
[----:B------:R-:W-:Y:S01]  /*257b0*/  IMAD.WIDE R222, R252, 0x4, R56 ;  /* 0x00000004fcde7825 */ /* 0x000fe200078e0238 */
[----:B------:R-:W-:Y:S01]  /*257c0*/  ISETP.GE.U32.AND P6, PT, R46, 0x7ffffe74, PT ;  /* 0x7ffffe742e00780c */ /* 0x000fe20003fc6070 */
[----:B------:R-:W2:Y:S01]  /*257d0*/  LDL.LU.64 R56, [R1+0x758] ;  /* 0x0007580001387983 */ /* 0x000ea20000300a00 */
[----:B------:R-:W3:Y:S01]  /*257e0*/  LDC R66, c[0x0][0x230] ;  /* 0x00008c00ff427b82 */ /* 0x000ee20000000800 */
[----:B------:R-:W-:-:S02]  /*257f0*/  IMAD.WIDE R46, R252, 0x4, R76 ;  /* 0x00000004fc2e7825 */ /* 0x000fc400078e024c */
[----:B------:R-:W4:Y:S04]  /*25800*/  LDL.LU.64 R68, [R1+0x760] ;  /* 0x0007600001447983 */ /* 0x000f280000300a00 */
[----:B------:R-:W3:Y:S01]  /*25810*/  LDL.LU.64 R60, [R1+0x768] ;  /* 0x00076800013c7983 */ /* 0x000ee20000300a00 */
[----:B------:R-:W-:-:S03]  /*25820*/  IMAD.WIDE R48, R252, 0x4, R74 ;  /* 0x00000004fc307825 */ /* 0x000fc600078e024a */
[----:B------:R-:W-:Y:S04]  /*25830*/  LDGSTS.E [R242+0x5000c], desc[UR8][R224.64], !P1 ;  /* 0x5000c000e0f27fae */ /* 0x000fe8000c921848 */
[----:B------:R-:W3:Y:S04]  /*25840*/  LDL.LU.64 R80, [R1+0x770] ;  /* 0x0007700001507983 */ /* 0x000ee80000300a00 */
[----:B------:R-:W-:Y:S01]  /*25850*/  LDGSTS.E [R242+0x5400c], desc[UR8][R222.64], !P1 ;  /* 0x5400c000def27fae */ /* 0x000fe2000c921848 */
[----:B------:R-:W-:-:S03]  /*25860*/  ISETP.GE.U32.AND P1, PT, R12, 0x7ffffe73, PT ;  /* 0x7ffffe730c00780c */ /* 0x000fc60003f26070 */
[----:B------:R-:W3:Y:S01]  /*25870*/  LDL.LU.64 R76, [R1+0x778] ;  /* 0x00077800014c7983 */ /* 0x000ee20000300a00 */
[----:B------:R-:W-:Y:S01]  /*25880*/  IADD3 R12, R50, -0x110, RZ ;  /* 0xfffffef0320c7810 */ /* 0x000fe20007ffe0ff */
[----:B------:R-:W-:Y:S02]  /*25890*/  IMAD.WIDE R50, R252, 0x4, R70 ;  /* 0x00000004fc327825 */ /* 0x000fe400078e0246 */
[----:B------:R-:W3:Y:S04]  /*258a0*/  LDL.LU.64 R74, [R1+0x780] ;  /* 0x00078000014a7983 */ /* 0x000ee80000300a00 */
[----:B------:R-:W3:Y:S04]  /*258b0*/  LDL.LU.64 R70, [R1+0x788] ;  /* 0x0007880001467983 */ /* 0x000ee80000300a00 */
[----:B------:R-:W3:Y:S04]  /*258c0*/  LDL.LU.64 R84, [R1+0x790] ;  /* 0x0007900001547983 */ /* 0x000ee80000300a00 */
[----:B------:R-:W-:Y:S04]  /*258d0*/  LDGSTS.E [R242+0x58000], desc[UR8][R46.64], !P2 ;  /* 0x580000002ef27fae */ /* 0x000fe8000d121848 */
[----:B------:R-:W3:Y:S04]  /*258e0*/  LDL.LU.64 R82, [R1+0x798] ;  /* 0x0007980001527983 */ /* 0x000ee80000300a00 */
[----:B------:R-:W-:Y:S01]  /*258f0*/  LDGSTS.E [R242+0x5c000], desc[UR8][R48.64], !P2 ;  /* 0x5c00000030f27fae */ /* 0x000fe2000d121848 */
[----:B------:R-:W-:Y:S01]  /*25900*/  ISETP.GE.U32.AND P2, PT, R54, 0x7ffffe72, PT ;  /* 0x7ffffe723600780c */ /* 0x000fe20003f46070 */
[----:B------:R-:W-:-:S02]  /*25910*/  IMAD.WIDE R54, R252, 0x4, R72 ;  /* 0x00000004fc367825 */ /* 0x000fc400078e0248 */
[----:B------:R-:W3:Y:S04]  /*25920*/  LDL.LU.64 R78, [R1+0x7a0] ;  /* 0x0007a000014e7983 */ /* 0x000ee80000300a00 */
[----:B------:R-:W3:Y:S01]  /*25930*/  LDL.LU.64 R72, [R1+0x7a8] ;  /* 0x0007a80001487983 */ /* 0x000ee20000300a00 */
[----:B------:R-:W-:Y:S02]  /*25940*/  IMAD.WIDE R52, R252, 0x4, R64 ;  /* 0x00000004fc347825 */ /* 0x000fe400078e0240 */
[----:B------:R-:W1:Y:S01]  /*25950*/  LDC R65, c[0x0][0x230] ;  /* 0x00008c00ff417b82 */ /* 0x000e620000000800 */
[----:B------:R-:W-:Y:S04]  /*25960*/  LDGSTS.E [R242+0x58004], desc[UR8][R50.64], !P3 ;  /* 0x5800400032f27fae */ /* 0x000fe8000d921848 */
[----:B------:R-:W-:Y:S01]  /*25970*/  LDGSTS.E [R242+0x5c004], desc[UR8][R52.64], !P3 ;  /* 0x5c00400034f27fae */ /* 0x000fe2000d921848 */
[----:B------:R-:W-:Y:S01]  /*25980*/  ISETP.GE.U32.AND P3, PT, R12, 0x7ffffe71, PT ;  /* 0x7ffffe710c00780c */ /* 0x000fe20003f66070 */
[----:B------:R-:W-:Y:S01]  /*25990*/  VIADD R12, R58, 0xfffffed2 ;  /* 0xfffffed23a0c7836 */ /* 0x000fe20000000000 */
[----:B------:R-:W1:Y:S01]  /*259a0*/  LDC R64, c[0x0][0x230] ;  /* 0x00008c00ff407b82 */ /* 0x000e620000000800 */
[----:B------:R-:W-:Y:S04]  /*259b0*/  STL.64 [R1+0x1a00], R242 ;  /* 0x001a00f201007387 */ /* 0x000fe80000100a00 */
[----:B------:R-:W-:Y:S01]  /*259c0*/  LDGSTS.E [R242+0x58008], desc[UR8][R54.64], !P4 ;  /* 0x5800800036f27fae */ /* 0x000fe2000e121848 */
[----:B--2---:R-:W-:-:S04]  /*259d0*/  IMAD.WIDE R56, R252, 0x4, R56 ;  /* 0x00000004fc387825 */ /* 0x004fc800078e0238 */
[C---:B----4-:R-:W-:Y:S01]  /*259e0*/  IMAD.WIDE R58, R252.reuse, 0x4, R68 ;  /* 0x00000004fc3a7825 */ /* 0x050fe200078e0244 */
[----:B------:R-:W-:Y:S01]  /*259f0*/  LDGSTS.E [R242+0x5c008], desc[UR8][R56.64], !P4 ;  /* 0x5c00800038f27fae */ /* 0x000fe2000e121848 */
[----:B------:R-:W2:Y:S02]  /*25a00*/  LDC R68, c[0x0][0x230] ;  /* 0x00008c00ff447b82 */ /* 0x000ea40000000800 */
[C---:B---3--:R-:W-:Y:S01]  /*25a10*/  IMAD.WIDE R60, R252.reuse, 0x4, R60 ;  /* 0x00000004fc3c7825 */ /* 0x048fe200078e023c */
[----:B------:R-:W-:Y:S04]  /*25a20*/  LDGSTS.E [R242+0x5800c], desc[UR8][R58.64], !P5 ;  /* 0x5800c0003af27fae */ /* 0x000fe8000e921848 */
[----:B------:R-:W-:Y:S01]  /*25a30*/  LDGSTS.E [R242+0x5c00c], desc[UR8][R60.64], !P5 ;  /* 0x5c00c0003cf27fae */ /* 0x000fe2000e921848 */
[----:B------:R-:W-:-:S04]  /*25a40*/  IMAD.WIDE R16, R252, 0x4, R80 ;  /* 0x00000004fc107825 */ /* 0x000fc800078e0250 */
[C---:B------:R-:W-:Y:S01]  /*25a50*/  IMAD.WIDE R14, R252.reuse, 0x4, R76 ;  /* 0x00000004fc0e7825 */ /* 0x040fe200078e024c */
[----:B------:R3:W-:Y:S03]  /*25a60*/  STL.64 [R1+0x3a8], R16 ;  /* 0x0003a81001007387 */ /* 0x0007e60000100a00 */
[C---:B------:R-:W-:Y:S01]  /*25a70*/  IMAD.WIDE R6, R252.reuse, 0x4, R74 ;  /* 0x00000004fc067825 */ /* 0x040fe200078e024a */
[----:B------:R4:W-:Y:S03]  /*25a80*/  STL.64 [R1+0x3a0], R14 ;  /* 0x0003a00e01007387 */ /* 0x0009e60000100a00 */
[C---:B------:R-:W-:Y:S01]  /*25a90*/  IMAD.WIDE R2, R252.reuse, 0x4, R70 ;  /* 0x00000004fc027825 */ /* 0x040fe200078e0246 */
[----:B------:R-:W2:Y:S04]  /*25aa0*/  LDL.LU.64 R80, [R1+0x7b0] ;  /* 0x0007b00001507983 */ /* 0x000ea80000300a00 */
[----:B------:R-:W2:Y:S04]  /*25ab0*/  LDL.LU.64 R76, [R1+0x7b8] ;  /* 0x0007b800014c7983 */ /* 0x000ea80000300a00 */
[----:B------:R1:W-:Y:S04]  /*25ac0*/  STL.64 [R1+0x398], R6 ;  /* 0x0003980601007387 */ /* 0x0003e80000100a00 */
[----:B------:R3:W-:Y:S04]  /*25ad0*/  LDGSTS.E [R11+0x40000], desc[UR8][R16.64], !P6 ;  /* 0x40000000100b7fae */ /* 0x0007e8000f121848 */
[----:B------:R1:W-:Y:S04]  /*25ae0*/  STL.64 [R1+0x390], R2 ;  /* 0x0003900201007387 */ /* 0x0003e80000100a00 */
[----:B------:R4:W-:Y:S01]  /*25af0*/  LDGSTS.E [R11+0x44000], desc[UR8][R14.64], !P6 ;  /* 0x440000000e0b7fae */ /* 0x0009e2000f121848 */
[----:B---3--:R-:W-:-:S03]  /*25b00*/  IMAD.WIDE R16, R252, 0x4, R84 ;  /* 0x00000004fc107825 */ /* 0x008fc600078e0254 */
[----:B------:R-:W3:Y:S04]  /*25b10*/  LDL.LU.64 R74, [R1+0x7c0] ;  /* 0x0007c000014a7983 */ /* 0x000ee80000300a00 */
[----:B------:R-:W3:Y:S01]  /*25b20*/  LDL.LU.64 R70, [R1+0x7c8] ;  /* 0x0007c80001467983 */ /* 0x000ee20000300a00 */
[----:B----4-:R-:W-:-:S03]  /*25b30*/  IMAD.WIDE R14, R252, 0x4, R82 ;  /* 0x00000004fc0e7825 */ /* 0x010fc600078e0252 */
[----:B------:R1:W-:Y:S04]  /*25b40*/  LDGSTS.E [R11+0x40004], desc[UR8][R6.64], !P1 ;  /* 0x40004000060b7fae */ /* 0x0003e8000c921848 */
[----:B------:R4:W-:Y:S04]  /*25b50*/  LDGSTS.E [R11+0x44004], desc[UR8][R2.64], !P1 ;  /* 0x44004000020b7fae */ /* 0x0009e8000c921848 */
[----:B------:R2:W-:Y:S01]  /*25b60*/  STL.64 [R1+0x388], R16 ;  /* 0x0003881001007387 */ /* 0x0005e20000100a00 */
[----:B-1----:R-:W-:-:S03]  /*25b70*/  IMAD.WIDE R6, R252, 0x4, R78 ;  /* 0x00000004fc067825 */ /* 0x002fc600078e024e */
[----:B------:R1:W-:Y:S01]  /*25b80*/  STL.64 [R1+0x380], R14 ;  /* 0x0003800e01007387 */ /* 0x0003e20000100a00 */
        /* <DEDUP_REMOVED lines=8> */
[----:B------:R-:W-:-:S02]  /*25c10*/  ISETP.GE.U32.AND P5, PT, R12, 0x7ffffe53, PT ;  /* 0x7ffffe530c00780c */ /* 0x000fc40003fa6070 */
[----:B------:R2:W-:Y:S02]  /*25c20*/  LDGSTS.E [R11+0x40008], desc[UR8][R16.64], !P2 ;  /* 0x40008000100b7fae */ /* 0x0005e4000d121848 */
[----:B------:R-:W-:Y:S02]  /*25c30*/  ISETP.GE.U32.AND P4, PT, R62, 0x7ffffe54, PT ;  /* 0x7ffffe543e00780c */ /* 0x000fe40003f86070 */
[----:B------:R1:W-:Y:S04]  /*25c40*/  LDGSTS.E [R11+0x44008], desc[UR8][R14.64], !P2 ;  /* 0x440080000e0b7fae */ /* 0x0003e8000d121848 */
[----:B------:R3:W-:Y:S04]  /*25c50*/  LDGSTS.E [R11+0x4000c], desc[UR8][R6.64], !P3 ;  /* 0x4000c000060b7fae */ /* 0x0007e8000d921848 */
[----:B------:R3:W-:Y:S01]  /*25c60*/  LDGSTS.E [R11+0x4400c], desc[UR8][R2.64], !P3 ;  /* 0x4400c000020b7fae */ /* 0x0007e2000d921848 */
[----:B--2---:R-:W-:-:S04]  /*25c70*/  IMAD.WIDE R16, R252, 0x4, R80 ;  /* 0x00000004fc107825 */ /* 0x004fc800078e0250 */
[C---:B-1----:R-:W-:Y:S01]  /*25c80*/  IMAD.WIDE R14, R252.reuse, 0x4, R76 ;  /* 0x00000004fc0e7825 */ /* 0x042fe200078e024c */
[----:B------:R4:W-:Y:S04]  /*25c90*/  STL.64 [R1+0x1a8], R16 ;  /* 0x0001a81001007387 */ /* 0x0009e80000100a00 */
[----:B------:R1:W-:Y:S04]  /*25ca0*/  STL.64 [R1+0x1a0], R14 ;  /* 0x0001a00e01007387 */ /* 0x0003e80000100a00 */
[----:B------:R-:W2:Y:S04]  /*25cb0*/  LDL.LU.64 R90, [R1+0x7f0] ;  /* 0x0007f000015a7983 */ /* 0x000ea80000300a00 */
[----:B------:R-:W2:Y:S04]  /*25cc0*/  LDL.LU.64 R86, [R1+0x7f8] ;  /* 0x0007f80001567983 */ /* 0x000ea80000300a00 */
[----:B------:R4:W-:Y:S01]  /*25cd0*/  LDGSTS.E [R11+0x48000], desc[UR8][R16.64], !P4 ;  /* 0x48000000100b7fae */ /* 0x0009e2000e121848 */
[----:B---3--:R-:W-:-:S03]  /*25ce0*/  IMAD.WIDE R6, R252, 0x4, R74 ;  /* 0x00000004fc067825 */ /* 0x008fc600078e024a */
[----:B------:R1:W-:Y:S01]  /*25cf0*/  LDGSTS.E [R11+0x4c000], desc[UR8][R14.64], !P4 ;  /* 0x4c0000000e0b7fae */ /* 0x0003e2000e121848 */
[----:B------:R-:W-:Y:S01]  /*25d00*/  IADD3 R62, R63, -0x12f, RZ ;  /* 0xfffffed13f3e7810 */ /* 0x000fe20007ffe0ff */
[----:B------:R-:W3:Y:S01]  /*25d10*/  LDC R74, c[0x0][0x230] ;  /* 0x00008c00ff4a7b82 */ /* 0x000ee20000000800 */
[C---:B------:R-:W-:Y:S01]  /*25d20*/  IMAD.WIDE R2, R252.reuse, 0x4, R70 ;  /* 0x00000004fc027825 */ /* 0x040fe200078e0246 */
[----:B------:R1:W-:Y:S04]  /*25d30*/  STL.64 [R1+0x198], R6 ;  /* 0x0001980601007387 */ /* 0x0003e80000100a00 */
[----:B------:R1:W-:Y:S01]  /*25d40*/  STL.64 [R1+0x190], R2 ;  /* 0x0001900201007387 */ /* 0x0003e20000100a00 */
[----:B------:R-:W-:Y:S01]  /*25d50*/  VIADD R12, R67, 0xfffffed0 ;  /* 0xfffffed0430c7836 */ /* 0x000fe20000000000 */
[----:B------:R-:W3:Y:S02]  /*25d60*/  LDC R63, c[0x0][0x230] ;  /* 0x00008c00ff3f7b82 */ /* 0x000ee40000000800 */
[----:B------:R-:W2:Y:S04]  /*25d70*/  LDL.LU.64 R80, [R1+0x800] ;  /* 0x0008000001507983 */ /* 0x000ea80000300a00 */
[----:B------:R-:W2:Y:S02]  /*25d80*/  LDL.LU.64 R76, [R1+0x808] ;  /* 0x00080800014c7983 */ /* 0x000ea40000300a00 */
[----:B------:R-:W3:Y:S02]  /*25d90*/  LDC R67, c[0x0][0x230] ;  /* 0x00008c00ff437b82 */ /* 0x000ee40000000800 */
[----:B------:R1:W-:Y:S01]  /*25da0*/  LDGSTS.E [R11+0x48004], desc[UR8][R6.64], !P5 ;  /* 0x48004000060b7fae */ /* 0x0003e2000e921848 */
[----:B----4-:R-:W-:-:S03]  /*25db0*/  IMAD.WIDE R16, R252, 0x4, R84 ;  /* 0x00000004fc107825 */ /* 0x010fc600078e0254 */
[----:B------:R4:W-:Y:S01]  /*25dc0*/  LDGSTS.E [R11+0x4c004], desc[UR8][R2.64], !P5 ;  /* 0x4c004000020b7fae */ /* 0x0009e2000e921848 */
[----:B-1----:R-:W-:-:S03]  /*25dd0*/  IMAD.WIDE R14, R252, 0x4, R82 ;  /* 0x00000004fc0e7825 */ /* 0x002fc600078e0252 */
[----:B------:R1:W-:Y:S01]  /*25de0*/  STL.64 [R1+0x188], R16 ;  /* 0x0001881001007387 */ /* 0x0003e20000100a00 */
[----:B------:R-:W-:Y:S01]  /*25df0*/  ISETP.GE.U32.AND P6, PT, R62, 0x7ffffe52, PT ;  /* 0x7ffffe523e00780c */ /* 0x000fe20003fc6070 */
[----:B------:R-:W1:Y:S02]  /*25e00*/  LDC R70, c[0x0][0x230] ;  /* 0x00008c00ff467b82 */ /* 0x000e640000000800 */
[----:B------:R1:W-:Y:S04]  /*25e10*/  STL.64 [R1+0x180], R14 ;  /* 0x0001800e01007387 */ /* 0x0003e80000100a00 */
[----:B------:R-:W2:Y:S01]  /*25e20*/  LDL.LU.64 R94, [R1+0x810] ;  /* 0x00081000015e7983 */ /* 0x000ea20000300a00 */
[----:B------:R-:W-:Y:S01]  /*25e30*/  ISETP.GE.U32.AND P1, PT, R12, 0x7ffffe51, PT ;  /* 0x7ffffe510c00780c */ /* 0x000fe20003f26070 */
[----:B------:R-:W1:Y:S01]  /*25e40*/  LDC R82, c[0x0][0x230] ;  /* 0x00008c00ff527b82 */ /* 0x000e620000000800 */
[C---:B------:R-:W-:Y:S01]  /*25e50*/  IMAD.WIDE R6, R252.reuse, 0x4, R78 ;  /* 0x00000004fc067825 */ /* 0x040fe200078e024e */
[----:B------:R-:W2:Y:S03]  /*25e60*/  LDL.LU.64 R88, [R1+0x818] ;  /* 0x0008180001587983 */ /* 0x000ea60000300a00 */
[----:B----4-:R-:W-:Y:S01]  /*25e70*/  IMAD.WIDE R2, R252, 0x4, R72 ;  /* 0x00000004fc027825 */ /* 0x010fe200078e0248 */
[----:B------:R4:W-:Y:S03]  /*25e80*/  STL.64 [R1+0x178], R6 ;  /* 0x0001780601007387 */ /* 0x0009e60000100a00 */
[----:B------:R-:W-:Y:S01]  /*25e90*/  VIADD R62, R65, 0xfffffeb3 ;  /* 0xfffffeb3413e7836 */ /* 0x000fe20000000000 */
[----:B------:R4:W-:Y:S01]  /*25ea0*/  STL.64 [R1+0x170], R2 ;  /* 0x0001700201007387 */ /* 0x0009e20000100a00 */
[----:B------:R-:W4:Y:S03]  /*25eb0*/  LDC R65, c[0x0][0x230] ;  /* 0x00008c00ff417b82 */ /* 0x000f260000000800 */
[----:B------:R-:W2:Y:S01]  /*25ec0*/  LDL.LU.64 R84, [R1+0x820] ;  /* 0x0008200001547983 */ /* 0x000ea20000300a00 */
[----:B------:R-:W-:-:S02]  /*25ed0*/  IADD3 R12, R66, -0x14e, RZ ;  /* 0xfffffeb2420c7810 */ /* 0x000fc40007ffe0ff */
[----:B------:R-:W-:Y:S01]  /*25ee0*/  ISETP.GE.U32.AND P2, PT, R62, 0x7ffffe34, PT ;  /* 0x7ffffe343e00780c */ /* 0x000fe20003f46070 */
[----:B------:R1:W-:Y:S01]  /*25ef0*/  LDGSTS.E [R11+0x48008], desc[UR8][R16.64], !P6 ;  /* 0x48008000100b7fae */ /* 0x0003e2000f121848 */
[----:B------:R-:W-:Y:S01]  /*25f00*/  ISETP.GE.U32.AND P3, PT, R12, 0x7ffffe33, PT ;  /* 0x7ffffe330c00780c */ /* 0x000fe20003f66070 */
[----:B------:R-:W-:Y:S01]  /*25f10*/  VIADD R12, R68, 0xfffffeb0 ;  /* 0xfffffeb0440c7836 */ /* 0x000fe20000000000 */
[----:B------:R-:W1:Y:S01]  /*25f20*/  LDC R66, c[0x0][0x230] ;  /* 0x00008c00ff427b82 */ /* 0x000e620000000800 */
[----:B------:R-:W-:Y:S01]  /*25f30*/  VIADD R62, R64, 0xfffffeb1 ;  /* 0xfffffeb1403e7836 */ /* 0x000fe20000000000 */
[----:B------:R-:W2:Y:S02]  /*25f40*/  LDL.LU.64 R72, [R1+0x828] ;  /* 0x0008280001487983 */ /* 0x000ea40000300a00 */
[----:B------:R-:W-:Y:S01]  /*25f50*/  ISETP.GE.U32.AND P5, PT, R12, 0x7ffffe31, PT ;  /* 0x7ffffe310c00780c */ /* 0x000fe20003fa6070 */
[----:B---3--:R-:W-:Y:S01]  /*25f60*/  VIADD R12, R67, 0xfffffe92 ;  /* 0xfffffe92430c7836 */ /* 0x008fe20000000000 */
[----:B------:R-:W-:Y:S01]  /*25f70*/  ISETP.GE.U32.AND P4, PT, R62, 0x7ffffe32, PT ;  /* 0x7ffffe323e00780c */ /* 0x000fe20003f86070 */
[----:B------:R3:W-:Y:S01]  /*25f80*/  LDGSTS.E [R11+0x4c008], desc[UR8][R14.64], !P6 ;  /* 0x4c0080000e0b7fae */ /* 0x0007e2000f121848 */
[----:B------:R-:W-:Y:S01]  /*25f90*/  IADD3 R62, R63, -0x16d, RZ ;  /* 0xfffffe933f3e7810 */ /* 0x000fe20007ffe0ff */
[----:B------:R-:W3:Y:S02]  /*25fa0*/  LDC R78, c[0x0][0x230] ;  /* 0x00008c00ff4e7b82 */ /* 0x000ee40000000800 */
[----:B------:R3:W-:Y:S01]  /*25fb0*/  LDGSTS.E [R11+0x4800c], desc[UR8][R6.64], !P1 ;  /* 0x4800c000060b7fae */ /* 0x0007e2000c921848 */
[----:B------:R-:W-:-:S03]  /*25fc0*/  ISETP.GE.U32.AND P6, PT, R62, 0x7ffffe14, PT ;  /* 0x7ffffe143e00780c */ /* 0x000fc60003fc6070 */
[----:B------:R3:W-:Y:S01]  /*25fd0*/  LDGSTS.E [R11+0x4c00c], desc[UR8][R2.64], !P1 ;  /* 0x4c00c000020b7fae */ /* 0x0007e2000c921848 */
[----:B------:R-:W-:Y:S02]  /*25fe0*/  ISETP.GE.U32.AND P1, PT, R12, 0x7ffffe13, PT ;  /* 0x7ffffe130c00780c */ /* 0x000fe40003f26070 */
[----:B----4-:R-:W-:Y:S01]  /*25ff0*/  IADD3 R12, R65, -0x170, RZ ;  /* 0xfffffe90410c7810 */ /* 0x010fe20007ffe0ff */
[----:B------:R-:W4:Y:S01]  /*26000*/  LDL.LU.64 R96, [R1+0x830] ;  /* 0x0008300001607983 */ /* 0x000f220000300a00 */
[----:B--2---:R-:W-:-:S04]  /*26010*/  IMAD.WIDE R220, R252, 0x4, R90 ;  /* 0x00000004fcdc7825 */ /* 0x004fc800078e025a */
[----:B------:R-:W-:Y:S01]  /*26020*/  IMAD.WIDE R218, R252, 0x4, R86 ;  /* 0x00000004fcda7825 */ /* 0x000fe200078e0256 */
[----:B------:R-:W-:Y:S01]  /*26030*/  LDGSTS.E [R11+0x50000], desc[UR8][R220.64], !P2 ;  /* 0x50000000dc0b7fae */ /* 0x000fe2000d121848 */
[----:B------:R-:W2:Y:S03]  /*26040*/  LDC R86, c[0x0][0x230] ;  /* 0x00008c00ff567b82 */ /* 0x000ea60000000800 */
[----:B------:R-:W-:Y:S01]  /*26050*/  LDGSTS.E [R11+0x54000], desc[UR8][R218.64], !P2 ;  /* 0x54000000da0b7fae */ /* 0x000fe2000d121848 */
[----:B-1----:R-:W-:Y:S02]  /*26060*/  VIADD R66, R66, 0xfffffe91 ;  /* 0xfffffe9142427836 */ /* 0x002fe40000000000 */
[----:B------:R-:W-:Y:S01]  /*26070*/  VIADD R74, R74, 0xfffffeef ;  /* 0xfffffeef4a4a7836 */ /* 0x000fe20000000000 */
[----:B------:R-:W-:Y:S01]  /*26080*/  IADD3 R82, R82, -0x113, RZ ;  /* 0xfffffeed52527810 */ /* 0x000fe20007ffe0ff */
[----:B------:R-:W1:Y:S01]  /*26090*/  LDC R90, c[0x0][0x230] ;  /* 0x00008c00ff5a7b82 */ /* 0x000e620000000800 */
[----:B------:R-:W-:-:S07]  /*260a0*/  IMAD.WIDE R62, R252, 0x4, R80 ;  /* 0x00000004fc3e7825 */ /* 0x000fce00078e0250 */
[----:B------:R-:W1:Y:S01]  /*260b0*/  LDC R91, c[0x0][0x230] ;  /* 0x00008c00ff5b7b82 */ /* 0x000e620000000800 */
[----:B------:R-:W-:Y:S01]  /*260c0*/  IMAD.WIDE R64, R252, 0x4, R76 ;  /* 0x00000004fc407825 */ /* 0x000fe200078e024c */
[----:B------:R-:W-:Y:S04]  /*260d0*/  LDGSTS.E [R11+0x50004], desc[UR8][R62.64], !P3 ;  /* 0x500040003e0b7fae */ /* 0x000fe8000d921848 */
[----:B------:R-:W2:Y:S04]  /*260e0*/  LDL.LU.64 R76, [R1+0x838] ;  /* 0x00083800014c7983 */ /* 0x000ea80000300a00 */
[----:B------:R-:W2:Y:S04]  /*260f0*/  LDL.LU.64 R92, [R1+0x840] ;  /* 0x00084000015c7983 */ /* 0x000ea80000300a00 */
[----:B------:R-:W2:Y:S04]  /*26100*/  LDL.LU.64 R80, [R1+0x848] ;  /* 0x0008480001507983 */ /* 0x000ea80000300a00 */
[----:B------:R-:W-:Y:S01]  /*26110*/  LDGSTS.E [R11+0x54004], desc[UR8][R64.64], !P3 ;  /* 0x54004000400b7fae */ /* 0x000fe2000d921848 */
[----:B------:R-:W-:Y:S01]  /*26120*/  ISETP.GE.U32.AND P3, PT, R12, 0x7ffffe11, PT ;  /* 0x7ffffe110c00780c */ /* 0x000fe20003f66070 */
[----:B------:R-:W-:-:S02]  /*26130*/  VIADD R12, R70, 0xfffffeee ;  /* 0xfffffeee460c7836 */ /* 0x000fc40000000000 */
[----:B------:R-:W2:Y:S01]  /*26140*/  LDL.LU.64 R100, [R1+0x850] ;  /* 0x0008500001647983 */ /* 0x000ea20000300a00 */
[----:B------:R-:W-:-:S03]  /*26150*/  IMAD.WIDE R70, R252, 0x4, R84 ;  /* 0x00000004fc467825 */ /* 0x000fc600078e0254 */
[----:B------:R-:W2:Y:S04]  /*26160*/  LDL.LU.64 R84, [R1+0x858] ;  /* 0x0008580001547983 */ /* 0x000ea80000300a00 */
[----:B------:R-:W2:Y:S01]  /*26170*/  LDL.LU.64 R98, [R1+0x860] ;  /* 0x0008600001627983 */ /* 0x000ea20000300a00 */
[----:B------:R-:W-:Y:S01]  /*26180*/  ISETP.GE.U32.AND P2, PT, R66, 0x7ffffe12, PT ;  /* 0x7ffffe124200780c */ /* 0x000fe20003f46070 */
[C---:B------:R-:W-:Y:S02]  /*26190*/  IMAD.WIDE R66, R252.reuse, 0x4, R94 ;  /* 0x00000004fc427825 */ /* 0x040fe400078e025e */
[----:B------:R-:W1:Y:S02]  /*261a0*/  LDC R94, c[0x0][0x230] ;  /* 0x00008c00ff5e7b82 */ /* 0x000e640000000800 */
[C---:B------:R-:W-:Y:S01]  /*261b0*/  IMAD.WIDE R68, R252.reuse, 0x4, R88 ;  /* 0x00000004fc447825 */ /* 0x040fe200078e0258 */
[----:B------:R-:W-:Y:S03]  /*261c0*/  LDGSTS.E [R11+0x50008], desc[UR8][R66.64], !P4 ;  /* 0x50008000420b7fae */ /* 0x000fe6000e121848 */
[----:B------:R-:W-:Y:S01]  /*261d0*/  IMAD.WIDE R72, R252, 0x4, R72 ;  /* 0x00000004fc487825 */ /* 0x000fe200078e0248 */
[----:B------:R-:W2:Y:S01]  /*261e0*/  LDL.LU.64 R88, [R1+0x868] ;  /* 0x0008680001587983 */ /* 0x000ea20000300a00 */
[----:B------:R-:W1:Y:S03]  /*261f0*/  LDC R95, c[0x0][0x230] ;  /* 0x00008c00ff5f7b82 */ /* 0x000e660000000800 */
[----:B------:R-:W-:Y:S01]  /*26200*/  LDGSTS.E [R11+0x54008], desc[UR8][R68.64], !P4 ;  /* 0x54008000440b7fae */ /* 0x000fe2000e121848 */
[----:B------:R-:W-:-:S03]  /*26210*/  ISETP.GE.U32.AND P4, PT, R74, 0x7ffffe70, PT ;  /* 0x7ffffe704a00780c */ /* 0x000fc60003f86070 */
[----:B------:R-:W2:Y:S01]  /*26220*/  LDL.LU.64 R112, [R1+0x870] ;  /* 0x0008700001707983 */ /* 0x000ea20000300a00 */
[----:B----4-:R-:W-:Y:S02]  /*26230*/  IMAD.WIDE R74, R252, 0x4, R96 ;  /* 0x00000004fc4a7825 */ /* 0x010fe400078e0260 */
[----:B------:R-:W4:Y:S01]  /*26240*/  LDC R96, c[0x0][0x230] ;  /* 0x00008c00ff607b82 */ /* 0x000f220000000800 */
[----:B------:R-:W-:Y:S04]  /*26250*/  LDGSTS.E [R11+0x5000c], desc[UR8][R70.64], !P5 ;  /* 0x5000c000460b7fae */ /* 0x000fe8000e921848 */
[----:B------:R-:W4:Y:S04]  /*26260*/  LDL.LU.64 R108, [R1+0x878] ;  /* 0x00087800016c7983 */ /* 0x000f280000300a00 */
[----:B------:R-:W-:Y:S01]  /*26270*/  LDGSTS.E [R11+0x5400c], desc[UR8][R72.64], !P5 ;  /* 0x5400c000480b7fae */ /* 0x000fe2000e921848 */
[----:B------:R-:W-:Y:S01]  /*26280*/  ISETP.GE.U32.AND P5, PT, R12, 0x7ffffe6f, PT ;  /* 0x7ffffe6f0c00780c */ /* 0x000fe20003fa6070 */
[----:B---3--:R-:W-:-:S02]  /*26290*/  VIADD R12, R78, 0xfffffeec ;  /* 0xfffffeec4e0c7836 */ /* 0x008fc40000000000 */
[----:B------:R-:W3:Y:S04]  /*262a0*/  LDL.LU.64 R106, [R1+0x880] ;  /* 0x00088000016a7983 */ /* 0x000ee80000300a00 */
[----:B------:R-:W3:Y:S04]  /*262b0*/  LDL.LU.64 R102, [R1+0x888] ;  /* 0x0008880001667983 */ /* 0x000ee80000300a00 */
[----:B------:R-:W-:Y:S04]  /*262c0*/  LDGSTS.E [R11+0x58000], desc[UR8][R74.64], !P6 ;  /* 0x580000004a0b7fae */ /* 0x000fe8000f121848 */
[----:B------:R-:W3:Y:S04]  /*262d0*/  LDL.LU.64 R110, [R1+0x890] ;  /* 0x00089000016e7983 */ /* 0x000ee80000300a00 */
[----:B------:R-:W3:Y:S01]  /*262e0*/  LDL.LU.64 R104, [R1+0x898] ;  /* 0x0008980001687983 */ /* 0x000ee20000300a00 */
[----:B--2---:R-:W-:-:S04]  /*262f0*/  IMAD.WIDE R76, R252, 0x4, R76 ;  /* 0x00000004fc4c7825 */ /* 0x004fc800078e024c */
[C---:B------:R-:W-:Y:S01]  /*26300*/  IMAD.WIDE R78, R252.reuse, 0x4, R92 ;  /* 0x00000004fc4e7825 */ /* 0x040fe200078e025c */
[----:B------:R-:W-:Y:S03]  /*26310*/  LDGSTS.E [R11+0x5c000], desc[UR8][R76.64], !P6 ;  /* 0x5c0000004c0b7fae */ /* 0x000fe6000f121848 */
[----:B------:R-:W-:Y:S01]  /*26320*/  IMAD.WIDE R80, R252, 0x4, R80 ;  /* 0x00000004fc507825 */ /* 0x000fe200078e0250 */
[----:B------:R-:W-:Y:S01]  /*26330*/  LDGSTS.E [R11+0x58004], desc[UR8][R78.64], !P1 ;  /* 0x580040004e0b7fae */ /* 0x000fe2000c921848 */
[----:B------:R-:W-:Y:S01]  /*26340*/  ISETP.GE.U32.AND P6, PT, R82, 0x7ffffe6e, PT ;  /* 0x7ffffe6e5200780c */ /* 0x000fe20003fc6070 */
[----:B------:R-:W2:Y:S02]  /*26350*/  LDC R93, c[0x0][0x230] ;  /* 0x00008c00ff5d7b82 */ /* 0x000ea40000000800 */
[----:B------:R-:W-:Y:S01]  /*26360*/  LDGSTS.E [R11+0x5c004], desc[UR8][R80.64], !P1 ;  /* 0x5c004000500b7fae */ /* 0x000fe2000c921848 */
[----:B------:R-:W-:Y:S01]  /*26370*/  ISETP.GE.U32.AND P1, PT, R12, 0x7ffffe6d, PT ;  /* 0x7ffffe6d0c00780c */ /* 0x000fe20003f26070 */
[----:B------:R-:W-:Y:S01]  /*26380*/  IMAD.WIDE R82, R252, 0x4, R100 ;  /* 0x00000004fc527825 */ /* 0x000fe200078e0264 */
[----:B------:R-:W-:Y:S01]  /*26390*/  IADD3 R12, R86, -0x132, RZ ;  /* 0xfffffece560c7810 */ /* 0x000fe20007ffe0ff */
[----:B------:R-:W2:Y:S02]  /*263a0*/  LDL.LU.64 R100, [R1+0x8a0] ;  /* 0x0008a00001647983 */ /* 0x000ea40000300a00 */
[----:B------:R-:W2:Y:S02]  /*263b0*/  LDC R92, c[0x0][0x230] ;  /* 0x00008c00ff5c7b82 */ /* 0x000ea40000000800 */
[----:B------:R-:W-:Y:S01]  /*263c0*/  LDGSTS.E [R11+0x58008], desc[UR8][R82.64], !P2 ;  /* 0x58008000520b7fae */ /* 0x000fe2000d121848 */
[----:B------:R-:W-:-:S03]  /*263d0*/  IMAD.WIDE R86, R252, 0x4, R98 ;  /* 0x00000004fc567825 */ /* 0x000fc600078e0262 */
[----:B------:R-:W2:Y:S01]  /*263e0*/  LDL.LU.64 R98, [R1+0x8a8] ;  /* 0x0008a80001627983 */ /* 0x000ea20000300a00 */
[----:B------:R-:W-:-:S05]  /*263f0*/  IMAD.WIDE R84, R252, 0x4, R84 ;  /* 0x00000004fc547825 */ /* 0x000fca00078e0254 */
[----:B------:R-:W-:Y:S01]  /*26400*/  LDGSTS.E [R11+0x5c008], desc[UR8][R84.64], !P2 ;  /* 0x5c008000540b7fae */ /* 0x000fe2000d121848 */
[----:B------:R-:W-:-:S03]  /*26410*/  IMAD.WIDE R88, R252, 0x4, R88 ;  /* 0x00000004fc587825 */ /* 0x000fc600078e0258 */
[----:B------:R-:W-:Y:S04]  /*26420*/  LDGSTS.E [R11+0x5800c], desc[UR8][R86.64], !P3 ;  /* 0x5800c000560b7fae */ /* 0x000fe8000d921848 */
[----:B------:R-:W-:Y:S01]  /*26430*/  LDGSTS.E [R11+0x5c00c], desc[UR8][R88.64], !P3 ;  /* 0x5c00c000580b7fae */ /* 0x000fe2000d921848 */
[----:B------:R-:W-:-:S04]  /*26440*/  IMAD.WIDE R16, R252, 0x4, R112 ;  /* 0x00000004fc107825 */ /* 0x000fc800078e0270 */
[C---:B----4-:R-:W-:Y:S01]  /*26450*/  IMAD.WIDE R14, R252.reuse, 0x4, R108 ;  /* 0x00000004fc0e7825 */ /* 0x050fe200078e026c */
[----:B------:R4:W-:Y:S04]  /*26460*/  STL.64 [R1+0x368], R16 ;  /* 0x0003681001007387 */ /* 0x0009e80000100a00 */
[----:B------:R1:W-:Y:S01]  /*26470*/  STL.64 [R1+0x360], R14 ;  /* 0x0003600e01007387 */ /* 0x0003e20000100a00 */
[----:B---3--:R-:W-:-:S03]  /*26480*/  IMAD.WIDE R6, R252, 0x4, R106 ;  /* 0x00000004fc067825 */ /* 0x008fc600078e026a */
[----:B------:R-:W3:Y:S01]  /*26490*/  LDL.LU.64 R112, [R1+0x8b0] ;  /* 0x0008b00001707983 */ /* 0x000ee20000300a00 */
[----:B------:R-:W-:-:S03]  /*264a0*/  IMAD.WIDE R2, R252, 0x4, R102 ;  /* 0x00000004fc027825 */ /* 0x000fc600078e0266 */
[----:B------:R-:W3:Y:S04]  /*264b0*/  LDL.LU.64 R108, [R1+0x8b8] ;  /* 0x0008b800016c7983 */ /* 0x000ee80000300a00 */
[----:B------:R2:W-:Y:S04]  /*264c0*/  STL.64 [R1+0x358], R6 ;  /* 0x0003580601007387 */ /* 0x0005e80000100a00 */
[----:B------:R4:W-:Y:S04]  /*264d0*/  LDGSTS.E [R10+0x40000], desc[UR8][R16.64], !P4 ;  /* 0x40000000100a7fae */ /* 0x0009e8000e121848 */
[----:B------:R2:W-:Y:S04]  /*264e0*/  STL.64 [R1+0x350], R2 ;  /* 0x0003500201007387 */ /* 0x0005e80000100a00 */
[----:B------:R1:W-:Y:S01]  /*264f0*/  LDGSTS.E [R10+0x44000], desc[UR8][R14.64], !P4 ;  /* 0x440000000e0a7fae */ /* 0x0003e2000e121848 */
[----:B----4-:R-:W-:-:S03]  /*26500*/  IMAD.WIDE R16, R252, 0x4, R110 ;  /* 0x00000004fc107825 */ /* 0x010fc600078e026e */
[----:B------:R-:W4:Y:S04]  /*26510*/  LDL.LU.64 R106, [R1+0x8c0] ;  /* 0x0008c000016a7983 */ /* 0x000f280000300a00 */
[----:B------:R-:W4:Y:S01]  /*26520*/  LDL.LU.64 R102, [R1+0x8c8] ;  /* 0x0008c80001667983 */ /* 0x000f220000300a00 */
[----:B-1----:R-:W-:-:S03]  /*26530*/  IMAD.WIDE R14, R252, 0x4, R104 ;  /* 0x00000004fc0e7825 */ /* 0x002fc600078e0268 */
[----:B------:R2:W-:Y:S04]  /*26540*/  LDGSTS.E [R10+0x40004], desc[UR8][R6.64], !P5 ;  /* 0x40004000060a7fae */ /* 0x0005e8000e921848 */
[----:B------:R1:W-:Y:S04]  /*26550*/  LDGSTS.E [R10+0x44004], desc[UR8][R2.64], !P5 ;  /* 0x44004000020a7fae */ /* 0x0003e8000e921848 */
[----:B------:R3:W-:Y:S04]  /*26560*/  STL.64 [R1+0x348], R16 ;  /* 0x0003481001007387 */ /* 0x0007e80000100a00 */
[----:B------:R3:W-:Y:S04]  /*26570*/  STL.64 [R1+0x340], R14 ;  /* 0x0003400e01007387 */ /* 0x0007e80000100a00 */
[----:B------:R-:W4:Y:S04]  /*26580*/  LDL.LU.64 R114, [R1+0x8d0] ;  /* 0x0008d00001727983 */ /* 0x000f280000300a00 */
[----:B------:R-:W4:Y:S01]  /*26590*/  LDL.LU.64 R110, [R1+0x8d8] ;  /* 0x0008d800016e7983 */ /* 0x000f220000300a00 */
[----:B------:R-:W-:Y:S01]  /*265a0*/  VIADD R90, R90, 0xfffffecf ;  /* 0xfffffecf5a5a7836 */ /* 0x000fe20000000000 */
[----:B------:R-:W-:-:S02]  /*265b0*/  ISETP.GE.U32.AND P3, PT, R12, 0x7ffffe4f, PT ;  /* 0x7ffffe4f0c00780c */ /* 0x000fc40003f66070 */
[----:B------:R3:W-:Y:S01]  /*265c0*/  LDGSTS.E [R10+0x40008], desc[UR8][R16.64], !P6 ;  /* 0x40008000100a7fae */ /* 0x0007e2000f121848 */
[----:B--2---:R-:W-:-:S04]  /*265d0*/  IMAD.WIDE R6, R252, 0x4, R100 ;  /* 0x00000004fc067825 */ /* 0x004fc800078e0264 */
[----:B-1----:R-:W-:Y:S01]  /*265e0*/  IMAD.WIDE R2, R252, 0x4, R98 ;  /* 0x00000004fc027825 */ /* 0x002fe200078e0262 */
[----:B------:R4:W-:Y:S01]  /*265f0*/  STL.64 [R1+0x338], R6 ;  /* 0x0003380601007387 */ /* 0x0009e20000100a00 */
[----:B------:R-:W-:Y:S01]  /*26600*/  ISETP.GE.U32.AND P2, PT, R90, 0x7ffffe50, PT ;  /* 0x7ffffe505a00780c */ /* 0x000fe20003f46070 */
[----:B------:R-:W1:Y:S02]  /*26610*/  LDC R98, c[0x0][0x230] ;  /* 0x00008c00ff627b82 */ /* 0x000e640000000800 */
[----:B------:R2:W-:Y:S04]  /*26620*/  STL.64 [R1+0x330], R2 ;  /* 0x0003300201007387 */ /* 0x0005e80000100a00 */
[----:B------:R-:W2:Y:S04]  /*26630*/  LDL.LU.64 R104, [R1+0x8e0] ;  /* 0x0008e00001687983 */ /* 0x000ea80000300a00 */
[----:B------:R-:W2:Y:S04]  /*26640*/  LDL.LU.64 R100, [R1+0x8e8] ;  /* 0x0008e80001647983 */ /* 0x000ea80000300a00 */
[----:B------:R3:W-:Y:S04]  /*26650*/  LDGSTS.E [R10+0x44008], desc[UR8][R14.64], !P6 ;  /* 0x440080000e0a7fae */ /* 0x0007e8000f121848 */
[----:B------:R4:W-:Y:S04]  /*26660*/  LDGSTS.E [R10+0x4000c], desc[UR8][R6.64], !P1 ;  /* 0x4000c000060a7fae */ /* 0x0009e8000c921848 */
[----:B------:R2:W-:Y:S01]  /*26670*/  LDGSTS.E [R10+0x4400c], desc[UR8][R2.64], !P1 ;  /* 0x4400c000020a7fae */ /* 0x0005e2000c921848 */
[----:B---3--:R-:W-:-:S04]  /*26680*/  IMAD.WIDE R16, R252, 0x4, R112 ;  /* 0x00000004fc107825 */ /* 0x008fc800078e0270 */
[C---:B------:R-:W-:Y:S01]  /*26690*/  IMAD.WIDE R14, R252.reuse, 0x4, R108 ;  /* 0x00000004fc0e7825 */ /* 0x040fe200078e026c */
[----:B------:R3:W-:Y:S04]  /*266a0*/  STL.64 [R1+0x168], R16 ;  /* 0x0001681001007387 */ /* 0x0007e80000100a00 */
[----:B------:R1:W-:Y:S04]  /*266b0*/  STL.64 [R1+0x160], R14 ;  /* 0x0001600e01007387 */ /* 0x0003e80000100a00 */
[----:B------:R-:W3:Y:S04]  /*266c0*/  LDL.LU.64 R122, [R1+0x8f0] ;  /* 0x0008f000017a7983 */ /* 0x000ee80000300a00 */
[----:B------:R-:W3:Y:S04]  /*266d0*/  LDL.LU.64 R118, [R1+0x8f8] ;  /* 0x0008f80001767983 */ /* 0x000ee80000300a00 */
[----:B------:R3:W-:Y:S01]  /*266e0*/  LDGSTS.E [R10+0x48000], desc[UR8][R16.64], !P2 ;  /* 0x48000000100a7fae */ /* 0x0007e2000d121848 */
[----:B----4-:R-:W-:-:S03]  /*266f0*/  IMAD.WIDE R6, R252, 0x4, R106 ;  /* 0x00000004fc067825 */ /* 0x010fc600078e026a */
[----:B------:R1:W-:Y:S01]  /*26700*/  LDGSTS.E [R10+0x4c000], desc[UR8][R14.64], !P2 ;  /* 0x4c0000000e0a7fae */ /* 0x0003e2000d121848 */
[----:B------:R-:W4:Y:S01]  /*26710*/  LDC R106, c[0x0][0x230] ;  /* 0x00008c00ff6a7b82 */ /* 0x000f220000000800 */
[----:B--2---:R-:W-:Y:S02]  /*26720*/  IMAD.WIDE R2, R252, 0x4, R102 ;  /* 0x00000004fc027825 */ /* 0x004fe400078e0266 */
[----:B------:R2:W-:Y:S04]  /*26730*/  STL.64 [R1+0x158], R6 ;  /* 0x0001580601007387 */ /* 0x0005e80000100a00 */
[----:B------:R2:W-:Y:S01]  /*26740*/  STL.64 [R1+0x150], R2 ;  /* 0x0001500201007387 */ /* 0x0005e20000100a00 */
[----:B------:R-:W-:Y:S01]  /*26750*/  VIADD R90, R91, 0xfffffecd ;  /* 0xfffffecd5b5a7836 */ /* 0x000fe20000000000 */
[----:B------:R-:W4:Y:S02]  /*26760*/  LDC R102, c[0x0][0x230] ;  /* 0x00008c00ff667b82 */ /* 0x000f240000000800 */
[----:B------:R-:W4:Y:S04]  /*26770*/  LDL.LU.64 R112, [R1+0x900] ;  /* 0x0009000001707983 */ /* 0x000f280000300a00 */
[----:B------:R-:W4:Y:S01]  /*26780*/  LDL.LU.64 R108, [R1+0x908] ;  /* 0x00090800016c7983 */ /* 0x000f220000300a00 */
[----:B------:R-:W-:Y:S01]  /*26790*/  VIADD R12, R94, 0xfffffecc ;  /* 0xfffffecc5e0c7836 */ /* 0x000fe20000000000 */
[----:B------:R-:W2:Y:S02]  /*267a0*/  LDC R91, c[0x0][0x230] ;  /* 0x00008c00ff5b7b82 */ /* 0x000ea40000000800 */
[----:B------:R2:W-:Y:S01]  /*267b0*/  LDGSTS.E [R10+0x48004], desc[UR8][R6.64], !P3 ;  /* 0x48004000060a7fae */ /* 0x0005e2000d921848 */
[----:B---3--:R-:W-:-:S03]  /*267c0*/  IMAD.WIDE R16, R252, 0x4, R114 ;  /* 0x00000004fc107825 */ /* 0x008fc600078e0272 */
[----:B------:R3:W-:Y:S02]  /*267d0*/  LDGSTS.E [R10+0x4c004], desc[UR8][R2.64], !P3 ;  /* 0x4c004000020a7fae */ /* 0x0007e4000d921848 */
[----:B------:R-:W3:Y:S01]  /*267e0*/  LDC R94, c[0x0][0x230] ;  /* 0x00008c00ff5e7b82 */ /* 0x000ee20000000800 */
[----:B-1----:R-:W-:Y:S01]  /*267f0*/  IMAD.WIDE R14, R252, 0x4, R110 ;  /* 0x00000004fc0e7825 */ /* 0x002fe200078e026e */
[----:B------:R-:W-:Y:S04]  /*26800*/  STL.64 [R1+0x148], R16 ;  /* 0x0001481001007387 */ /* 0x000fe80000100a00 */
[----:B------:R1:W-:Y:S01]  /*26810*/  STL.64 [R1+0x140], R14 ;  /* 0x0001400e01007387 */ /* 0x0003e20000100a00 */
[----:B------:R-:W-:Y:S01]  /*26820*/  ISETP.GE.U32.AND P5, PT, R12, 0x7ffffe4d, PT ;  /* 0x7ffffe4d0c00780c */ /* 0x000fe20003fa6070 */
[----:B------:R-:W1:Y:S02]  /*26830*/  LDC R110, c[0x0][0x230] ;  /* 0x00008c00ff6e7b82 */ /* 0x000e640000000800 */
[----:B------:R-:W4:Y:S01]  /*26840*/  LDL.LU.64 R120, [R1+0x910] ;  /* 0x0009100001787983 */ /* 0x000f220000300a00 */
[----:B------:R-:W-:-:S05]  /*26850*/  ISETP.GE.U32.AND P4, PT, R90, 0x7ffffe4e, PT ;  /* 0x7ffffe4e5a00780c */ /* 0x000fca0003f86070 */
[----:B------:R-:W1:Y:S01]  /*26860*/  LDC R114, c[0x0][0x230] ;  /* 0x00008c00ff727b82 */ /* 0x000e620000000800 */
[----:B--2---:R-:W-:-:S04]  /*26870*/  IMAD.WIDE R6, R252, 0x4, R104 ;  /* 0x00000004fc067825 */ /* 0x004fc800078e0268 */
[----:B---3--:R-:W-:-:S04]  /*26880*/  IMAD.WIDE R2, R252, 0x4, R100 ;  /* 0x00000004fc027825 */ /* 0x008fc800078e0264 */
[----:B------:R-:W-:Y:S01]  /*26890*/  VIADD R12, R96, 0xfffffeae ;  /* 0xfffffeae600c7836 */ /* 0x000fe20000000000 */
[----:B------:R-:W2:Y:S01]  /*268a0*/  LDL.LU.64 R100, [R1+0x918] ;  /* 0x0009180001647983 */ /* 0x000ea20000300a00 */
[----:B------:R-:W3:Y:S03]  /*268b0*/  LDC R96, c[0x0][0x230] ;  /* 0x00008c00ff607b82 */ /* 0x000ee60000000800 */
[----:B------:R-:W-:Y:S04]  /*268c0*/  STL.64 [R1+0x138], R6 ;  /* 0x0001380601007387 */ /* 0x000fe80000100a00 */
[----:B------:R-:W-:Y:S04]  /*268d0*/  STL.64 [R1+0x130], R2 ;  /* 0x0001300201007387 */ /* 0x000fe80000100a00 */
[----:B------:R-:W2:Y:S01]  /*268e0*/  LDL.LU.64 R116, [R1+0x920] ;  /* 0x0009200001747983 */ /* 0x000ea20000300a00 */
[----:B------:R-:W-:-:S02]  /*268f0*/  IADD3 R90, R93, -0x151, RZ ;  /* 0xfffffeaf5d5a7810 */ /* 0x000fc40007ffe0ff */
[----:B------:R-:W-:Y:S01]  /*26900*/  ISETP.GE.U32.AND P1, PT, R12, 0x7ffffe2f, PT ;  /* 0x7ffffe2f0c00780c */ /* 0x000fe20003f26070 */
[----:B------:R-:W-:Y:S01]  /*26910*/  LDGSTS.E [R10+0x48008], desc[UR8][R16.64], !P4 ;  /* 0x48008000100a7fae */ /* 0x000fe2000e121848 */
[----:B------:R-:W-:Y:S01]  /*26920*/  ISETP.GE.U32.AND P6, PT, R90, 0x7ffffe30, PT ;  /* 0x7ffffe305a00780c */ /* 0x000fe20003fc6070 */
[----:B------:R-:W-:Y:S01]  /*26930*/  VIADD R90, R92, 0xfffffead ;  /* 0xfffffead5c5a7836 */ /* 0x000fe20000000000 */
[----:B------:R-:W-:Y:S01]  /*26940*/  IADD3 R12, R95, -0x154, RZ ;  /* 0xfffffeac5f0c7810 */ /* 0x000fe20007ffe0ff */
[----:B------:R-:W2:Y:S03]  /*26950*/  LDL.LU.64 R104, [R1+0x928] ;  /* 0x0009280001687983 */ /* 0x000ea60000300a00 */
[----:B------:R-:W-:Y:S01]  /*26960*/  ISETP.GE.U32.AND P2, PT, R90, 0x7ffffe2e, PT ;  /* 0x7ffffe2e5a00780c */ /* 0x000fe20003f46070 */
[----:B------:R-:W-:Y:S01]  /*26970*/  VIADD R90, R91, 0xfffffe8f ;  /* 0xfffffe8f5b5a7836 */ /* 0x000fe20000000000 */
[----:B------:R-:W-:Y:S01]  /*26980*/  ISETP.GE.U32.AND P3, PT, R12, 0x7ffffe2d, PT ;  /* 0x7ffffe2d0c00780c */ /* 0x000fe20003f66070 */
[----:B------:R-:W-:Y:S01]  /*26990*/  VIADD R12, R94, 0xfffffe8e ;  /* 0xfffffe8e5e0c7836 */ /* 0x000fe20000000000 */
[----:B------:R2:W-:Y:S02]  /*269a0*/  LDGSTS.E [R10+0x4c008], desc[UR8][R14.64], !P4 ;  /* 0x4c0080000e0a7fae */ /* 0x0005e4000e121848 */
[----:B------:R-:W-:-:S02]  /*269b0*/  ISETP.GE.U32.AND P4, PT, R90, 0x7ffffe10, PT ;  /* 0x7ffffe105a00780c */ /* 0x000fc40003f86070 */
[----:B------:R-:W-:Y:S01]  /*269c0*/  LDGSTS.E [R10+0x4800c], desc[UR8][R6.64], !P5 ;  /* 0x4800c000060a7fae */ /* 0x000fe2000e921848 */
[----:B------:R-:W-:Y:S01]  /*269d0*/  IMAD.WIDE R90, R252, 0x4, R122 ;  /* 0x00000004fc5a7825 */ /* 0x000fe200078e027a */
[----:B------:R-:W-:Y:S01]  /*269e0*/  IADD3 R98, R98, -0x173, RZ ;  /* 0xfffffe8d62627810 */ /* 0x000fe20007ffe0ff */
[----:B------:R-:W2:Y:S01]  /*269f0*/  LDC R122, c[0x0][0x230] ;  /* 0x00008c00ff7a7b82 */ /* 0x000ea20000000800 */
[----:B------:R-:W-:Y:S01]  /*26a00*/  LDGSTS.E [R10+0x4c00c], desc[UR8][R2.64], !P5 ;  /* 0x4c00c000020a7fae */ /* 0x000fe2000e921848 */
[----:B------:R-:W-:Y:S01]  /*26a10*/  ISETP.GE.U32.AND P5, PT, R12, 0x7ffffe0f, PT ;  /* 0x7ffffe0f0c00780c */ /* 0x000fe20003fa6070 */
[----:B------:R-:W-:Y:S02]  /*26a20*/  IMAD.WIDE R92, R252, 0x4, R118 ;  /* 0x00000004fc5c7825 */ /* 0x000fe400078e0276 */
[----:B------:R-:W2:Y:S02]  /*26a30*/  LDL.LU.64 R128, [R1+0x930] ;  /* 0x0009300001807983 */ /* 0x000ea40000300a00 */
[----:B---3--:R-:W-:Y:S01]  /*26a40*/  VIADD R12, R96, 0xfffffe8c ;  /* 0xfffffe8c600c7836 */ /* 0x008fe20000000000 */
[----:B------:R-:W3:Y:S01]  /*26a50*/  LDC R118, c[0x0][0x230] ;  /* 0x00008c00ff767b82 */ /* 0x000ee20000000800 */
[----:B------:R-:W-:Y:S04]  /*26a60*/  LDGSTS.E [R10+0x50000], desc[UR8][R90.64], !P6 ;  /* 0x500000005a0a7fae */ /* 0x000fe8000f121848 */
[----:B------:R-:W-:Y:S01]  /*26a70*/  LDGSTS.E [R10+0x54000], desc[UR8][R92.64], !P6 ;  /* 0x540000005c0a7fae */ /* 0x000fe2000f121848 */
[----:B----4-:R-:W-:-:S02]  /*26a80*/  VIADD R106, R106, 0xfffffeeb ;  /* 0xfffffeeb6a6a7836 */ /* 0x010fc40000000000 */
[----:B-1----:R-:W-:Y:S01]  /*26a90*/  VIADD R114, R114, 0xfffffee9 ;  /* 0xfffffee972727836 */ /* 0x002fe20000000000 */
[----:B------:R-:W1:Y:S01]  /*26aa0*/  LDC R123, c[0x0][0x230] ;  /* 0x00008c00ff7b7b82 */ /* 0x000e620000000800 */
[----:B------:R-:W-:-:S04]  /*26ab0*/  IMAD.WIDE R94, R252, 0x4, R112 ;  /* 0x00000004fc5e7825 */ /* 0x000fc800078e0270 */
[----:B------:R-:W-:Y:S01]  /*26ac0*/  IMAD.WIDE R96, R252, 0x4, R108 ;  /* 0x00000004fc607825 */ /* 0x000fe200078e026c */
[----:B------:R-:W-:Y:S04]  /*26ad0*/  LDGSTS.E [R10+0x50004], desc[UR8][R94.64], !P1 ;  /* 0x500040005e0a7fae */ /* 0x000fe8000c921848 */
[----:B------:R-:W4:Y:S04]  /*26ae0*/  LDL.LU.64 R108, [R1+0x938] ;  /* 0x00093800016c7983 */ /* 0x000f280000300a00 */
[----:B------:R-:W3:Y:S04]  /*26af0*/  LDL.LU.64 R124, [R1+0x940] ;  /* 0x00094000017c7983 */ /* 0x000ee80000300a00 */
[----:B------:R-:W3:Y:S04]  /*26b00*/  LDL.LU.64 R112, [R1+0x948] ;  /* 0x0009480001707983 */ /* 0x000ee80000300a00 */
[----:B------:R-:W-:Y:S01]  /*26b10*/  LDGSTS.E [R10+0x54004], desc[UR8][R96.64], !P1 ;  /* 0x54004000600a7fae */ /* 0x000fe2000c921848 */
[----:B------:R-:W-:-:S02]  /*26b20*/  ISETP.GE.U32.AND P1, PT, R12, 0x7ffffe0d, PT ;  /* 0x7ffffe0d0c00780c */ /* 0x000fc40003f26070 */
[----:B------:R-:W-:Y:S01]  /*26b30*/  IADD3 R12, R102, -0x116, RZ ;  /* 0xfffffeea660c7810 */ /* 0x000fe20007ffe0ff */
[----:B------:R-:W3:Y:S01]  /*26b40*/  LDL.LU.64 R132, [R1+0x950] ;  /* 0x0009500001847983 */ /* 0x000ee20000300a00 */
[----:B--2---:R-:W-:-:S03]  /*26b50*/  IMAD.WIDE R102, R252, 0x4, R116 ;  /* 0x00000004fc667825 */ /* 0x004fc600078e0274 */
[----:B------:R-:W2:Y:S04]  /*26b60*/  LDL.LU.64 R116, [R1+0x958] ;  /* 0x0009580001747983 */ /* 0x000ea80000300a00 */
[----:B------:R-:W2:Y:S01]  /*26b70*/  LDL.LU.64 R130, [R1+0x960] ;  /* 0x0009600001827983 */ /* 0x000ea20000300a00 */
[----:B------:R-:W-:Y:S01]  /*26b80*/  ISETP.GE.U32.AND P6, PT, R98, 0x7ffffe0e, PT ;  /* 0x7ffffe0e6200780c */ /* 0x000fe20003fc6070 */
[C---:B------:R-:W-:Y:S02]  /*26b90*/  IMAD.WIDE R98, R252.reuse, 0x4, R120 ;  /* 0x00000004fc627825 */ /* 0x040fe400078e0278 */
[----:B------:R-:W2:Y:S02]  /*26ba0*/  LDL.LU.64 R120, [R1+0x968] ;  /* 0x0009680001787983 */ /* 0x000ea40000300a00 */
[----:B------:R-:W-:-:S02]  /*26bb0*/  IMAD.WIDE R100, R252, 0x4, R100 ;  /* 0x00000004fc647825 */ /* 0x000fc400078e0264 */
[----:B------:R-:W-:Y:S02]  /*26bc0*/  LDGSTS.E [R10+0x50008], desc[UR8][R98.64], !P2 ;  /* 0x50008000620a7fae */ /* 0x000fe4000d121848 */
[----:B------:R-:W-:Y:S02]  /*26bd0*/  IMAD.WIDE R104, R252, 0x4, R104 ;  /* 0x00000004fc687825 */ /* 0x000fe400078e0268 */
[----:B------:R-:W-:Y:S01]  /*26be0*/  LDGSTS.E [R10+0x54008], desc[UR8][R100.64], !P2 ;  /* 0x54008000640a7fae */ /* 0x000fe2000d121848 */
[----:B------:R-:W-:-:S03]  /*26bf0*/  ISETP.GE.U32.AND P2, PT, R106, 0x7ffffe6c, PT ;  /* 0x7ffffe6c6a00780c */ /* 0x000fc60003f46070 */
[----:B------:R-:W2:Y:S04]  /*26c00*/  LDL.LU.64 R144, [R1+0x970] ;  /* 0x0009700001907983 */ /* 0x000ea80000300a00 */
[----:B------:R-:W-:Y:S01]  /*26c10*/  LDGSTS.E [R10+0x5000c], desc[UR8][R102.64], !P3 ;  /* 0x5000c000660a7fae */ /* 0x000fe2000d921848 */
[----:B------:R-:W-:Y:S01]  /*26c20*/  IMAD.WIDE R106, R252, 0x4, R128 ;  /* 0x00000004fc6a7825 */ /* 0x000fe200078e0280 */
[----:B------:R-:W-:Y:S01]  /*26c30*/  IADD3 R122, R122, -0x135, RZ ;  /* 0xfffffecb7a7a7810 */ /* 0x000fe20007ffe0ff */
[----:B------:R-:W1:Y:S01]  /*26c40*/  LDC R128, c[0x0][0x230] ;  /* 0x00008c00ff807b82 */ /* 0x000e620000000800 */
[----:B------:R-:W2:Y:S04]  /*26c50*/  LDL.LU.64 R140, [R1+0x978] ;  /* 0x00097800018c7983 */ /* 0x000ea80000300a00 */
[----:B------:R-:W-:Y:S01]  /*26c60*/  LDGSTS.E [R10+0x5400c], desc[UR8][R104.64], !P3 ;  /* 0x5400c000680a7fae */ /* 0x000fe2000d921848 */
[----:B------:R-:W-:Y:S01]  /*26c70*/  ISETP.GE.U32.AND P3, PT, R12, 0x7ffffe6b, PT ;  /* 0x7ffffe6b0c00780c */ /* 0x000fe20003f66070 */
[----:B------:R-:W-:-:S02]  /*26c80*/  VIADD R12, R110, 0xfffffee8 ;  /* 0xfffffee86e0c7836 */ /* 0x000fc40000000000 */
[----:B------:R-:W2:Y:S04]  /*26c90*/  LDL.LU.64 R138, [R1+0x980] ;  /* 0x00098000018a7983 */ /* 0x000ea80000300a00 */
[----:B------:R-:W2:Y:S04]  /*26ca0*/  LDL.LU.64 R134, [R1+0x988] ;  /* 0x0009880001867983 */ /* 0x000ea80000300a00 */
[----:B------:R-:W-:Y:S04]  /*26cb0*/  LDGSTS.E [R10+0x58000], desc[UR8][R106.64], !P4 ;  /* 0x580000006a0a7fae */ /* 0x000fe8000e121848 */
[----:B------:R-:W2:Y:S01]  /*26cc0*/  LDL.LU.64 R142, [R1+0x990] ;  /* 0x00099000018e7983 */ /* 0x000ea20000300a00 */
[----:B----4-:R-:W-:-:S03]  /*26cd0*/  IMAD.WIDE R108, R252, 0x4, R108 ;  /* 0x00000004fc6c7825 */ /* 0x010fc600078e026c */
[----:B------:R-:W4:Y:S01]  /*26ce0*/  LDL.LU.64 R136, [R1+0x998] ;  /* 0x0009980001887983 */ /* 0x000f220000300a00 */
[C---:B---3--:R-:W-:Y:S02]  /*26cf0*/  IMAD.WIDE R110, R252.reuse, 0x4, R124 ;  /* 0x00000004fc6e7825 */ /* 0x048fe400078e027c */
[----:B------:R-:W3:Y:S01]  /*26d00*/  LDC R125, c[0x0][0x230] ;  /* 0x00008c00ff7d7b82 */ /* 0x000ee20000000800 */
[----:B------:R-:W-:Y:S01]  /*26d10*/  LDGSTS.E [R10+0x5c000], desc[UR8][R108.64], !P4 ;  /* 0x5c0000006c0a7fae */ /* 0x000fe2000e121848 */
[----:B------:R-:W-:Y:S01]  /*26d20*/  IMAD.WIDE R112, R252, 0x4, R112 ;  /* 0x00000004fc707825 */ /* 0x000fe200078e0270 */
[----:B------:R-:W-:Y:S02]  /*26d30*/  ISETP.GE.U32.AND P4, PT, R114, 0x7ffffe6a, PT ;  /* 0x7ffffe6a7200780c */ /* 0x000fe40003f86070 */
[----:B------:R-:W-:Y:S03]  /*26d40*/  LDGSTS.E [R10+0x58004], desc[UR8][R110.64], !P5 ;  /* 0x580040006e0a7fae */ /* 0x000fe6000e921848 */
[----:B------:R-:W3:Y:S01]  /*26d50*/  LDC R124, c[0x0][0x230] ;  /* 0x00008c00ff7c7b82 */ /* 0x000ee20000000800 */
[----:B------:R-:W-:Y:S01]  /*26d60*/  LDGSTS.E [R10+0x5c004], desc[UR8][R112.64], !P5 ;  /* 0x5c004000700a7fae */ /* 0x000fe2000e921848 */
[----:B------:R-:W-:Y:S01]  /*26d70*/  ISETP.GE.U32.AND P5, PT, R12, 0x7ffffe69, PT ;  /* 0x7ffffe690c00780c */ /* 0x000fe20003fa6070 */
[----:B------:R-:W-:-:S02]  /*26d80*/  IMAD.WIDE R114, R252, 0x4, R132 ;  /* 0x00000004fc727825 */ /* 0x000fc400078e0284 */
[----:B------:R-:W3:Y:S02]  /*26d90*/  LDL.LU.64 R132, [R1+0x9a0] ;  /* 0x0009a00001847983 */ /* 0x000ee40000300a00 */
[----:B------:R-:W-:Y:S02]  /*26da0*/  VIADD R12, R118, 0xfffffeca ;  /* 0xfffffeca760c7836 */ /* 0x000fe40000000000 */
[----:B------:R-:W-:Y:S01]  /*26db0*/  LDGSTS.E [R10+0x58008], desc[UR8][R114.64], !P6 ;  /* 0x58008000720a7fae */ /* 0x000fe2000f121848 */
[----:B--2---:R-:W-:-:S03]  /*26dc0*/  IMAD.WIDE R118, R252, 0x4, R130 ;  /* 0x00000004fc767825 */ /* 0x004fc600078e0282 */
[----:B------:R-:W2:Y:S01]  /*26dd0*/  LDL.LU.64 R130, [R1+0x9a8] ;  /* 0x0009a80001827983 */ /* 0x000ea20000300a00 */
[----:B------:R-:W-:-:S04]  /*26de0*/  IMAD.WIDE R116, R252, 0x4, R116 ;  /* 0x00000004fc747825 */ /* 0x000fc800078e0274 */
[C---:B------:R-:W-:Y:S01]  /*26df0*/  IMAD.WIDE R120, R252.reuse, 0x4, R120 ;  /* 0x00000004fc787825 */ /* 0x040fe200078e0278 */
[----:B------:R-:W-:Y:S04]  /*26e00*/  LDGSTS.E [R10+0x5c008], desc[UR8][R116.64], !P6 ;  /* 0x5c008000740a7fae */ /* 0x000fe8000f121848 */
[----:B------:R-:W-:Y:S01]  /*26e10*/  LDGSTS.E [R10+0x5800c], desc[UR8][R118.64], !P1 ;  /* 0x5800c000760a7fae */ /* 0x000fe2000c921848 */
[----:B------:R-:W-:-:S03]  /*26e20*/  IMAD.WIDE R14, R252, 0x4, R144 ;  /* 0x00000004fc0e7825 */ /* 0x000fc600078e0290 */
[----:B------:R1:W-:Y:S04]  /*26e30*/  LDGSTS.E [R10+0x5c00c], desc[UR8][R120.64], !P1 ;  /* 0x5c00c000780a7fae */ /* 0x0003e8000c921848 */
[----:B------:R1:W-:Y:S04]  /*26e40*/  STL.64 [R1+0x19f0], R10 ;  /* 0x0019f00a01007387 */ /* 0x0003e80000100a00 */
[----:B------:R1:W-:Y:S04]  /*26e50*/  STL.64 [R1+0x328], R14 ;  /* 0x0003280e01007387 */ /* 0x0003e80000100a00 */
[----:B------:R1:W-:Y:S02]  /*26e60*/  LDGSTS.E [R9+0x40000], desc[UR8][R14.64], !P2 ;  /* 0x400000000e097fae */ /* 0x0003e4000d121848 */
[----:B-1----:R-:W-:-:S04]  /*26e70*/  IMAD.WIDE R10, R252, 0x4, R140 ;  /* 0x00000004fc0a7825 */ /* 0x002fc800078e028c */
[C---:B------:R-:W-:Y:S01]  /*26e80*/  IMAD.WIDE R6, R252.reuse, 0x4, R138 ;  /* 0x00000004fc067825 */ /* 0x040fe200078e028a */
[----:B------:R4:W-:Y:S03]  /*26e90*/  STL.64 [R1+0x320], R10 ;  /* 0x0003200a01007387 */ /* 0x0009e60000100a00 */
[C---:B------:R-:W-:Y:S01]  /*26ea0*/  IMAD.WIDE R2, R252.reuse, 0x4, R134 ;  /* 0x00000004fc027825 */ /* 0x040fe200078e0286 */
[----:B------:R-:W2:Y:S04]  /*26eb0*/  LDL.LU.64 R144, [R1+0x9b0] ;  /* 0x0009b00001907983 */ /* 0x000ea80000300a00 */
[----:B------:R-:W2:Y:S01]  /*26ec0*/  LDL.LU.64 R140, [R1+0x9b8] ;  /* 0x0009b800018c7983 */ /* 0x000ea20000300a00 */
[----:B------:R-:W-:-:S03]  /*26ed0*/  IMAD.WIDE R14, R252, 0x4, R142 ;  /* 0x00000004fc0e7825 */ /* 0x000fc600078e028e */
[----:B------:R3:W-:Y:S04]  /*26ee0*/  STL.64 [R1+0x318], R6 ;  /* 0x0003180601007387 */ /* 0x0007e80000100a00 */
[----:B------:R2:W-:Y:S04]  /*26ef0*/  STL.64 [R1+0x310], R2 ;  /* 0x0003100201007387 */ /* 0x0005e80000100a00 */
[----:B------:R4:W-:Y:S04]  /*26f00*/  LDGSTS.E [R9+0x44000], desc[UR8][R10.64], !P2 ;  /* 0x440000000a097fae */ /* 0x0009e8000d121848 */
[----:B------:R-:W2:Y:S04]  /*26f10*/  LDL.LU.64 R138, [R1+0x9c0] ;  /* 0x0009c000018a7983 */ /* 0x000ea80000300a00 */
[----:B------:R-:W2:Y:S01]  /*26f20*/  LDL.LU.64 R134, [R1+0x9c8] ;  /* 0x0009c80001867983 */ /* 0x000ea20000300a00 */
[----:B----4-:R-:W-:-:S03]  /*26f30*/  IMAD.WIDE R10, R252, 0x4, R136 ;  /* 0x00000004fc0a7825 */ /* 0x010fc600078e0288 */
[----:B------:R3:W-:Y:S04]  /*26f40*/  LDGSTS.E [R9+0x40004], desc[UR8][R6.64], !P3 ;  /* 0x4000400006097fae */ /* 0x0007e8000d921848 */
[----:B------:R2:W-:Y:S04]  /*26f50*/  LDGSTS.E [R9+0x44004], desc[UR8][R2.64], !P3 ;  /* 0x4400400002097fae */ /* 0x0005e8000d921848 */
[----:B------:R1:W-:Y:S01]  /*26f60*/  STL.64 [R1+0x308], R14 ;  /* 0x0003080e01007387 */ /* 0x0003e20000100a00 */
[----:B---3--:R-:W-:-:S03]  /*26f70*/  IMAD.WIDE R6, R252, 0x4, R132 ;  /* 0x00000004fc067825 */ /* 0x008fc600078e0284 */
[----:B------:R3:W-:Y:S04]  /*26f80*/  STL.64 [R1+0x300], R10 ;  /* 0x0003000a01007387 */ /* 0x0007e80000100a00 */
[----:B------:R-:W4:Y:S04]  /*26f90*/  LDL.LU.64 R146, [R1+0x9d0] ;  /* 0x0009d00001927983 */ /* 0x000f280000300a00 */
[----:B------:R-:W4:Y:S04]  /*26fa0*/  LDL.LU.64 R142, [R1+0x9d8] ;  /* 0x0009d800018e7983 */ /* 0x000f280000300a00 */
[----:B------:R3:W-:Y:S01]  /*26fb0*/  STL.64 [R1+0x2f8], R6 ;  /* 0x0002f80601007387 */ /* 0x0007e20000100a00 */
[----:B------:R-:W-:-:S02]  /*26fc0*/  ISETP.GE.U32.AND P6, PT, R122, 0x7ffffe4c, PT ;  /* 0x7ffffe4c7a00780c */ /* 0x000fc40003fc6070 */
[----:B------:R-:W-:Y:S01]  /*26fd0*/  ISETP.GE.U32.AND P1, PT, R12, 0x7ffffe4b, PT ;  /* 0x7ffffe4b0c00780c */ /* 0x000fe20003f26070 */
[----:B------:R1:W-:Y:S04]  /*26fe0*/  LDGSTS.E [R9+0x40008], desc[UR8][R14.64], !P4 ;  /* 0x400080000e097fae */ /* 0x0003e8000e121848 */
[----:B------:R3:W-:Y:S04]  /*26ff0*/  LDGSTS.E [R9+0x44008], desc[UR8][R10.64], !P4 ;  /* 0x440080000a097fae */ /* 0x0007e8000e121848 */
[----:B------:R3:W-:Y:S01]  /*27000*/  LDGSTS.E [R9+0x4000c], desc[UR8][R6.64], !P5 ;  /* 0x4000c00006097fae */ /* 0x0007e2000e921848 */
[----:B--2---:R-:W-:Y:S01]  /*27010*/  IMAD.WIDE R2, R252, 0x4, R130 ;  /* 0x00000004fc027825 */ /* 0x004fe200078e0282 */
[----:B------:R-:W-:Y:S01]  /*27020*/  IADD3 R12, R126, -0x138, RZ ;  /* 0xfffffec87e0c7810 */ /* 0x000fe20007ffe0ff */
[----:B------:R-:W2:Y:S03]  /*27030*/  LDC R130, c[0x0][0x230] ;  /* 0x00008c00ff827b82 */ /* 0x000ea60000000800 */
[----:B------:R3:W-:Y:S04]  /*27040*/  STL.64 [R1+0x2f0], R2 ;  /* 0x0002f00201007387 */ /* 0x0007e80000100a00 */
[----:B------:R-:W2:Y:S01]  /*27050*/  LDL.LU.64 R136, [R1+0x9e0] ;  /* 0x0009e00001887983 */ /* 0x000ea20000300a00 */
[----:B------:R-:W-:Y:S01]  /*27060*/  VIADD R122, R123, 0xfffffec9 ;  /* 0xfffffec97b7a7836 */ /* 0x000fe20000000000 */
[----:B------:R-:W2:Y:S02]  /*27070*/  LDC R126, c[0x0][0x230] ;  /* 0x00008c00ff7e7b82 */ /* 0x000ea40000000800 */
[----:B------:R-:W2:Y:S04]  /*27080*/  LDL.LU.64 R132, [R1+0x9e8] ;  /* 0x0009e80001847983 */ /* 0x000ea80000300a00 */
[----:B------:R3:W-:Y:S02]  /*27090*/  LDGSTS.E [R9+0x4400c], desc[UR8][R2.64], !P5 ;  /* 0x4400c00002097fae */ /* 0x0007e4000e921848 */
[----:B------:R-:W2:Y:S01]  /*270a0*/  LDC R123, c[0x0][0x230] ;  /* 0x00008c00ff7b7b82 */ /* 0x000ea20000000800 */
[----:B-1----:R-:W-:-:S04]  /*270b0*/  IMAD.WIDE R14, R252, 0x4, R144 ;  /* 0x00000004fc0e7825 */ /* 0x002fc800078e0290 */
[C---:B---3--:R-:W-:Y:S01]  /*270c0*/  IMAD.WIDE R10, R252.reuse, 0x4, R140 ;  /* 0x00000004fc0a7825 */ /* 0x048fe200078e028c */
[----:B------:R4:W-:Y:S04]  /*270d0*/  STL.64 [R1+0x128], R14 ;  /* 0x0001280e01007387 */ /* 0x0009e80000100a00 */
[----:B------:R1:W-:Y:S04]  /*270e0*/  STL.64 [R1+0x120], R10 ;  /* 0x0001200a01007387 */ /* 0x0003e80000100a00 */
[----:B------:R-:W3:Y:S04]  /*270f0*/  LDL.LU.64 R154, [R1+0x9f0] ;  /* 0x0009f000019a7983 */ /* 0x000ee80000300a00 */
[----:B------:R-:W3:Y:S01]  /*27100*/  LDL.LU.64 R150, [R1+0x9f8] ;  /* 0x0009f80001967983 */ /* 0x000ee20000300a00 */
[----:B------:R-:W-:-:S03]  /*27110*/  IMAD.WIDE R6, R252, 0x4, R138 ;  /* 0x00000004fc067825 */ /* 0x000fc600078e028a */
[----:B------:R4:W-:Y:S01]  /*27120*/  LDGSTS.E [R9+0x48000], desc[UR8][R14.64], !P6 ;  /* 0x480000000e097fae */ /* 0x0009e2000f121848 */
[----:B------:R-:W-:Y:S01]  /*27130*/  ISETP.GE.U32.AND P3, PT, R12, 0x7ffffe49, PT ;  /* 0x7ffffe490c00780c */ /* 0x000fe20003f66070 */
[----:B------:R-:W3:Y:S01]  /*27140*/  LDC R138, c[0x0][0x230] ;  /* 0x00008c00ff8a7b82 */ /* 0x000ee20000000800 */
[C---:B------:R-:W-:Y:S01]  /*27150*/  IMAD.WIDE R2, R252.reuse, 0x4, R134 ;  /* 0x00000004fc027825 */ /* 0x040fe200078e0286 */
[----:B------:R2:W-:Y:S04]  /*27160*/  STL.64 [R1+0x118], R6 ;  /* 0x0001180601007387 */ /* 0x0005e80000100a00 */
[----:B------:R2:W-:Y:S04]  /*27170*/  STL.64 [R1+0x110], R2 ;  /* 0x0001100201007387 */ /* 0x0005e80000100a00 */
[----:B------:R1:W-:Y:S01]  /*27180*/  LDGSTS.E [R9+0x4c000], desc[UR8][R10.64], !P6 ;  /* 0x4c0000000a097fae */ /* 0x0003e2000f121848 */
[----:B----4-:R-:W-:-:S03]  /*27190*/  IMAD.WIDE R14, R252, 0x4, R146 ;  /* 0x00000004fc0e7825 */ /* 0x010fc600078e0292 */
[----:B------:R-:W4:Y:S01]  /*271a0*/  LDL.LU.64 R144, [R1+0xa00] ;  /* 0x000a000001907983 */ /* 0x000f220000300a00 */
[----:B------:R-:W-:Y:S01]  /*271b0*/  ISETP.GE.U32.AND P2, PT, R122, 0x7ffffe4a, PT ;  /* 0x7ffffe4a7a00780c */ /* 0x000fe20003f46070 */
[----:B------:R-:W4:Y:S01]  /*271c0*/  LDC R134, c[0x0][0x230] ;  /* 0x00008c00ff867b82 */ /* 0x000f220000000800 */
[----:B-1----:R-:W-:Y:S01]  /*271d0*/  IMAD.WIDE R10, R252, 0x4, R142 ;  /* 0x00000004fc0a7825 */ /* 0x002fe200078e028e */
[----:B------:R-:W4:Y:S04]  /*271e0*/  LDL.LU.64 R140, [R1+0xa08] ;  /* 0x000a0800018c7983 */ /* 0x000f280000300a00 */
[----:B------:R2:W-:Y:S01]  /*271f0*/  LDGSTS.E [R9+0x48004], desc[UR8][R6.64], !P1 ;  /* 0x4800400006097fae */ /* 0x0005e2000c921848 */
[----:B------:R-:W-:Y:S01]  /*27200*/  VIADD R12, R128, 0xfffffeaa ;  /* 0xfffffeaa800c7836 */ /* 0x000fe20000000000 */
[----:B------:R-:W1:Y:S02]  /*27210*/  LDC R142, c[0x0][0x230] ;  /* 0x00008c00ff8e7b82 */ /* 0x000e640000000800 */
[----:B------:R2:W-:Y:S04]  /*27220*/  LDGSTS.E [R9+0x4c004], desc[UR8][R2.64], !P1 ;  /* 0x4c00400002097fae */ /* 0x0005e8000c921848 */
[----:B------:R-:W-:Y:S02]  /*27230*/  STL.64 [R1+0x108], R14 ;  /* 0x0001080e01007387 */ /* 0x000fe40000100a00 */
[----:B------:R-:W1:Y:S02]  /*27240*/  LDC R128, c[0x0][0x230] ;  /* 0x00008c00ff807b82 */ /* 0x000e640000000800 */
[----:B------:R4:W-:Y:S04]  /*27250*/  STL.64 [R1+0x100], R10 ;  /* 0x0001000a01007387 */ /* 0x0009e80000100a00 */
[----:B------:R-:W4:Y:S02]  /*27260*/  LDL.LU.64 R152, [R1+0xa10] ;  /* 0x000a100001987983 */ /* 0x000f240000300a00 */
[----:B------:R-:W4:Y:S01]  /*27270*/  LDC R146, c[0x0][0x230] ;  /* 0x00008c00ff927b82 */ /* 0x000f220000000800 */
[----:B--2---:R-:W-:-:S04]  /*27280*/  IMAD.WIDE R6, R252, 0x4, R136 ;  /* 0x00000004fc067825 */ /* 0x004fc800078e0288 */
[----:B------:R-:W-:Y:S01]  /*27290*/  VIADD R122, R125, 0xfffffeab ;  /* 0xfffffeab7d7a7836 */ /* 0x000fe20000000000 */
[----:B------:R-:W-:Y:S01]  /*272a0*/  ISETP.GE.U32.AND P5, PT, R12, 0x7ffffe2b, PT ;  /* 0x7ffffe2b0c00780c */ /* 0x000fe20003fa6070 */
[----:B------:R-:W-:Y:S01]  /*272b0*/  IMAD.WIDE R2, R252, 0x4, R132 ;  /* 0x00000004fc027825 */ /* 0x000fe200078e0284 */
[----:B------:R-:W-:Y:S04]  /*272c0*/  LDGSTS.E [R9+0x48008], desc[UR8][R14.64], !P2 ;  /* 0x480080000e097fae */ /* 0x000fe8000d121848 */
[----:B------:R-:W2:Y:S04]  /*272d0*/  LDL.LU.64 R132, [R1+0xa18] ;  /* 0x000a180001847983 */ /* 0x000ea80000300a00 */
[----:B------:R-:W-:Y:S04]  /*272e0*/  STL.64 [R1+0xf8], R6 ;  /* 0x0000f80601007387 */ /* 0x000fe80000100a00 */
[----:B------:R-:W-:Y:S04]  /*272f0*/  STL.64 [R1+0xf0], R2 ;  /* 0x0000f00201007387 */ /* 0x000fe80000100a00 */
[----:B------:R-:W2:Y:S01]  /*27300*/  LDL.LU.64 R148, [R1+0xa20] ;  /* 0x000a200001947983 */ /* 0x000ea20000300a00 */
[----:B------:R-:W-:Y:S01]  /*27310*/  ISETP.GE.U32.AND P4, PT, R122, 0x7ffffe2c, PT ;  /* 0x7ffffe2c7a00780c */ /* 0x000fe20003f86070 */
[----:B------:R-:W-:Y:S01]  /*27320*/  VIADD R12, R127, 0xfffffea8 ;  /* 0xfffffea87f0c7836 */ /* 0x000fe20000000000 */
[----:B------:R-:W-:Y:S01]  /*27330*/  IADD3 R122, R124, -0x157, RZ ;  /* 0xfffffea97c7a7810 */ /* 0x000fe20007ffe0ff */
[----:B------:R-:W2:Y:S03]  /*27340*/  LDL.LU.64 R136, [R1+0xa28] ;  /* 0x000a280001887983 */ /* 0x000ea60000300a00 */
[----:B------:R-:W-:Y:S01]  /*27350*/  ISETP.GE.U32.AND P6, PT, R122, 0x7ffffe2a, PT ;  /* 0x7ffffe2a7a00780c */ /* 0x000fe20003fc6070 */
[----:B------:R-:W-:Y:S01]  /*27360*/  VIADD R122, R123, 0xfffffe8b ;  /* 0xfffffe8b7b7a7836 */ /* 0x000fe20000000000 */
[----:B------:R-:W-:Y:S01]  /*27370*/  ISETP.GE.U32.AND P1, PT, R12, 0x7ffffe29, PT ;  /* 0x7ffffe290c00780c */ /* 0x000fe20003f26070 */
[----:B------:R2:W-:Y:S01]  /*27380*/  LDGSTS.E [R9+0x4c008], desc[UR8][R10.64], !P2 ;  /* 0x4c0080000a097fae */ /* 0x0005e2000d121848 */
[----:B------:R-:W-:-:S02]  /*27390*/  IADD3 R12, R126, -0x176, RZ ;  /* 0xfffffe8a7e0c7810 */ /* 0x000fc40007ffe0ff */
[----:B------:R-:W-:Y:S01]  /*273a0*/  ISETP.GE.U32.AND P2, PT, R122, 0x7ffffe0c, PT ;  /* 0x7ffffe0c7a00780c */ /* 0x000fe20003f46070 */
[----:B------:R-:W-:Y:S04]  /*273b0*/  LDGSTS.E [R9+0x4800c], desc[UR8][R6.64], !P3 ;  /* 0x4800c00006097fae */ /* 0x000fe8000d921848 */
[----:B------:R-:W-:Y:S01]  /*273c0*/  LDGSTS.E [R9+0x4c00c], desc[UR8][R2.64], !P3 ;  /* 0x4c00c00002097fae */ /* 0x000fe2000d921848 */
[----:B------:R-:W-:Y:S01]  /*273d0*/  ISETP.GE.U32.AND P3, PT, R12, 0x7ffffe0b, PT ;  /* 0x7ffffe0b0c00780c */ /* 0x000fe20003f66070 */
[----:B-1----:R-:W-:Y:S02]  /*273e0*/  VIADD R12, R128, 0xfffffe88 ;  /* 0xfffffe88800c7836 */ /* 0x002fe40000000000 */
[----:B---3--:R-:W-:Y:S01]  /*273f0*/  IMAD.WIDE R122, R252, 0x4, R154 ;  /* 0x00000004fc7a7825 */ /* 0x008fe200078e029a */
[----:B------:R-:W3:Y:S03]  /*27400*/  LDL.LU.64 R160, [R1+0xa30] ;  /* 0x000a300001a07983 */ /* 0x000ee60000300a00 */
[----:B------:R-:W-:Y:S01]  /*27410*/  VIADD R130, R130, 0xfffffe89 ;  /* 0xfffffe8982827836 */ /* 0x000fe20000000000 */
[----:B------:R-:W-:Y:S01]  /*27420*/  LDGSTS.E [R9+0x50000], desc[UR8][R122.64], !P4 ;  /* 0x500000007a097fae */ /* 0x000fe2000e121848 */
[----:B------:R-:W-:Y:S01]  /*27430*/  IMAD.WIDE R124, R252, 0x4, R150 ;  /* 0x00000004fc7c7825 */ /* 0x000fe200078e0296 */
[----:B------:R-:W-:Y:S01]  /*27440*/  IADD3 R138, R138, -0x119, RZ ;  /* 0xfffffee78a8a7810 */ /* 0x000fe20007ffe0ff */
[----:B------:R-:W1:Y:S03]  /*27450*/  LDC R150, c[0x0][0x230] ;  /* 0x00008c00ff967b82 */ /* 0x000e660000000800 */
[----:B------:R-:W-:Y:S01]  /*27460*/  LDGSTS.E [R9+0x54000], desc[UR8][R124.64], !P4 ;  /* 0x540000007c097fae */ /* 0x000fe2000e121848 */
[----:B----4-:R-:W-:-:S04]  /*27470*/  IMAD.WIDE R126, R252, 0x4, R144 ;  /* 0x00000004fc7e7825 */ /* 0x010fc800078e0290 */
[----:B------:R-:W4:Y:S01]  /*27480*/  LDC R154, c[0x0][0x230] ;  /* 0x00008c00ff9a7b82 */ /* 0x000f220000000800 */
[----:B------:R-:W-:Y:S01]  /*27490*/  IMAD.WIDE R128, R252, 0x4, R140 ;  /* 0x00000004fc807825 */ /* 0x000fe200078e028c */
[----:B------:R-:W-:Y:S04]  /*274a0*/  LDGSTS.E [R9+0x50004], desc[UR8][R126.64], !P5 ;  /* 0x500040007e097fae */ /* 0x000fe8000e921848 */
[----:B------:R-:W4:Y:S01]  /*274b0*/  LDL.LU.64 R140, [R1+0xa38] ;  /* 0x000a3800018c7983 */ /* 0x000f220000300a00 */
[----:B------:R-:W-:Y:S01]  /*274c0*/  VIADD R146, R146, 0xfffffee5 ;  /* 0xfffffee592927836 */ /* 0x000fe20000000000 */
[----:B------:R-:W1:Y:S02]  /*274d0*/  LDC R155, c[0x0][0x230] ;  /* 0x00008c00ff9b7b82 */ /* 0x000e640000000800 */
[----:B------:R-:W4:Y:S04]  /*274e0*/  LDL.LU.64 R156, [R1+0xa40] ;  /* 0x000a4000019c7983 */ /* 0x000f280000300a00 */
[----:B------:R-:W4:Y:S04]  /*274f0*/  LDL.LU.64 R144, [R1+0xa48] ;  /* 0x000a480001907983 */ /* 0x000f280000300a00 */
[----:B------:R-:W-:Y:S01]  /*27500*/  LDGSTS.E [R9+0x54004], desc[UR8][R128.64], !P5 ;  /* 0x5400400080097fae */ /* 0x000fe2000e921848 */
[----:B------:R-:W-:Y:S01]  /*27510*/  ISETP.GE.U32.AND P5, PT, R12, 0x7ffffe09, PT ;  /* 0x7ffffe090c00780c */ /* 0x000fe20003fa6070 */
[----:B------:R-:W-:-:S02]  /*27520*/  VIADD R12, R134, 0xfffffee6 ;  /* 0xfffffee6860c7836 */ /* 0x000fc40000000000 */
[----:B------:R-:W4:Y:S01]  /*27530*/  LDL.LU.64 R164, [R1+0xa50] ;  /* 0x000a500001a47983 */ /* 0x000f220000300a00 */
        /* <DEDUP_REMOVED lines=11> */
[----:B------:R-:W-:Y:S01]  /*275f0*/  LDGSTS.E [R9+0x5000c], desc[UR8][R134.64], !P1 ;  /* 0x5000c00086097fae */ /* 0x000fe2000c921848 */
[----:B---3--:R-:W-:Y:S02]  /*27600*/  IMAD.WIDE R138, R252, 0x4, R160 ;  /* 0x00000004fc8a7825 */ /* 0x008fe400078e02a0 */
[----:B------:R-:W3:Y:S01]  /*27610*/  LDC R160, c[0x0][0x230] ;  /* 0x00008c00ffa07b82 */ /* 0x000ee20000000800 */
[----:B------:R-:W3:Y:S04]  /*27620*/  LDL.LU.64 R176, [R1+0xa70] ;  /* 0x000a700001b07983 */ /* 0x000ee80000300a00 */
[----:B------:R-:W-:Y:S01]  /*27630*/  LDGSTS.E [R9+0x5400c], desc[UR8][R136.64], !P1 ;  /* 0x5400c00088097fae */ /* 0x000fe2000c921848 */
[----:B------:R-:W-:-:S03]  /*27640*/  ISETP.GE.U32.AND P1, PT, R12, 0x7ffffe67, PT ;  /* 0x7ffffe670c00780c */ /* 0x000fc60003f26070 */
[----:B------:R-:W3:Y:S01]  /*27650*/  LDL.LU.64 R172, [R1+0xa78] ;  /* 0x000a780001ac7983 */ /* 0x000ee20000300a00 */
[----:B------:R-:W-:-:S03]  /*27660*/  IADD3 R12, R142, -0x11c, RZ ;  /* 0xfffffee48e0c7810 */ /* 0x000fc60007ffe0ff */
[----:B------:R-:W3:Y:S04]  /*27670*/  LDL.LU.64 R170, [R1+0xa80] ;  /* 0x000a800001aa7983 */ /* 0x000ee80000300a00 */
[----:B------:R-:W3:Y:S04]  /*27680*/  LDL.LU.64 R166, [R1+0xa88] ;  /* 0x000a880001a67983 */ /* 0x000ee80000300a00 */
[----:B------:R-:W-:Y:S04]  /*27690*/  LDGSTS.E [R9+0x58000], desc[UR8][R138.64], !P2 ;  /* 0x580000008a097fae */ /* 0x000fe8000d121848 */
[----:B------:R-:W3:Y:S04]  /*276a0*/  LDL.LU.64 R174, [R1+0xa90] ;  /* 0x000a900001ae7983 */ /* 0x000ee80000300a00 */
[----:B------:R-:W3:Y:S01]  /*276b0*/  LDL.LU.64 R168, [R1+0xa98] ;  /* 0x000a980001a87983 */ /* 0x000ee20000300a00 */
[----:B----4-:R-:W-:-:S04]  /*276c0*/  IMAD.WIDE R140, R252, 0x4, R140 ;  /* 0x00000004fc8c7825 */ /* 0x010fc800078e028c */
[C---:B------:R-:W-:Y:S01]  /*276d0*/  IMAD.WIDE R142, R252.reuse, 0x4, R156 ;  /* 0x00000004fc8e7825 */ /* 0x040fe200078e029c */
[----:B------:R-:W-:Y:S03]  /*276e0*/  LDGSTS.E [R9+0x5c000], desc[UR8][R140.64], !P2 ;  /* 0x5c0000008c097fae */ /* 0x000fe6000d121848 */
[----:B------:R-:W-:Y:S01]  /*276f0*/  IMAD.WIDE R144, R252, 0x4, R144 ;  /* 0x00000004fc907825 */ /* 0x000fe200078e0290 */
[----:B------:R-:W-:Y:S01]  /*27700*/  LDGSTS.E [R9+0x58004], desc[UR8][R142.64], !P3 ;  /* 0x580040008e097fae */ /* 0x000fe2000d921848 */
[----:B------:R-:W-:Y:S01]  /*27710*/  ISETP.GE.U32.AND P2, PT, R146, 0x7ffffe66, PT ;  /* 0x7ffffe669200780c */ /* 0x000fe20003f46070 */
[----:B------:R-:W4:Y:S02]  /*27720*/  LDC R157, c[0x0][0x230] ;  /* 0x00008c00ff9d7b82 */ /* 0x000f240000000800 */
[----:B------:R-:W-:Y:S01]  /*27730*/  LDGSTS.E [R9+0x5c004], desc[UR8][R144.64], !P3 ;  /* 0x5c00400090097fae */ /* 0x000fe2000d921848 */
[----:B------:R-:W-:Y:S01]  /*27740*/  ISETP.GE.U32.AND P3, PT, R12, 0x7ffffe65, PT ;  /* 0x7ffffe650c00780c */ /* 0x000fe20003f66070 */
[----:B-1----:R-:W-:-:S02]  /*27750*/  VIADD R12, R150, 0xfffffec6 ;  /* 0xfffffec6960c7836 */ /* 0x002fc40000000000 */
[C---:B------:R-:W-:Y:S02]  /*27760*/  IMAD.WIDE R146, R252.reuse, 0x4, R164 ;  /* 0x00000004fc927825 */ /* 0x040fe400078e02a4 */
[----:B------:R-:W4:Y:S01]  /*27770*/  LDL.LU.64 R164, [R1+0xaa0] ;  /* 0x000aa00001a47983 */ /* 0x000f220000300a00 */
[----:B------:R-:W1:Y:S03]  /*27780*/  LDC R156, c[0x0][0x230] ;  /* 0x00008c00ff9c7b82 */ /* 0x000e660000000800 */
[----:B------:R-:W-:Y:S01]  /*27790*/  LDGSTS.E [R9+0x58008], desc[UR8][R146.64], !P4 ;  /* 0x5800800092097fae */ /* 0x000fe2000e121848 */
[----:B--2---:R-:W-:-:S03]  /*277a0*/  IMAD.WIDE R150, R252, 0x4, R162 ;  /* 0x00000004fc967825 */ /* 0x004fc600078e02a2 */
[----:B------:R-:W2:Y:S01]  /*277b0*/  LDL.LU.64 R162, [R1+0xaa8] ;  /* 0x000aa80001a27983 */ /* 0x000ea20000300a00 */
[----:B------:R-:W-:-:S04]  /*277c0*/  IMAD.WIDE R148, R252, 0x4, R148 ;  /* 0x00000004fc947825 */ /* 0x000fc800078e0294 */
[C---:B------:R-:W-:Y:S01]  /*277d0*/  IMAD.WIDE R152, R252.reuse, 0x4, R152 ;  /* 0x00000004fc987825 */ /* 0x040fe200078e0298 */
[----:B------:R-:W-:Y:S04]  /*277e0*/  LDGSTS.E [R9+0x5c008], desc[UR8][R148.64], !P4 ;  /* 0x5c00800094097fae */ /* 0x000fe8000e121848 */
[----:B------:R-:W-:Y:S04]  /*277f0*/  LDGSTS.E [R9+0x5800c], desc[UR8][R150.64], !P5 ;  /* 0x5800c00096097fae */ /* 0x000fe8000e921848 */
[----:B------:R1:W-:Y:S01]  /*27800*/  LDGSTS.E [R9+0x5c00c], desc[UR8][R152.64], !P5 ;  /* 0x5c00c00098097fae */ /* 0x0003e2000e921848 */
[----:B---3--:R-:W-:-:S03]  /*27810*/  IMAD.WIDE R10, R252, 0x4, R176 ;  /* 0x00000004fc0a7825 */ /* 0x008fc600078e02b0 */
[----:B------:R1:W-:Y:S04]  /*27820*/  STL.64 [R1+0x19e0], R8 ;  /* 0x0019e00801007387 */ /* 0x0003e80000100a00 */
[----:B------:R3:W-:Y:S04]  /*27830*/  STL.64 [R1+0x2e8], R10 ;  /* 0x0002e80a01007387 */ /* 0x0007e80000100a00 */
[----:B------:R3:W-:Y:S01]  /*27840*/  LDGSTS.E [R5+0x40000], desc[UR8][R10.64], !P6 ;  /* 0x400000000a057fae */ /* 0x0007e2000f121848 */
[----:B-1----:R-:W-:-:S04]  /*27850*/  IMAD.WIDE R8, R252, 0x4, R172 ;  /* 0x00000004fc087825 */ /* 0x002fc800078e02ac */
[C---:B------:R-:W-:Y:S01]  /*27860*/  IMAD.WIDE R6, R252.reuse, 0x4, R170 ;  /* 0x00000004fc067825 */ /* 0x040fe200078e02aa */
[----:B------:R1:W-:Y:S03]  /*27870*/  STL.64 [R1+0x2e0], R8 ;  /* 0x0002e00801007387 */ /* 0x0003e60000100a00 */
[C---:B------:R-:W-:Y:S01]  /*27880*/  IMAD.WIDE R2, R252.reuse, 0x4, R166 ;  /* 0x00000004fc027825 */ /* 0x040fe200078e02a6 */
[----:B------:R-:W2:Y:S03]  /*27890*/  LDL.LU.64 R176, [R1+0xab0] ;  /* 0x000ab00001b07983 */ /* 0x000ea60000300a00 */
[C---:B---3--:R-:W-:Y:S01]  /*278a0*/  IMAD.WIDE R10, R252.reuse, 0x4, R174 ;  /* 0x00000004fc0a7825 */ /* 0x048fe200078e02ae */
[----:B------:R-:W3:Y:S04]  /*278b0*/  LDL.LU.64 R172, [R1+0xab8] ;  /* 0x000ab80001ac7983 */ /* 0x000ee80000300a00 */
[----:B------:R4:W-:Y:S04]  /*278c0*/  STL.64 [R1+0x2d8], R6 ;  /* 0x0002d80601007387 */ /* 0x0009e80000100a00 */
[----:B------:R1:W-:Y:S04]  /*278d0*/  LDGSTS.E [R5+0x44000], desc[UR8][R8.64], !P6 ;  /* 0x4400000008057fae */ /* 0x0003e8000f121848 */
[----:B------:R2:W-:Y:S04]  /*278e0*/  STL.64 [R1+0x2d0], R2 ;  /* 0x0002d00201007387 */ /* 0x0005e80000100a00 */
[----:B------:R-:W3:Y:S01]  /*278f0*/  LDL.LU.64 R170, [R1+0xac0] ;  /* 0x000ac00001aa7983 */ /* 0x000ee20000300a00 */
[----:B-1----:R-:W-:-:S03]  /*27900*/  IMAD.WIDE R8, R252, 0x4, R168 ;  /* 0x00000004fc087825 */ /* 0x002fc600078e02a8 */
[----:B------:R-:W3:Y:S04]  /*27910*/  LDL.LU.64 R166, [R1+0xac8] ;  /* 0x000ac80001a67983 */ /* 0x000ee80000300a00 */
[----:B------:R4:W-:Y:S04]  /*27920*/  LDGSTS.E [R5+0x40004], desc[UR8][R6.64], !P1 ;  /* 0x4000400006057fae */ /* 0x0009e8000c921848 */
[----:B------:R2:W-:Y:S04]  /*27930*/  LDGSTS.E [R5+0x44004], desc[UR8][R2.64], !P1 ;  /* 0x4400400002057fae */ /* 0x0005e8000c921848 */
[----:B------:R1:W-:Y:S01]  /*27940*/  STL.64 [R1+0x2c8], R10 ;  /* 0x0002c80a01007387 */ /* 0x0003e20000100a00 */
[----:B----4-:R-:W-:-:S03]  /*27950*/  IMAD.WIDE R6, R252, 0x4, R164 ;  /* 0x00000004fc067825 */ /* 0x010fc600078e02a4 */
[----:B------:R3:W-:Y:S04]  /*27960*/  STL.64 [R1+0x2c0], R8 ;  /* 0x0002c00801007387 */ /* 0x0007e80000100a00 */
[----:B------:R-:W4:Y:S04]  /*27970*/  LDL.LU.64 R178, [R1+0xad0] ;  /* 0x000ad00001b27983 */ /* 0x000f280000300a00 */
[----:B------:R-:W4:Y:S04]  /*27980*/  LDL.LU.64 R174, [R1+0xad8] ;  /* 0x000ad80001ae7983 */ /* 0x000f280000300a00 */
[----:B------:R3:W-:Y:S01]  /*27990*/  STL.64 [R1+0x2b8], R6 ;  /* 0x0002b80601007387 */ /* 0x0007e20000100a00 */
[----:B------:R-:W-:Y:S01]  /*279a0*/  VIADD R154, R154, 0xfffffec7 ;  /* 0xfffffec79a9a7836 */ /* 0x000fe20000000000 */
[----:B------:R-:W-:-:S02]  /*279b0*/  ISETP.GE.U32.AND P5, PT, R12, 0x7ffffe47, PT ;  /* 0x7ffffe470c00780c */ /* 0x000fc40003fa6070 */
[----:B------:R1:W-:Y:S01]  /*279c0*/  LDGSTS.E [R5+0x40008], desc[UR8][R10.64], !P2 ;  /* 0x400080000a057fae */ /* 0x0003e2000d121848 */
[----:B--2---:R-:W-:Y:S01]  /*279d0*/  IMAD.WIDE R2, R252, 0x4, R162 ;  /* 0x00000004fc027825 */ /* 0x004fe200078e02a2 */
[----:B------:R-:W-:Y:S02]  /*279e0*/  ISETP.GE.U32.AND P4, PT, R154, 0x7ffffe48, PT ;  /* 0x7ffffe489a00780c */ /* 0x000fe40003f86070 */
[----:B------:R3:W-:Y:S01]  /*279f0*/  LDGSTS.E [R5+0x44008], desc[UR8][R8.64], !P2 ;  /* 0x4400800008057fae */ /* 0x0007e2000d121848 */
[----:B------:R-:W2:Y:S03]  /*27a00*/  LDC R162, c[0x0][0x230] ;  /* 0x00008c00ffa27b82 */ /* 0x000ea60000000800 */
[----:B------:R3:W-:Y:S04]  /*27a10*/  STL.64 [R1+0x2b0], R2 ;  /* 0x0002b00201007387 */ /* 0x0007e80000100a00 */
[----:B------:R-:W2:Y:S04]  /*27a20*/  LDL.LU.64 R168, [R1+0xae0] ;  /* 0x000ae00001a87983 */ /* 0x000ea80000300a00 */
[----:B------:R-:W2:Y:S04]  /*27a30*/  LDL.LU.64 R164, [R1+0xae8] ;  /* 0x000ae80001a47983 */ /* 0x000ea80000300a00 */
[----:B------:R3:W-:Y:S04]  /*27a40*/  LDGSTS.E [R5+0x4000c], desc[UR8][R6.64], !P3 ;  /* 0x4000c00006057fae */ /* 0x0007e8000d921848 */
[----:B------:R3:W-:Y:S01]  /*27a50*/  LDGSTS.E [R5+0x4400c], desc[UR8][R2.64], !P3 ;  /* 0x4400c00002057fae */ /* 0x0007e2000d921848 */
        /* <DEDUP_REMOVED lines=8> */
[----:B------:R-:W-:Y:S01]  /*27ae0*/  IADD3 R154, R155, -0x13b, RZ ;  /* 0xfffffec59b9a7810 */ /* 0x000fe20007ffe0ff */
[----:B------:R-:W3:Y:S01]  /*27af0*/  LDC R170, c[0x0][0x230] ;  /* 0x00008c00ffaa7b82 */ /* 0x000ee20000000800 */
[----:B------:R-:W-:Y:S01]  /*27b00*/  IMAD.WIDE R2, R252, 0x4, R166 ;  /* 0x00000004fc027825 */ /* 0x000fe200078e02a6 */
[----:B------:R2:W-:Y:S04]  /*27b10*/  STL.64 [R1+0xd8], R6 ;  /* 0x0000d80601007387 */ /* 0x0005e80000100a00 */
[----:B------:R1:W-:Y:S01]  /*27b20*/  LDGSTS.E [R5+0x4c000], desc[UR8][R8.64], !P4 ;  /* 0x4c00000008057fae */ /* 0x0003e2000e121848 */
[----:B------:R-:W-:Y:S01]  /*27b30*/  VIADD R12, R158, 0xfffffec4 ;  /* 0xfffffec49e0c7836 */ /* 0x000fe20000000000 */
[----:B------:R-:W3:Y:S02]  /*27b40*/  LDC R155, c[0x0][0x230] ;  /* 0x00008c00ff9b7b82 */ /* 0x000ee40000000800 */
[----:B------:R2:W-:Y:S04]  /*27b50*/  STL.64 [R1+0xd0], R2 ;  /* 0x0000d00201007387 */ /* 0x0005e80000100a00 */
[----:B------:R-:W3:Y:S02]  /*27b60*/  LDL.LU.64 R176, [R1+0xb00] ;  /* 0x000b000001b07983 */ /* 0x000ee40000300a00 */
[----:B------:R-:W3:Y:S02]  /*27b70*/  LDC R158, c[0x0][0x230] ;  /* 0x00008c00ff9e7b82 */ /* 0x000ee40000000800 */
[----:B------:R-:W3:Y:S01]  /*27b80*/  LDL.LU.64 R172, [R1+0xb08] ;  /* 0x000b080001ac7983 */ /* 0x000ee20000300a00 */
[----:B----4-:R-:W-:-:S03]  /*27b90*/  IMAD.WIDE R10, R252, 0x4, R178 ;  /* 0x00000004fc0a7825 */ /* 0x010fc600078e02b2 */
[----:B------:R4:W-:Y:S01]  /*27ba0*/  LDGSTS.E [R5+0x48004], desc[UR8][R6.64], !P5 ;  /* 0x4800400006057fae */ /* 0x0009e2000e921848 */
[----:B------:R-:W-:Y:S01]  /*27bb0*/  ISETP.GE.U32.AND P6, PT, R154, 0x7ffffe46, PT ;  /* 0x7ffffe469a00780c */ /* 0x000fe20003fc6070 */
[----:B------:R-:W3:Y:S01]  /*27bc0*/  LDC R166, c[0x0][0x230] ;  /* 0x00008c00ffa67b82 */ /* 0x000ee20000000800 */
[----:B-1----:R-:W-:Y:S01]  /*27bd0*/  IMAD.WIDE R8, R252, 0x4, R174 ;  /* 0x00000004fc087825 */ /* 0x002fe200078e02ae */
[----:B------:R1:W-:Y:S04]  /*27be0*/  LDGSTS.E [R5+0x4c004], desc[UR8][R2.64], !P5 ;  /* 0x4c00400002057fae */ /* 0x0003e8000e921848 */
[----:B------:R-:W-:Y:S01]  /*27bf0*/  STL.64 [R1+0xc8], R10 ;  /* 0x0000c80a01007387 */ /* 0x000fe20000100a00 */
[----:B------:R-:W-:Y:S01]  /*27c00*/  ISETP.GE.U32.AND P1, PT, R12, 0x7ffffe45, PT ;  /* 0x7ffffe450c00780c */ /* 0x000fe20003f26070 */
[----:B--2---:R-:W-:Y:S01]  /*27c10*/  VIADD R162, R162, 0xfffffe85 ;  /* 0xfffffe85a2a27836 */ /* 0x004fe20000000000 */
[----:B------:R-:W2:Y:S01]  /*27c20*/  LDC R174, c[0x0][0x230] ;  /* 0x00008c00ffae7b82 */ /* 0x000ea20000000800 */
[----:B------:R-:W-:Y:S04]  /*27c30*/  STL.64 [R1+0xc0], R8 ;  /* 0x0000c00801007387 */ /* 0x000fe80000100a00 */
[----:B------:R-:W2:Y:S03]  /*27c40*/  LDL.LU.64 R184, [R1+0xb10] ;  /* 0x000b100001b87983 */ /* 0x000ea60000300a00 */
[----:B------:R-:W3:Y:S01]  /*27c50*/  LDC R178, c[0x0][0x230] ;  /* 0x00008c00ffb27b82 */ /* 0x000ee20000000800 */
[----:B----4-:R-:W-:-:S04]  /*27c60*/  IMAD.WIDE R6, R252, 0x4, R168 ;  /* 0x00000004fc067825 */ /* 0x010fc800078e02a8 */
[----:B-1----:R-:W-:Y:S01]  /*27c70*/  IMAD.WIDE R2, R252, 0x4, R164 ;  /* 0x00000004fc027825 */ /* 0x002fe200078e02a4 */
[----:B------:R1:W-:Y:S04]  /*27c80*/  LDGSTS.E [R5+0x48008], desc[UR8][R10.64], !P6 ;  /* 0x480080000a057fae */ /* 0x0003e8000f121848 */
[----:B------:R-:W4:Y:S04]  /*27c90*/  LDL.LU.64 R164, [R1+0xb18] ;  /* 0x000b180001a47983 */ /* 0x000f280000300a00 */
[----:B------:R1:W-:Y:S04]  /*27ca0*/  STL.64 [R1+0xb8], R6 ;  /* 0x0000b80601007387 */ /* 0x0003e80000100a00 */
[----:B------:R1:W-:Y:S04]  /*27cb0*/  STL.64 [R1+0xb0], R2 ;  /* 0x0000b00201007387 */ /* 0x0003e80000100a00 */
[----:B------:R-:W4:Y:S01]  /*27cc0*/  LDL.LU.64 R180, [R1+0xb20] ;  /* 0x000b200001b47983 */ /* 0x000f220000300a00 */
[----:B------:R-:W-:-:S02]  /*27cd0*/  IADD3 R12, R160, -0x15a, RZ ;  /* 0xfffffea6a00c7810 */ /* 0x000fc40007ffe0ff */
[----:B------:R-:W1:Y:S01]  /*27ce0*/  LDC R160, c[0x0][0x230] ;  /* 0x00008c00ffa07b82 */ /* 0x000e620000000800 */
[----:B------:R-:W-:Y:S01]  /*27cf0*/  VIADD R154, R157, 0xfffffea7 ;  /* 0xfffffea79d9a7836 */ /* 0x000fe20000000000 */
[----:B------:R-:W-:Y:S01]  /*27d00*/  ISETP.GE.U32.AND P3, PT, R12, 0x7ffffe27, PT ;  /* 0x7ffffe270c00780c */ /* 0x000fe20003f66070 */
[----:B------:R-:W-:Y:S01]  /*27d10*/  VIADD R12, R159, 0xfffffea4 ;  /* 0xfffffea49f0c7836 */ /* 0x000fe20000000000 */
[----:B------:R4:W-:Y:S02]  /*27d20*/  LDGSTS.E [R5+0x4c008], desc[UR8][R8.64], !P6 ;  /* 0x4c00800008057fae */ /* 0x0009e4000f121848 */
[----:B------:R-:W-:Y:S01]  /*27d30*/  ISETP.GE.U32.AND P2, PT, R154, 0x7ffffe28, PT ;  /* 0x7ffffe289a00780c */ /* 0x000fe20003f46070 */
[----:B------:R-:W-:Y:S01]  /*27d40*/  VIADD R154, R156, 0xfffffea5 ;  /* 0xfffffea59c9a7836 */ /* 0x000fe20000000000 */
[----:B------:R-:W-:Y:S01]  /*27d50*/  ISETP.GE.U32.AND P5, PT, R12, 0x7ffffe25, PT ;  /* 0x7ffffe250c00780c */ /* 0x000fe20003fa6070 */
[----:B---3--:R-:W-:Y:S01]  /*27d60*/  VIADD R12, R158, 0xfffffe86 ;  /* 0xfffffe869e0c7836 */ /* 0x008fe20000000000 */
[----:B------:R-:W3:Y:S02]  /*27d70*/  LDL.LU.64 R168, [R1+0xb28] ;  /* 0x000b280001a87983 */ /* 0x000ee40000300a00 */
[----:B------:R-:W-:-:S02]  /*27d80*/  ISETP.GE.U32.AND P4, PT, R154, 0x7ffffe26, PT ;  /* 0x7ffffe269a00780c */ /* 0x000fc40003f86070 */
[----:B------:R-:W-:Y:S01]  /*27d90*/  IADD3 R154, R155, -0x179, RZ ;  /* 0xfffffe879b9a7810 */ /* 0x000fe20007ffe0ff */
[----:B------:R-:W-:Y:S03]  /*27da0*/  LDGSTS.E [R5+0x4800c], desc[UR8][R6.64], !P1 ;  /* 0x4800c00006057fae */ /* 0x000fe6000c921848 */
[----:B------:R-:W-:Y:S01]  /*27db0*/  ISETP.GE.U32.AND P6, PT, R154, 0x7ffffe08, PT ;  /* 0x7ffffe089a00780c */ /* 0x000fe20003fc6070 */
[----:B------:R-:W-:Y:S01]  /*27dc0*/  LDGSTS.E [R5+0x4c00c], desc[UR8][R2.64], !P1 ;  /* 0x4c00c00002057fae */ /* 0x000fe2000c921848 */
[----:B------:R-:W-:Y:S01]  /*27dd0*/  IMAD.WIDE R154, R252, 0x4, R186 ;  /* 0x00000004fc9a7825 */ /* 0x000fe200078e02ba */
[----:B------:R-:W-:Y:S01]  /*27de0*/  ISETP.GE.U32.AND P1, PT, R12, 0x7ffffe07, PT ;  /* 0x7ffffe070c00780c */ /* 0x000fe20003f26070 */
[----:B------:R-:W3:Y:S01]  /*27df0*/  LDC R186, c[0x0][0x230] ;  /* 0x00008c00ffba7b82 */ /* 0x000ee20000000800 */
[----:B------:R-:W3:Y:S01]  /*27e00*/  LDL.LU.64 R190, [R1+0xb30] ;  /* 0x000b300001be7983 */ /* 0x000ee20000300a00 */
[----:B------:R-:W-:Y:S01]  /*27e10*/  IMAD.WIDE R156, R252, 0x4, R182 ;  /* 0x00000004fc9c7825 */ /* 0x000fe200078e02b6 */
[----:B-1----:R-:W-:-:S02]  /*27e20*/  IADD3 R12, R160, -0x17c, RZ ;  /* 0xfffffe84a00c7810 */ /* 0x002fc40007ffe0ff */
[----:B------:R-:W-:Y:S03]  /*27e30*/  LDGSTS.E [R5+0x50000], desc[UR8][R154.64], !P2 ;  /* 0x500000009a057fae */ /* 0x000fe6000d121848 */
[----:B------:R-:W1:Y:S01]  /*27e40*/  LDC R182, c[0x0][0x230] ;  /* 0x00008c00ffb67b82 */ /* 0x000e620000000800 */
[----:B------:R-:W-:Y:S01]  /*27e50*/  LDGSTS.E [R5+0x54000], desc[UR8][R156.64], !P2 ;  /* 0x540000009c057fae */ /* 0x000fe2000d121848 */
[----:B------:R-:W-:Y:S01]  /*27e60*/  ISETP.GE.U32.AND P2, PT, R162, 0x7ffffe06, PT ;  /* 0x7ffffe06a200780c */ /* 0x000fe20003f46070 */
[----:B------:R-:W-:Y:S01]  /*27e70*/  VIADD R170, R170, 0xfffffee3 ;  /* 0xfffffee3aaaa7836 */ /* 0x000fe20000000000 */
[----:B------:R-:W-:-:S04]  /*27e80*/  IADD3 R178, R178, -0x11f, RZ ;  /* 0xfffffee1b2b27810 */ /* 0x000fc80007ffe0ff */
[----:B------:R-:W1:Y:S01]  /*27e90*/  LDC R187, c[0x0][0x230] ;  /* 0x00008c00ffbb7b82 */ /* 0x000e620000000800 */
[----:B------:R-:W-:-:S04]  /*27ea0*/  IMAD.WIDE R158, R252, 0x4, R176 ;  /* 0x00000004fc9e7825 */ /* 0x000fc800078e02b0 */
[----:B------:R-:W-:Y:S01]  /*27eb0*/  IMAD.WIDE R160, R252, 0x4, R172 ;  /* 0x00000004fca07825 */ /* 0x000fe200078e02ac */
[----:B------:R-:W-:Y:S04]  /*27ec0*/  LDGSTS.E [R5+0x50004], desc[UR8][R158.64], !P3 ;  /* 0x500040009e057fae */ /* 0x000fe8000d921848 */
[----:B------:R-:W3:Y:S04]  /*27ed0*/  LDL.LU.64 R172, [R1+0xb38] ;  /* 0x000b380001ac7983 */ /* 0x000ee80000300a00 */
[----:B------:R-:W3:Y:S04]  /*27ee0*/  LDL.LU.64 R188, [R1+0xb40] ;  /* 0x000b400001bc7983 */ /* 0x000ee80000300a00 */
[----:B------:R-:W3:Y:S04]  /*27ef0*/  LDL.LU.64 R176, [R1+0xb48] ;  /* 0x000b480001b07983 */ /* 0x000ee80000300a00 */
[----:B------:R-:W-:Y:S01]  /*27f00*/  LDGSTS.E [R5+0x54004], desc[UR8][R160.64], !P3 ;  /* 0x54004000a0057fae */ /* 0x000fe2000d921848 */
[----:B------:R-:W-:Y:S01]  /*27f10*/  ISETP.GE.U32.AND P3, PT, R12, 0x7ffffe05, PT ;  /* 0x7ffffe050c00780c */ /* 0x000fe20003f66070 */
[----:B------:R-:W-:-:S02]  /*27f20*/  VIADD R12, R166, 0xfffffee2 ;  /* 0xfffffee2a60c7836 */ /* 0x000fc40000000000 */
[----:B------:R-:W3:Y:S01]  /*27f30*/  LDL.LU.64 R248, [R1+0xb50] ;  /* 0x000b500001f87983 */ /* 0x000ee20000300a00 */
[----:B--2---:R-:W-:-:S05]  /*27f40*/  IMAD.WIDE R162, R252, 0x4, R184 ;  /* 0x00000004fca27825 */ /* 0x004fca00078e02b8 */
[----:B------:R-:W-:Y:S01]  /*27f50*/  LDGSTS.E [R5+0x50008], desc[UR8][R162.64], !P4 ;  /* 0x50008000a2057fae */ /* 0x000fe2000e121848 */
[----:B----4-:R-:W-:-:S03]  /*27f60*/  IMAD.WIDE R166, R252, 0x4, R180 ;  /* 0x00000004fca67825 */ /* 0x010fc600078e02b4 */
        /* <DEDUP_REMOVED lines=8> */
[----:B------:R-:W4:Y:S01]  /*27ff0*/  LDL.LU.64 R2, [R1+0xb98] ;  /* 0x000b980001027983 */ /* 0x000f220000300a00 */
[----:B------:R-:W-:-:S04]  /*28000*/  IMAD.WIDE R164, R252, 0x4, R164 ;  /* 0x00000004fca47825 */ /* 0x000fc800078e02a4 */
[----:B---3--:R-:W-:Y:S01]  /*28010*/  IMAD.WIDE R168, R252, 0x4, R168 ;  /* 0x00000004fca87825 */ /* 0x008fe200078e02a8 */
[----:B------:R-:W-:Y:S01]  /*28020*/  LDGSTS.E [R5+0x54008], desc[UR8][R164.64], !P4 ;  /* 0x54008000a4057fae */ /* 0x000fe2000e121848 */
[----:B------:R-:W-:-:S03]  /*28030*/  ISETP.GE.U32.AND P4, PT, R170, 0x7ffffe64, PT ;  /* 0x7ffffe64aa00780c */ /* 0x000fc60003f86070 */
[----:B------:R-:W-:Y:S01]  /*28040*/  LDGSTS.E [R5+0x5000c], desc[UR8][R166.64], !P5 ;  /* 0x5000c000a6057fae */ /* 0x000fe2000e921848 */
[----:B------:R-:W-:Y:S02]  /*28050*/  IMAD.WIDE R170, R252, 0x4, R190 ;  /* 0x00000004fcaa7825 */ /* 0x000fe400078e02be */
[----:B------:R-:W3:Y:S01]  /*28060*/  LDC R191, c[0x0][0x230] ;  /* 0x00008c00ffbf7b82 */ /* 0x000ee20000000800 */
[----:B------:R-:W-:Y:S01]  /*28070*/  LDGSTS.E [R5+0x5400c], desc[UR8][R168.64], !P5 ;  /* 0x5400c000a8057fae */ /* 0x000fe2000e921848 */
[----:B------:R-:W-:Y:S01]  /*28080*/  ISETP.GE.U32.AND P5, PT, R12, 0x7ffffe63, PT ;  /* 0x7ffffe630c00780c */ /* 0x000fe20003fa6070 */
[----:B------:R-:W-:Y:S02]  /*28090*/  VIADD R12, R174, 0xfffffee0 ;  /* 0xfffffee0ae0c7836 */ /* 0x000fe40000000000 */
[----:B------:R-:W-:Y:S01]  /*280a0*/  LDGSTS.E [R5+0x58000], desc[UR8][R170.64], !P6 ;  /* 0x58000000aa057fae */ /* 0x000fe2000f121848 */
[----:B------:R-:W-:Y:S02]  /*280b0*/  VIADD R186, R186, 0xfffffec3 ;  /* 0xfffffec3baba7836 */ /* 0x000fe40000000000 */
[----:B------:R-:W3:Y:S01]  /*280c0*/  LDC R190, c[0x0][0x230] ;  /* 0x00008c00ffbe7b82 */ /* 0x000ee20000000800 */
[----:B------:R-:W-:-:S04]  /*280d0*/  IMAD.WIDE R172, R252, 0x4, R172 ;  /* 0x00000004fcac7825 */ /* 0x000fc800078e02ac */
[C---:B------:R-:W-:Y:S01]  /*280e0*/  IMAD.WIDE R174, R252.reuse, 0x4, R188 ;  /* 0x00000004fcae7825 */ /* 0x040fe200078e02bc */
[----:B------:R-:W-:Y:S03]  /*280f0*/  LDGSTS.E [R5+0x5c000], desc[UR8][R172.64], !P6 ;  /* 0x5c000000ac057fae */ /* 0x000fe6000f121848 */
[----:B------:R-:W-:Y:S01]  /*28100*/  IMAD.WIDE R176, R252, 0x4, R176 ;  /* 0x00000004fcb07825 */ /* 0x000fe200078e02b0 */
[----:B------:R-:W-:Y:S01]  /*28110*/  LDGSTS.E [R5+0x58004], desc[UR8][R174.64], !P1 ;  /* 0x58004000ae057fae */ /* 0x000fe2000c921848 */
[----:B------:R-:W-:Y:S01]  /*28120*/  ISETP.GE.U32.AND P6, PT, R178, 0x7ffffe62, PT ;  /* 0x7ffffe62b200780c */ /* 0x000fe20003fc6070 */
[----:B------:R-:W3:Y:S02]  /*28130*/  LDC R188, c[0x0][0x230] ;  /* 0x00008c00ffbc7b82 */ /* 0x000ee40000000800 */
[----:B------:R-:W-:Y:S01]  /*28140*/  LDGSTS.E [R5+0x5c004], desc[UR8][R176.64], !P1 ;  /* 0x5c004000b0057fae */ /* 0x000fe2000c921848 */
[----:B------:R-:W-:Y:S01]  /*28150*/  ISETP.GE.U32.AND P1, PT, R12, 0x7ffffe61, PT ;  /* 0x7ffffe610c00780c */ /* 0x000fe20003f26070 */
[----:B------:R-:W-:Y:S01]  /*28160*/  IMAD.WIDE R178, R252, 0x4, R248 ;  /* 0x00000004fcb27825 */ /* 0x000fe200078e02f8 */
[----:B-1----:R-:W-:Y:S01]  /*28170*/  IADD3 R12, R182, -0x13e, RZ ;  /* 0xfffffec2b60c7810 */ /* 0x002fe20007ffe0ff */
[----:B------:R-:W3:Y:S02]  /*28180*/  LDL.LU.64 R248, [R1+0xba0] ;  /* 0x000ba00001f87983 */ /* 0x000ee40000300a00 */
[----:B------:R-:W1:Y:S02]  /*28190*/  LDC R189, c[0x0][0x230] ;  /* 0x00008c00ffbd7b82 */ /* 0x000e640000000800 */
[----:B------:R-:W-:Y:S01]  /*281a0*/  LDGSTS.E [R5+0x58008], desc[UR8][R178.64], !P2 ;  /* 0x58008000b2057fae */ /* 0x000fe2000d121848 */
[----:B--2---:R-:W-:-:S04]  /*281b0*/  IMAD.WIDE R180, R252, 0x4, R180 ;  /* 0x00000004fcb47825 */ /* 0x004fc800078e02b4 */
[C---:B----4-:R-:W-:Y:S01]  /*281c0*/  IMAD.WIDE R182, R252.reuse, 0x4, R200 ;  /* 0x00000004fcb67825 */ /* 0x050fe200078e02c8 */
[----:B------:R-:W-:Y:S04]  /*281d0*/  LDGSTS.E [R5+0x5c008], desc[UR8][R180.64], !P2 ;  /* 0x5c008000b4057fae */ /* 0x000fe8000d121848 */
[----:B------:R-:W2:Y:S01]  /*281e0*/  LDL.LU.64 R200, [R1+0xba8] ;  /* 0x000ba80001c87983 */ /* 0x000ea20000300a00 */
[----:B------:R-:W-:-:S03]  /*281f0*/  IMAD.WIDE R16, R252, 0x4, R250 ;  /* 0x00000004fc107825 */ /* 0x000fc600078e02fa */
[----:B------:R-:W-:Y:S01]  /*28200*/  LDGSTS.E [R5+0x5800c], desc[UR8][R182.64], !P3 ;  /* 0x5800c000b6057fae */ /* 0x000fe2000d921848 */
[----:B------:R-:W-:-:S03]  /*28210*/  IMAD.WIDE R14, R252, 0x4, R198 ;  /* 0x00000004fc0e7825 */ /* 0x000fc600078e02c6 */
[----:B------:R-:W-:Y:S01]  /*28220*/  STL.64 [R1+0x2a8], R16 ;  /* 0x0002a81001007387 */ /* 0x000fe20000100a00 */
[----:B------:R-:W-:-:S03]  /*28230*/  IMAD.WIDE R10, R252, 0x4, R196 ;  /* 0x00000004fc0a7825 */ /* 0x000fc600078e02c4 */
[----:B------:R-:W-:Y:S01]  /*28240*/  STL.64 [R1+0x2a0], R14 ;  /* 0x0002a00e01007387 */ /* 0x000fe20000100a00 */
[----:B------:R-:W-:-:S03]  /*28250*/  IMAD.WIDE R184, R252, 0x4, R184 ;  /* 0x00000004fcb87825 */ /* 0x000fc600078e02b8 */
[----:B------:R-:W4:Y:S01]  /*28260*/  LDL.LU.64 R246, [R1+0xbb0] ;  /* 0x000bb00001f67983 */ /* 0x000f220000300a00 */
[----:B------:R-:W-:-:S03]  /*28270*/  IMAD.WIDE R8, R252, 0x4, R194 ;  /* 0x00000004fc087825 */ /* 0x000fc600078e02c2 */
[----:B------:R-:W4:Y:S01]  /*28280*/  LDL.LU.64 R250, [R1+0xbb8] ;  /* 0x000bb80001fa7983 */ /* 0x000f220000300a00 */
[----:B------:R-:W-:Y:S01]  /*28290*/  ISETP.GE.U32.AND P2, PT, R186, 0x7ffffe44, PT ;  /* 0x7ffffe44ba00780c */ /* 0x000fe20003f46070 */
[----:B------:R-:W1:Y:S02]  /*282a0*/  LDC R198, c[0x0][0x230] ;  /* 0x00008c00ffc67b82 */ /* 0x000e640000000800 */
[----:B------:R1:W-:Y:S04]  /*282b0*/  STL.64 [R1+0x298], R10 ;  /* 0x0002980a01007387 */ /* 0x0003e80000100a00 */
[----:B------:R-:W-:Y:S02]  /*282c0*/  LDGSTS.E [R5+0x5c00c], desc[UR8][R184.64], !P3 ;  /* 0x5c00c000b8057fae */ /* 0x000fe4000d921848 */
[----:B------:R-:W4:Y:S02]  /*282d0*/  LDC R199, c[0x0][0x230] ;  /* 0x00008c00ffc77b82 */ /* 0x000f240000000800 */
[----:B------:R3:W-:Y:S04]  /*282e0*/  STL.64 [R1+0x290], R8 ;  /* 0x0002900801007387 */ /* 0x0007e80000100a00 */
[----:B------:R-:W-:Y:S04]  /*282f0*/  LDGSTS.E [R4+0x40000], desc[UR8][R16.64], !P4 ;  /* 0x4000000010047fae */ /* 0x000fe8000e121848 */
[----:B------:R-:W4:Y:S04]  /*28300*/  LDL.LU.64 R196, [R1+0xbc0] ;  /* 0x000bc00001c47983 */ /* 0x000f280000300a00 */
[----:B------:R-:W-:Y:S04]  /*28310*/  LDGSTS.E [R4+0x44000], desc[UR8][R14.64], !P4 ;  /* 0x440000000e047fae */ /* 0x000fe8000e121848 */
[----:B------:R1:W-:Y:S04]  /*28320*/  LDGSTS.E [R4+0x40004], desc[UR8][R10.64], !P5 ;  /* 0x400040000a047fae */ /* 0x0003e8000e921848 */
[----:B------:R-:W4:Y:S04]  /*28330*/  LDL.LU.64 R194, [R1+0xbc8] ;  /* 0x000bc80001c27983 */ /* 0x000f280000300a00 */
[----:B------:R3:W-:Y:S01]  /*28340*/  LDGSTS.E [R4+0x44004], desc[UR8][R8.64], !P5 ;  /* 0x4400400008047fae */ /* 0x0007e2000e921848 */
[----:B-1----:R-:W-:-:S04]  /*28350*/  IMAD.WIDE R10, R252, 0x4, R6 ;  /* 0x00000004fc0a7825 */ /* 0x002fc800078e0206 */
[C---:B------:R-:W-:Y:S01]  /*28360*/  IMAD.WIDE R6, R252.reuse, 0x4, R2 ;  /* 0x00000004fc067825 */ /* 0x040fe200078e0202 */
[----:B------:R-:W-:Y:S04]  /*28370*/  STL.64 [R1+0x288], R10 ;  /* 0x0002880a01007387 */ /* 0x000fe80000100a00 */
[----:B------:R1:W-:Y:S04]  /*28380*/  STL.64 [R1+0x280], R6 ;  /* 0x0002800601007387 */ /* 0x0003e80000100a00 */
[----:B------:R-:W4:Y:S04]  /*28390*/  LDL.LU.64 R16, [R1+0xbd0] ;  /* 0x000bd00001107983 */ /* 0x000f280000300a00 */
[----:B------:R-:W4:Y:S01]  /*283a0*/  LDL.LU.64 R14, [R1+0xbd8] ;  /* 0x000bd800010e7983 */ /* 0x000f220000300a00 */
[----:B---3--:R-:W-:Y:S01]  /*283b0*/  IMAD.WIDE R8, R252, 0x4, R248 ;  /* 0x00000004fc087825 */ /* 0x008fe200078e02f8 */
[----:B------:R-:W-:-:S02]  /*283c0*/  ISETP.GE.U32.AND P3, PT, R12, 0x7ffffe43, PT ;  /* 0x7ffffe430c00780c */ /* 0x000fc40003f66070 */
[----:B------:R3:W-:Y:S04]  /*283d0*/  LDGSTS.E [R4+0x40008], desc[UR8][R10.64], !P6 ;  /* 0x400080000a047fae */ /* 0x0007e8000f121848 */
[----:B------:R-:W-:Y:S04]  /*283e0*/  STL.64 [R1+0x278], R8 ;  /* 0x0002780801007387 */ /* 0x000fe80000100a00 */
[----:B------:R-:W-:Y:S04]  /*283f0*/  LDGSTS.E [R4+0x44008], desc[UR8][R6.64], !P6 ;  /* 0x4400800006047fae */ /* 0x000fe8000f121848 */
[----:B------:R3:W-:Y:S01]  /*28400*/  LDGSTS.E [R4+0x4000c], desc[UR8][R8.64], !P1 ;  /* 0x4000c00008047fae */ /* 0x0007e2000c921848 */
[C---:B--2---:R-:W-:Y:S01]  /*28410*/  IMAD.WIDE R2, R252.reuse, 0x4, R200 ;  /* 0x00000004fc027825 */ /* 0x044fe200078e02c8 */
[----:B------:R-:W2:Y:S01]  /*28420*/  S2R R193, SR_TID.X ;  /* 0x0000000000c17919 */ /* 0x000ea20000002100 */
[----:B------:R-:W2:Y:S03]  /*28430*/  LDC R200, c[0x0][0x230] ;  /* 0x00008c00ffc87b82 */ /* 0x000ea60000000800 */
[----:B------:R3:W-:Y:S04]  /*28440*/  STL.64 [R1+0x270], R2 ;  /* 0x0002700201007387 */ /* 0x0007e80000100a00 */
[----:B------:R-:W2:Y:S01]  /*28450*/  LDL.LU.64 R248, [R1+0xbe0] ;  /* 0x000be00001f87983 */ /* 0x000ea20000300a00 */
[----:B----4-:R-:W-:-:S03]  /*28460*/  IMAD.WIDE R22, R252, 0x4, R246 ;  /* 0x00000004fc167825 */ /* 0x010fc600078e02f6 */
[----:B-1----:R-:W4:Y:S01]  /*28470*/  LDL.LU.64 R6, [R1+0xbe8] ;  /* 0x000be80001067983 */ /* 0x002f220000300a00 */
[----:B------:R-:W1:Y:S01]  /*28480*/  LDC R201, c[0x0][0x230] ;  /* 0x00008c00ffc97b82 */ /* 0x000e620000000800 */
[C---:B------:R-:W-:Y:S02]  /*28490*/  IMAD.WIDE R20, R252.reuse, 0x4, R250 ;  /* 0x00000004fc147825 */ /* 0x040fe400078e02fa */
[----:B------:R-:W-:Y:S04]  /*284a0*/  STL.64 [R1+0xa8], R22 ;  /* 0x0000a81601007387 */ /* 0x000fe80000100a00 */
[----:B------:R-:W4:Y:S04]  /*284b0*/  LDL.LU.64 R18, [R1+0xbf0] ;  /* 0x000bf00001127983 */ /* 0x000f280000300a00 */
[----:B------:R-:W-:Y:S04]  /*284c0*/  LDGSTS.E [R4+0x4400c], desc[UR8][R2.64], !P1 ;  /* 0x4400c00002047fae */ /* 0x000fe8000c921848 */
[----:B------:R-:W-:Y:S04]  /*284d0*/  STL.64 [R1+0xa0], R20 ;  /* 0x0000a01401007387 */ /* 0x000fe80000100a00 */
[----:B------:R-:W-:Y:S01]  /*284e0*/  LDGSTS.E [R4+0x48000], desc[UR8][R22.64], !P2 ;  /* 0x4800000016047fae */ /* 0x000fe2000d121848 */
[----:B---3--:R-:W-:-:S03]  /*284f0*/  IMAD.WIDE R10, R252, 0x4, R196 ;  /* 0x00000004fc0a7825 */ /* 0x008fc600078e02c4 */
[----:B------:R-:W3:Y:S04]  /*28500*/  LDL.LU.64 R2, [R1+0xbf8] ;  /* 0x000bf80001027983 */ /* 0x000ee80000300a00 */
[----:B------:R-:W3:Y:S04]  /*28510*/  LDL.LU.64 R246, [R1+0xc00] ;  /* 0x000c000001f67983 */ /* 0x000ee80000300a00 */
[----:B------:R-:W-:Y:S01]  /*28520*/  STL.64 [R1+0x98], R10 ;  /* 0x0000980a01007387 */ /* 0x000fe20000100a00 */
[----:B------:R-:W-:-:S03]  /*28530*/  IMAD.WIDE R8, R252, 0x4, R194 ;  /* 0x00000004fc087825 */ /* 0x000fc600078e02c2 */
[----:B------:R-:W3:Y:S04]  /*28540*/  LDL.LU.64 R250, [R1+0xc08] ;  /* 0x000c080001fa7983 */ /* 0x000ee80000300a00 */
[----:B------:R-:W3:Y:S04]  /*28550*/  LDL.LU.64 R194, [R1+0xc10] ;  /* 0x000c100001c27983 */ /* 0x000ee80000300a00 */
[----:B------:R-:W-:Y:S04]  /*28560*/  LDGSTS.E [R4+0x4c000], desc[UR8][R20.64], !P2 ;  /* 0x4c00000014047fae */ /* 0x000fe8000d121848 */
[----:B------:R-:W3:Y:S04]  /*28570*/  LDL.LU.64 R196, [R1+0xc18] ;  /* 0x000c180001c47983 */ /* 0x000ee80000300a00 */
[----:B------:R-:W-:Y:S04]  /*28580*/  LDGSTS.E [R4+0x48004], desc[UR8][R10.64], !P3 ;  /* 0x480040000a047fae */ /* 0x000fe8000d921848 */
[----:B------:R1:W-:Y:S04]  /*28590*/  STL.64 [R1+0x90], R8 ;  /* 0x0000900801007387 */ /* 0x0003e80000100a00 */
[----:B------:R1:W-:Y:S01]  /*285a0*/  LDGSTS.E [R4+0x4c004], desc[UR8][R8.64], !P3 ;  /* 0x4c00400008047fae */ /* 0x0003e2000d921848 */
[----:B------:R-:W-:-:S04]  /*285b0*/  IMAD.WIDE R244, R252, 0x4, R14 ;  /* 0x00000004fcf47825 */ /* 0x000fc800078e020e */
[----:B-1----:R-:W-:-:S05]  /*285c0*/  IMAD.WIDE R8, R252, 0x4, R16 ;  /* 0x00000004fc087825 */ /* 0x002fca00078e0210 */
[----:B------:R1:W-:Y:S04]  /*285d0*/  STL.64 [R1+0x88], R8 ;  /* 0x0000880801007387 */ /* 0x0003e80000100a00 */
[----:B------:R-:W3:Y:S04]  /*285e0*/  LDL.LU.64 R16, [R1+0xc20] ;  /* 0x000c200001107983 */ /* 0x000ee80000300a00 */
[----:B------:R-:W3:Y:S01]  /*285f0*/  LDL.LU.64 R14, [R1+0xc28] ;  /* 0x000c2800010e7983 */ /* 0x000ee20000300a00 */
[----:B------:R-:W-:Y:S02]  /*28600*/  VIADD R186, R187, 0xfffffec1 ;  /* 0xfffffec1bbba7836 */ /* 0x000fe40000000000 */
[----:B------:R-:W1:Y:S01]  /*28610*/  LDC R187, c[0x0][0x230] ;  /* 0x00008c00ffbb7b82 */ /* 0x000e620000000800 */
[----:B------:R-:W-:Y:S01]  /*28620*/  VIADD R12, R192, 0xfffffec0 ;  /* 0xfffffec0c00c7836 */ /* 0x000fe20000000000 */
[----:B------:R-:W3:Y:S01]  /*28630*/  LDL.LU.64 R232, [R1+0x468] ;  /* 0x0004680001e87983 */ /* 0x000ee20000300a00 */
[----:B------:R-:W-:-:S03]  /*28640*/  ISETP.GE.U32.AND P4, PT, R186, 0x7ffffe42, PT ;  /* 0x7ffffe42ba00780c */ /* 0x000fc60003f86070 */
[----:B------:R-:W-:Y:S01]  /*28650*/  ISETP.GE.U32.AND P5, PT, R12, 0x7ffffe41, PT ;  /* 0x7ffffe410c00780c */ /* 0x000fe20003fa6070 */
[----:B------:R-:W-:Y:S01]  /*28660*/  VIADD R12, R191, 0xfffffea2 ;  /* 0xfffffea2bf0c7836 */ /* 0x000fe20000000000 */
[----:B------:R-:W-:Y:S01]  /*28670*/  IADD3 R186, R188, -0x15d, RZ ;  /* 0xfffffea3bcba7810 */ /* 0x000fe20007ffe0ff */
[----:B------:R-:W3:Y:S03]  /*28680*/  LDL.LU.64 R234, [R1+0x460] ;  /* 0x0004600001ea7983 */ /* 0x000ee60000300a00 */
[----:B------:R-:W-:Y:S01]  /*28690*/  ISETP.GE.U32.AND P6, PT, R186, 0x7ffffe24, PT ;  /* 0x7ffffe24ba00780c */ /* 0x000fe20003fc6070 */
[----:B------:R-:W-:Y:S01]  /*286a0*/  VIADD R186, R189, 0xfffffea1 ;  /* 0xfffffea1bdba7836 */ /* 0x000fe20000000000 */
[----:B------:R-:W-:Y:S01]  /*286b0*/  ISETP.GE.U32.AND P1, PT, R12, 0x7ffffe23, PT ;  /* 0x7ffffe230c00780c */ /* 0x000fe20003f26070 */
[----:B------:R-:W-:Y:S01]  /*286c0*/  VIADD R198, R198, 0xfffffe80 ;  /* 0xfffffe80c6c67836 */ /* 0x000fe20000000000 */
[----:B------:R-:W-:Y:S01]  /*286d0*/  IADD3 R12, R190, -0x160, RZ ;  /* 0xfffffea0be0c7810 */ /* 0x000fe20007ffe0ff */
[----:B------:R3:W-:Y:S01]  /*286e0*/  LDGSTS.E [R4+0x48008], desc[UR8][R8.64], !P4 ;  /* 0x4800800008047fae */ /* 0x0007e2000e121848 */
[----:B--2---:R-:W-:-:S02]  /*286f0*/  LOP3.LUT R193, R193, 0x7f, RZ, 0xc0, !PT ;  /* 0x0000007fc1c17812 */ /* 0x004fc400078ec0ff */
[----:B------:R-:W-:Y:S01]  /*28700*/  ISETP.GE.U32.AND P3, PT, R12, 0x7ffffe21, PT ;  /* 0x7ffffe210c00780c */ /* 0x000fe20003f66070 */
[----:B------:R-:W2:Y:S01]  /*28710*/  LDL.LU.64 R236, [R1+0x458] ;  /* 0x0004580001ec7983 */ /* 0x000ea20000300a00 */
[----:B------:R-:W-:Y:S01]  /*28720*/  ISETP.GE.U32.AND P2, PT, R186, 0x7ffffe22, PT ;  /* 0x7ffffe22ba00780c */ /* 0x000fe20003f46070 */
[----:B------:R-:W-:Y:S01]  /*28730*/  UISETP.GT.AND UP1, UPT, UR6, 0x1ff, UPT ;  /* 0x000001ff0600788c */ /* 0x000fe2000bf24270 */
[----:B-1----:R-:W-:Y:S01]  /*28740*/  VIADD R12, R187, 0xfffffe83 ;  /* 0xfffffe83bb0c7836 */ /* 0x002fe20000000000 */
[----:B------:R-:W-:Y:S04]  /*28750*/  LDGSTS.E [R4+0x4c008], desc[UR8][R244.64], !P4 ;  /* 0x4c008000f4047fae */ /* 0x000fe8000e121848 */
[----:B------:R-:W2:Y:S01]  /*28760*/  LDL.LU.64 R44, [R1+0x450] ;  /* 0x00045000012c7983 */ /* 0x000ea20000300a00 */
[----:B------:R-:W-:-:S03]  /*28770*/  ISETP.GE.U32.AND P4, PT, R12, 0x7ffffe04, PT ;  /* 0x7ffffe040c00780c */ /* 0x000fc60003f86070 */
[----:B------:R-:W2:Y:S04]  /*28780*/  LDL.LU.64 R42, [R1+0x448] ;  /* 0x00044800012a7983 */ /* 0x000ea80000300a00 */
[----:B------:R-:W2:Y:S01]  /*28790*/  LDL.LU.64 R28, [R1+0x440] ;  /* 0x00044000011c7983 */ /* 0x000ea20000300a00 */
[----:B------:R-:W-:-:S03]  /*287a0*/  VIADD R199, R199, 0xfffffe81 ;  /* 0xfffffe81c7c77836 */ /* 0x000fc60000000000 */
[----:B------:R-:W2:Y:S04]  /*287b0*/  LDL.LU.64 R26, [R1+0x438] ;  /* 0x00043800011a7983 */ /* 0x000ea80000300a00 */
[----:B------:R-:W2:Y:S01]  /*287c0*/  LDL.LU.64 R24, [R1+0x430] ;  /* 0x0004300001187983 */ /* 0x000ea20000300a00 */
[----:B------:R-:W-:-:S03]  /*287d0*/  IADD3 R200, R200, -0x17e, RZ ;  /* 0xfffffe82c8c87810 */ /* 0x000fc60007ffe0ff */
[----:B------:R-:W2:Y:S04]  /*287e0*/  LDL.LU.64 R22, [R1+0x268] ;  /* 0x0002680001167983 */ /* 0x000ea80000300a00 */
[----:B------:R-:W2:Y:S01]  /*287f0*/  LDL.LU.64 R20, [R1+0x260] ;  /* 0x0002600001147983 */ /* 0x000ea20000300a00 */
[----:B------:R-:W-:-:S05]  /*28800*/  IMAD.WIDE R248, R252, 0x4, R248 ;  /* 0x00000004fcf87825 */ /* 0x000fca00078e02f8 */
[----:B------:R-:W-:Y:S01]  /*28810*/  LDGSTS.E [R4+0x4800c], desc[UR8][R248.64], !P5 ;  /* 0x4800c000f8047fae */ /* 0x000fe2000e921848 */
[----:B----4-:R-:W-:-:S05]  /*28820*/  IMAD.WIDE R6, R252, 0x4, R6 ;  /* 0x00000004fc067825 */ /* 0x010fca00078e0206 */
[----:B------:R1:W-:Y:S01]  /*28830*/  LDGSTS.E [R4+0x4c00c], desc[UR8][R6.64], !P5 ;  /* 0x4c00c00006047fae */ /* 0x0003e2000e921848 */
[----:B------:R-:W-:Y:S01]  /*28840*/  ISETP.GE.AND P5, PT, R193, R198, PT ;  /* 0x000000c6c100720c */ /* 0x000fe20003fa6270 */
[----:B------:R-:W-:-:S03]  /*28850*/  IMAD.WIDE R186, R252, 0x4, R18 ;  /* 0x00000004fcba7825 */ /* 0x000fc600078e0212 */
[----:B------:R-:W-:Y:S01]  /*28860*/  SEL R12, RZ, 0x4, P5 ;  /* 0x00000004ff0c7807 */ /* 0x000fe20002800000 */
[----:B------:R-:W4:Y:S01]  /*28870*/  LDL.LU.64 R18, [R1+0x258] ;  /* 0x0002580001127983 */ /* 0x000f220000300a00 */
[----:B------:R-:W-:-:S03]  /*28880*/  PLOP3.LUT P5, PT, PT, PT, UP1, 0x80, 0x0 ;  /* 0x000000000000781c */ /* 0x000fc60003faf018 */
[----:B------:R-:W-:Y:S01]  /*28890*/  LDGSTS.E [R4+0x50000], desc[UR8][R186.64], !P6 ;  /* 0x50000000ba047fae */ /* 0x000fe2000f121848 */
[----:B------:R-:W-:Y:S01]  /*288a0*/  SEL R12, R12, RZ, P5 ;  /* 0x000000ff0c0c7207 */ /* 0x000fe20002800000 */
[----:B---3--:R-:W-:-:S04]  /*288b0*/  IMAD.WIDE R188, R252, 0x4, R2 ;  /* 0x00000004fcbc7825 */ /* 0x008fc800078e0202 */
[C---:B------:R-:W-:Y:S01]  /*288c0*/  IMAD.WIDE R190, R252.reuse, 0x4, R246 ;  /* 0x00000004fcbe7825 */ /* 0x040fe200078e02f6 */
[----:B------:R-:W-:Y:S03]  /*288d0*/  LDGSTS.E [R4+0x54000], desc[UR8][R188.64], !P6 ;  /* 0x54000000bc047fae */ /* 0x000fe6000f121848 */
[C---:B------:R-:W-:Y:S01]  /*288e0*/  IMAD.WIDE R192, R252.reuse, 0x4, R250 ;  /* 0x00000004fcc07825 */ /* 0x040fe200078e02fa */
[----:B------:R-:W-:Y:S03]  /*288f0*/  LDGSTS.E [R4+0x50004], desc[UR8][R190.64], !P1 ;  /* 0x50004000be047fae */ /* 0x000fe6000c921848 */
[C---:B------:R-:W-:Y:S01]  /*28900*/  IMAD.WIDE R194, R252.reuse, 0x4, R194 ;  /* 0x00000004fcc27825 */ /* 0x040fe200078e02c2 */
[----:B------:R-:W-:Y:S01]  /*28910*/  LDGSTS.E [R4+0x54004], desc[UR8][R192.64], !P1 ;  /* 0x54004000c0047fae */ /* 0x000fe2000c921848 */
[----:B------:R-:W-:Y:S01]  /*28920*/  ISETP.GE.U32.AND P1, PT, R199, 0x7ffffe02, PT ;  /* 0x7ffffe02c700780c */ /* 0x000fe20003f26070 */
[----:B------:R-:W3:Y:S01]  /*28930*/  LDC R250, c[0x0][0x230] ;  /* 0x00008c00fffa7b82 */ /* 0x000ee20000000800 */
[----:B------:R-:W-:Y:S01]  /*28940*/  IMAD.WIDE R196, R252, 0x4, R196 ;  /* 0x00000004fcc47825 */ /* 0x000fe200078e02c4 */
[----:B------:R-:W-:Y:S01]  /*28950*/  LDGSTS.E [R4+0x50008], desc[UR8][R194.64], !P2 ;  /* 0x50008000c2047fae */ /* 0x000fe2000d121848 */
[----:B------:R-:W-:-:S05]  /*28960*/  ISETP.GE.U32.AND P5, PT, R198, 0x7ffffe01, PT ;  /* 0x7ffffe01c600780c */ /* 0x000fca0003fa6070 */
[----:B------:R-:W3:Y:S01]  /*28970*/  LDC R3, c[0x0][0x230] ;  /* 0x00008c00ff037b82 */ /* 0x000ee20000000800 */
[----:B------:R-:W-:Y:S01]  /*28980*/  LDGSTS.E [R4+0x54008], desc[UR8][R196.64], !P2 ;  /* 0x54008000c4047fae */ /* 0x000fe2000d121848 */
[----:B------:R-:W-:Y:S01]  /*28990*/  ISETP.NE.U32.AND P2, PT, R12, RZ, PT ;  /* 0x000000ff0c00720c */ /* 0x000fe20003f45070 */
[----:B------:R-:W-:Y:S01]  /*289a0*/  VIADD R12, R201, 0xfffffe7f ;  /* 0xfffffe7fc90c7836 */ /* 0x000fe20000000000 */
[----:B------:R-:W-:Y:S01]  /*289b0*/  ISETP.GE.U32.AND P6, PT, R200, 0x7ffffe03, PT ;  /* 0x7ffffe03c800780c */ /* 0x000fe20003fc6070 */
[----:B------:R-:W-:-:S03]  /*289c0*/  IMAD.WIDE R232, R252, 0x4, R232 ;  /* 0x00000004fce87825 */ /* 0x000fc600078e02e8 */
[----:B------:R-:W3:Y:S01]  /*289d0*/  LDC R2, c[0x0][0x230] ;  /* 0x00008c00ff027b82 */ /* 0x000ee20000000800 */
[C---:B------:R-:W-:Y:S02]  /*289e0*/  IMAD.WIDE R198, R252.reuse, 0x4, R16 ;  /* 0x00000004fcc67825 */ /* 0x040fe400078e0210 */
[----:B------:R-:W3:Y:S02]  /*289f0*/  LDL.LU.64 R16, [R1+0x250] ;  /* 0x0002500001107983 */ /* 0x000ee40000300a00 */
[----:B------:R-:W-:-:S03]  /*28a00*/  IMAD.WIDE R200, R252, 0x4, R14 ;  /* 0x00000004fcc87825 */ /* 0x000fc600078e020e */
[----:B------:R-:W1:Y:S01]  /*28a10*/  LDC R247, c[0x0][0x230] ;  /* 0x00008c00fff77b82 */ /* 0x000e620000000800 */
[----:B------:R-:W3:Y:S04]  /*28a20*/  LDL.LU.64 R14, [R1+0x248] ;  /* 0x00024800010e7983 */ /* 0x000ee80000300a00 */
[----:B------:R-:W3:Y:S01]  /*28a30*/  LDL.LU.64 R8, [R1+0x240] ;  /* 0x0002400001087983 */ /* 0x000ee20000300a00 */
[C---:B------:R-:W-:Y:S02]  /*28a40*/  IMAD.WIDE R234, R252.reuse, 0x4, R234 ;  /* 0x00000004fcea7825 */ /* 0x040fe400078e02ea */
[----:B------:R-:W1:Y:S01]  /*28a50*/  LDC R246, c[0x0][0x230] ;  /* 0x00008c00fff67b82 */ /* 0x000e620000000800 */
[----:B------:R-:W3:Y:S04]  /*28a60*/  LDL.LU.64 R30, [R1+0x238] ;  /* 0x00023800011e7983 */ /* 0x000ee80000300a00 */
[----:B------:R-:W3:Y:S04]  /*28a70*/  LDL.LU.64 R238, [R1+0x230] ;  /* 0x0002300001ee7983 */ /* 0x000ee80000300a00 */
[----:B------:R-:W3:Y:S04]  /*28a80*/  LDL.LU.64 R240, [R1+0x68] ;  /* 0x0000680001f07983 */ /* 0x000ee80000300a00 */
[----:B------:R-:W3:Y:S04]  /*28a90*/  LDL.LU.64 R10, [R1+0x60] ;  /* 0x00006000010a7983 */ /* 0x000ee80000300a00 */
[----:B------:R-:W3:Y:S04]  /*28aa0*/  LDL.LU.64 R242, [R1+0x58] ;  /* 0x0000580001f27983 */ /* 0x000ee80000300a00 */
[----:B------:R-:W3:Y:S01]  /*28ab0*/  LDL.LU.64 R40, [R1+0x50] ;  /* 0x0000500001287983 */ /* 0x000ee20000300a00 */
[----:B--2---:R-:W-:-:S03]  /*28ac0*/  IMAD.WIDE R236, R252, 0x4, R236 ;  /* 0x00000004fcec7825 */ /* 0x004fc600078e02ec */
[----:B------:R-:W2:Y:S04]  /*28ad0*/  LDL.LU.64 R38, [R1+0x48] ;  /* 0x0000480001267983 */ /* 0x000ea80000300a00 */
[----:B------:R-:W2:Y:S01]  /*28ae0*/  LDL.LU.64 R36, [R1+0x40] ;  /* 0x0000400001247983 */ /* 0x000ea20000300a00 */
[----:B------:R-:W-:-:S03]  /*28af0*/  IMAD.WIDE R44, R252, 0x4, R44 ;  /* 0x00000004fc2c7825 */ /* 0x000fc600078e022c */
[----:B------:R-:W2:Y:S04]  /*28b00*/  LDL.LU.64 R34, [R1+0x38] ;  /* 0x0000380001227983 */ /* 0x000ea80000300a00 */
[----:B------:R-:W2:Y:S01]  /*28b10*/  LDL.LU.64 R32, [R1+0x30] ;  /* 0x0000300001207983 */ /* 0x000ea20000300a00 */
[----:B------:R-:W-:-:S03]  /*28b20*/  IMAD.WIDE R42, R252, 0x4, R42 ;  /* 0x00000004fc2a7825 */ /* 0x000fc600078e022a */
[----:B------:R1:W-:Y:S01]  /*28b30*/  STL.64 [R1+0x7c0], R232 ;  /* 0x0007c0e801007387 */ /* 0x0003e20000100a00 */
[----:B------:R-:W-:-:S03]  /*28b40*/  IMAD.WIDE R28, R252, 0x4, R28 ;  /* 0x00000004fc1c7825 */ /* 0x000fc600078e021c */
[----:B------:R-:W-:Y:S01]  /*28b50*/  LDGSTS.E [R4+0x5000c], desc[UR8][R198.64], !P3 ;  /* 0x5000c000c6047fae */ /* 0x000fe2000d921848 */
[----:B------:R-:W-:-:S03]  /*28b60*/  IMAD.WIDE R26, R252, 0x4, R26 ;  /* 0x00000004fc1a7825 */ /* 0x000fc600078e021a */
[----:B------:R-:W-:Y:S04]  /*28b70*/  LDGSTS.E [R4+0x5400c], desc[UR8][R200.64], !P3 ;  /* 0x5400c000c8047fae */ /* 0x000fe8000d921848 */
        /* <DEDUP_REMOVED lines=22> */
[----:B----4-:R-:W-:-:S05]  /*28ce0*/  IMAD.WIDE R18, R252, 0x4, R18 ;  /* 0x00000004fc127825 */ /* 0x010fca00078e0212 */
[----:B------:R1:W-:Y:S04]  /*28cf0*/  STL.64 [R1+0x9d0], R18 ;  /* 0x0009d01201007387 */ /* 0x0003e80000100a00 */
[----:B-1----:R-:W4:Y:S01]  /*28d00*/  LDL.LU.64 R18, [R1+0x1b40] ;  /* 0x001b400001127983 */ /* 0x002f220000300a00 */
[----:B---3--:R-:W-:-:S04]  /*28d10*/  IMAD.WIDE R16, R252, 0x4, R16 ;  /* 0x00000004fc107825 */ /* 0x008fc800078e0210 */
[C---:B------:R-:W-:Y:S01]  /*28d20*/  IMAD.WIDE R14, R252.reuse, 0x4, R14 ;  /* 0x00000004fc0e7825 */ /* 0x040fe200078e020e */
[----:B------:R1:W-:Y:S04]  /*28d30*/  STL.64 [R1+0x9d8], R16 ;  /* 0x0009d81001007387 */ /* 0x0003e80000100a00 */
[----:B-1----:R-:W3:Y:S04]  /*28d40*/  LDL.LU.64 R16, [R1+0x1b38] ;  /* 0x001b380001107983 */ /* 0x002ee80000300a00 */
[----:B------:R1:W-:Y:S04]  /*28d50*/  STL.64 [R1+0x9e0], R14 ;  /* 0x0009e00e01007387 */ /* 0x0003e80000100a00 */
[----:B-1----:R-:W3:Y:S01]  /*28d60*/  LDL.LU.64 R14, [R1+0x1b30] ;  /* 0x001b3000010e7983 */ /* 0x002ee20000300a00 */
[----:B------:R-:W-:-:S04]  /*28d70*/  IMAD.WIDE R8, R252, 0x4, R8 ;  /* 0x00000004fc087825 */ /* 0x000fc800078e0208 */
[C---:B------:R-:W-:Y:S01]  /*28d80*/  IMAD.WIDE R30, R252.reuse, 0x4, R30 ;  /* 0x00000004fc1e7825 */ /* 0x040fe200078e021e */
[----:B------:R1:W-:Y:S03]  /*28d90*/  STL.64 [R1+0x9e8], R8 ;  /* 0x0009e80801007387 */ /* 0x0003e60000100a00 */
[C---:B------:R-:W-:Y:S01]  /*28da0*/  IMAD.WIDE R238, R252.reuse, 0x4, R238 ;  /* 0x00000004fcee7825 */ /* 0x040fe200078e02ee */
[----:B------:R1:W-:Y:S03]  /*28db0*/  STL.64 [R1+0x9f0], R30 ;  /* 0x0009f01e01007387 */ /* 0x0003e60000100a00 */
[C---:B-1----:R-:W-:Y:S01]  /*28dc0*/  IMAD.WIDE R8, R252.reuse, 0x4, R240 ;  /* 0x00000004fc087825 */ /* 0x042fe200078e02f0 */
[----:B------:R-:W3:Y:S04]  /*28dd0*/  LDL.LU.64 R30, [R1+0x428] ;  /* 0x00042800011e7983 */ /* 0x000ee80000300a00 */
[----:B------:R1:W-:Y:S04]  /*28de0*/  STL.64 [R1+0x9f8], R238 ;  /* 0x0009f8ee01007387 */ /* 0x0003e80000100a00 */
[----:B-1----:R-:W3:Y:S04]  /*28df0*/  LDL.LU.64 R238, [R1+0x420] ;  /* 0x0004200001ee7983 */ /* 0x002ee80000300a00 */
[----:B------:R1:W-:Y:S04]  /*28e00*/  STL.64 [R1+0xbc0], R8 ;  /* 0x000bc00801007387 */ /* 0x0003e80000100a00 */
[----:B------:R-:W3:Y:S01]  /*28e10*/  LDL.LU.64 R240, [R1+0x418] ;  /* 0x0004180001f07983 */ /* 0x000ee20000300a00 */
[----:B------:R-:W-:-:S04]  /*28e20*/  IMAD.WIDE R10, R252, 0x4, R10 ;  /* 0x00000004fc0a7825 */ /* 0x000fc800078e020a */
[C---:B------:R-:W-:Y:S01]  /*28e30*/  IMAD.WIDE R40, R252.reuse, 0x4, R40 ;  /* 0x00000004fc287825 */ /* 0x040fe200078e0228 */
[----:B------:R2:W-:Y:S03]  /*28e40*/  STL.64 [R1+0xbc8], R10 ;  /* 0x000bc80a01007387 */ /* 0x0005e60000100a00 */
[----:B-1----:R-:W-:-:S05]  /*28e50*/  IMAD.WIDE R8, R252, 0x4, R242 ;  /* 0x00000004fc087825 */ /* 0x002fca00078e02f2 */
[----:B------:R1:W-:Y:S01]  /*28e60*/  STL.64 [R1+0xbd0], R8 ;  /* 0x000bd00801007387 */ /* 0x0003e20000100a00 */
[----:B--2---:R-:W-:-:S03]  /*28e70*/  IMAD.WIDE R10, R252, 0x4, R38 ;  /* 0x00000004fc0a7825 */ /* 0x004fc600078e0226 */
[----:B------:R-:W-:Y:S01]  /*28e80*/  STL.64 [R1+0xbd8], R40 ;  /* 0x000bd82801007387 */ /* 0x000fe20000100a00 */
[----:B------:R-:W-:-:S03]  /*28e90*/  IMAD.WIDE R34, R252, 0x4, R34 ;  /* 0x00000004fc227825 */ /* 0x000fc600078e0222 */
[----:B------:R2:W-:Y:S01]  /*28ea0*/  STL.64 [R1+0xbe0], R10 ;  /* 0x000be00a01007387 */ /* 0x0005e20000100a00 */
[----:B-1----:R-:W-:-:S05]  /*28eb0*/  IMAD.WIDE R8, R252, 0x4, R36 ;  /* 0x00000004fc087825 */ /* 0x002fca00078e0224 */
[----:B------:R-:W-:Y:S01]  /*28ec0*/  STL.64 [R1+0xbe8], R8 ;  /* 0x000be80801007387 */ /* 0x000fe20000100a00 */
[----:B--2---:R-:W-:-:S03]  /*28ed0*/  IMAD.WIDE R10, R252, 0x4, R32 ;  /* 0x00000004fc0a7825 */ /* 0x004fc600078e0220 */
[----:B------:R3:W-:Y:S04]  /*28ee0*/  STL.64 [R1+0xbf0], R34 ;  /* 0x000bf02201007387 */ /* 0x0007e80000100a00 */
[----:B------:R-:W2:Y:S04]  /*28ef0*/  LDL.LU.64 R40, [R1+0x410] ;  /* 0x0004100001287983 */ /* 0x000ea80000300a00 */
[----:B------:R-:W-:Y:S04]  /*28f00*/  STL.64 [R1+0xbf8], R10 ;  /* 0x000bf80a01007387 */ /* 0x000fe80000100a00 */
[----:B------:R-:W2:Y:S01]  /*28f10*/  LDL.LU.64 R38, [R1+0x408] ;  /* 0x0004080001267983 */ /* 0x000ea20000300a00 */
[----:B------:R-:W-:-:S04]  /*28f20*/  IMAD.WIDE R242, R252, 0x4, R28 ;  /* 0x00000004fcf27825 */ /* 0x000fc800078e021c */
[----:B----4-:R-:W-:-:S04]  /*28f30*/  IMAD.WIDE R32, R252, 0x4, R18 ;  /* 0x00000004fc207825 */ /* 0x010fc800078e0212 */
[----:B---3--:R-:W-:-:S04]  /*28f40*/  IMAD.WIDE R34, R252, 0x4, R16 ;  /* 0x00000004fc227825 */ /* 0x008fc800078e0210 */
[----:B------:R-:W-:-:S05]  /*28f50*/  IMAD.WIDE R8, R252, 0x4, R14 ;  /* 0x00000004fc087825 */ /* 0x000fca00078e020e */
[----:B------:R1:W-:Y:S04]  /*28f60*/  STL.64 [R1+0x15c8], R8 ;  /* 0x0015c80801007387 */ /* 0x0003e80000100a00 */
[----:B------:R-:W3:Y:S04]  /*28f70*/  LDL.LU.64 R36, [R1+0x400] ;  /* 0x0004000001247983 */ /* 0x000ee80000300a00 */
[----:B------:R-:W4:Y:S04]  /*28f80*/  LDL.LU.64 R14, [R1+0x1f8] ;  /* 0x0001f800010e7983 */ /* 0x000f280000300a00 */
[----:B-1----:R-:W4:Y:S04]  /*28f90*/  LDL.LU.64 R8, [R1+0x1f0] ;  /* 0x0001f00001087983 */ /* 0x002f280000300a00 */
[----:B------:R-:W4:Y:S04]  /*28fa0*/  LDL.LU.64 R10, [R1+0x28] ;  /* 0x00002800010a7983 */ /* 0x000f280000300a00 */
[----:B------:R-:W4:Y:S04]  /*28fb0*/  LDL.LU.64 R16, [R1+0x200] ;  /* 0x0002000001107983 */ /* 0x000f280000300a00 */
[----:B------:R1:W-:Y:S04]  /*28fc0*/  STL.64 [R1+0x15d0], R34 ;  /* 0x0015d02201007387 */ /* 0x0003e80000100a00 */
[----:B------:R-:W4:Y:S04]  /*28fd0*/  LDL.LU.64 R18, [R1+0x208] ;  /* 0x0002080001127983 */ /* 0x000f280000300a00 */
[----:B------:R1:W-:Y:S02]  /*28fe0*/  STL.64 [R1+0x15d8], R32 ;  /* 0x0015d82001007387 */ /* 0x0003e40000100a00 */
[----:B-1----:R-:W-:-:S02]  /*28ff0*/  IMAD.WIDE R34, R252, 0x4, R20 ;  /* 0x00000004fc227825 */ /* 0x002fc400078e0214 */
[----:B------:R-:W4:Y:S02]  /*29000*/  LDL.LU.64 R20, [R1+0x210] ;  /* 0x0002100001147983 */ /* 0x000f240000300a00 */
[C---:B------:R-:W-:Y:S02]  /*29010*/  IMAD.WIDE R32, R252.reuse, 0x4, R22 ;  /* 0x00000004fc207825 */ /* 0x040fe400078e0216 */
        /* <DEDUP_REMOVED lines=8> */
[----:B------:R2:W-:Y:S01]  /*290a0*/  STL.64 [R1+0x15f8], R32 ;  /* 0x0015f82001007387 */ /* 0x0005e20000100a00 */
[----:B-1----:R-:W-:-:S03]  /*290b0*/  IMAD.WIDE R34, R252, 0x4, R30 ;  /* 0x00000004fc227825 */ /* 0x002fc600078e021e */
[----:B------:R-:W4:Y:S01]  /*290c0*/  LDL.LU.64 R28, [R1+0x3f0] ;  /* 0x0003f000011c7983 */ /* 0x000f220000300a00 */
[----:B------:R-:W-:-:S03]  /*290d0*/  IMAD.WIDE R30, R252, 0x4, R240 ;  /* 0x00000004fc1e7825 */ /* 0x000fc600078e02f0 */
[----:B------:R1:W-:Y:S01]  /*290e0*/  STL.64 [R1+0x780], R34 ;  /* 0x0007802201007387 */ /* 0x0003e20000100a00 */
[----:B--2---:R-:W-:-:S03]  /*290f0*/  IMAD.WIDE R32, R252, 0x4, R238 ;  /* 0x00000004fc207825 */ /* 0x004fc600078e02ee */
[----:B-1----:R-:W2:Y:S04]  /*29100*/  LDL.LU.64 R34, [R1+0x20] ;  /* 0x0000200001227983 */ /* 0x002ea80000300a00 */
[----:B------:R1:W-:Y:S04]  /*29110*/  STL.64 [R1+0x788], R32 ;  /* 0x0007882001007387 */ /* 0x0003e80000100a00 */
[----:B-1----:R-:W4:Y:S04]  /*29120*/  LDL.LU.64 R32, [R1+0x18] ;  /* 0x0000180001207983 */ /* 0x002f280000300a00 */
[----:B------:R1:W-:Y:S04]  /*29130*/  STL.64 [R1+0x790], R30 ;  /* 0x0007901e01007387 */ /* 0x0003e80000100a00 */
[----:B-1----:R-:W4:Y:S04]  /*29140*/  LDL.LU.64 R30, [R1+0x10] ;  /* 0x00001000011e7983 */ /* 0x002f280000300a00 */
[----:B------:R-:W4:Y:S04]  /*29150*/  LDL.LU.64 R238, [R1+0x8] ;  /* 0x0000080001ee7983 */ /* 0x000f280000300a00 */
[----:B------:R-:W4:Y:S04]  /*29160*/  LDL.LU.64 R240, [R1] ;  /* 0x0000000001f07983 */ /* 0x000f280000300a00 */
[----:B------:R-:W-:Y:S04]  /*29170*/  STL.64 [R1+0x1600], R242 ;  /* 0x001600f201007387 */ /* 0x000fe80000100a00 */
[----:B------:R1:W-:Y:S04]  /*29180*/  STL.64 [R1+0x1a08], R242 ;  /* 0x001a08f201007387 */ /* 0x0003e80000100a00 */
[----:B-1----:R-:W4:Y:S01]  /*29190*/  LDL.LU.64 R242, [R1+0x3f8] ;  /* 0x0003f80001f27983 */ /* 0x002f220000300a00 */
[----:B------:R-:W-:-:S04]  /*291a0*/  IMAD.WIDE R40, R252, 0x4, R40 ;  /* 0x00000004fc287825 */ /* 0x000fc800078e0228 */
[C---:B------:R-:W-:Y:S01]  /*291b0*/  IMAD.WIDE R38, R252.reuse, 0x4, R38 ;  /* 0x00000004fc267825 */ /* 0x040fe200078e0226 */
[----:B------:R1:W-:Y:S04]  /*291c0*/  STL.64 [R1+0x798], R40 ;  /* 0x0007982801007387 */ /* 0x0003e80000100a00 */
[----:B-1----:R-:W4:Y:S04]  /*291d0*/  LDL.LU.64 R40, [R1+0x1b28] ;  /* 0x001b280001287983 */ /* 0x002f280000300a00 */
[----:B------:R1:W-:Y:S04]  /*291e0*/  STL.64 [R1+0x7a0], R38 ;  /* 0x0007a02601007387 */ /* 0x0003e80000100a00 */
[----:B-1----:R-:W4:Y:S01]  /*291f0*/  LDL.LU.64 R38, [R1+0x1b20] ;  /* 0x001b200001267983 */ /* 0x002f220000300a00 */
[----:B---3--:R-:W-:-:S05]  /*29200*/  IMAD.WIDE R36, R252, 0x4, R36 ;  /* 0x00000004fc247825 */ /* 0x008fca00078e0224 */
[----:B------:R1:W-:Y:S04]  /*29210*/  STL.64 [R1+0x7a8], R36 ;  /* 0x0007a82401007387 */ /* 0x0003e80000100a00 */
[----:B-1----:R-:W3:Y:S01]  /*29220*/  LDL.LU.64 R36, [R1+0x1b18] ;  /* 0x001b180001247983 */ /* 0x002ee20000300a00 */
[----:B--2---:R-:W-:-:S04]  /*29230*/  IMAD.WIDE R34, R252, 0x4, R34 ;  /* 0x00000004fc227825 */ /* 0x004fc800078e0222 */
[----:B----4-:R-:W-:-:S04]  /*29240*/  IMAD.WIDE R32, R252, 0x4, R32 ;  /* 0x00000004fc207825 */ /* 0x010fc800078e0220 */
[----:B------:R-:W-:-:S05]  /*29250*/  IMAD.WIDE R242, R252, 0x4, R242 ;  /* 0x00000004fcf27825 */ /* 0x000fca00078e02f2 */
[----:B------:R1:W-:Y:S02]  /*29260*/  STL.64 [R1+0x7b0], R242 ;  /* 0x0007b0f201007387 */ /* 0x0003e40000100a00 */
[----:B-1----:R-:W-:-:S04]  /*29270*/  IMAD.WIDE R242, R252, 0x4, R28 ;  /* 0x00000004fcf27825 */ /* 0x002fc800078e021c */
[C---:B------:R-:W-:Y:S01]  /*29280*/  IMAD.WIDE R28, R252.reuse, 0x4, R26 ;  /* 0x00000004fc1c7825 */ /* 0x040fe200078e021a */
[----:B------:R1:W-:Y:S03]  /*29290*/  STL.64 [R1+0x7b8], R242 ;  /* 0x0007b8f201007387 */ /* 0x0003e60000100a00 */
        /* <DEDUP_REMOVED lines=15> */
[----:B-1----:R-:W3:Y:S04]  /*29390*/  LDL.LU.64 R242, [R1+0x3c0] ;  /* 0x0003c00001f27983 */ /* 0x002ee80000300a00 */
[----:B------:R1:W-:Y:S04]  /*293a0*/  STL.64 [R1+0x9b8], R14 ;  /* 0x0009b80e01007387 */ /* 0x0003e80000100a00 */
[----:B--2---:R-:W2:Y:S04]  /*293b0*/  LDL.LU.64 R28, [R1+0x3b8] ;  /* 0x0003b800011c7983 */ /* 0x004ea80000300a00 */
[----:B------:R1:W-:Y:S04]  /*293c0*/  STL.64 [R1+0xb80], R8 ;  /* 0x000b800801007387 */ /* 0x0003e80000100a00 */
[----:B----4-:R-:W4:Y:S04]  /*293d0*/  LDL.LU.64 R26, [R1+0x3b0] ;  /* 0x0003b000011a7983 */ /* 0x010f280000300a00 */
[----:B------:R-:W4:Y:S04]  /*293e0*/  LDL.LU.64 R24, [R1+0x1e8] ;  /* 0x0001e80001187983 */ /* 0x000f280000300a00 */
[----:B------:R-:W4:Y:S04]  /*293f0*/  LDL.LU.64 R22, [R1+0x1e0] ;  /* 0x0001e00001167983 */ /* 0x000f280000300a00 */
[----:B------:R-:W4:Y:S04]  /*29400*/  LDL.LU.64 R20, [R1+0x1d8] ;  /* 0x0001d80001147983 */ /* 0x000f280000300a00 */
[----:B------:R-:W4:Y:S01]  /*29410*/  LDL.LU.64 R18, [R1+0x1d0] ;  /* 0x0001d00001127983 */ /* 0x000f220000300a00 */
[----:B------:R-:W-:-:S03]  /*29420*/  IMAD.WIDE R30, R252, 0x4, R30 ;  /* 0x00000004fc1e7825 */ /* 0x000fc600078e021e */
[----:B------:R-:W4:Y:S04]  /*29430*/  LDL.LU.64 R16, [R1+0x1c8] ;  /* 0x0001c80001107983 */ /* 0x000f280000300a00 */
[----:B-1----:R-:W4:Y:S01]  /*29440*/  LDL.LU.64 R14, [R1+0x1c0] ;  /* 0x0001c000010e7983 */ /* 0x002f220000300a00 */
[----:B------:R-:W-:-:S03]  /*29450*/  IMAD.WIDE R238, R252, 0x4, R238 ;  /* 0x00000004fcee7825 */ /* 0x000fc600078e02ee */
[----:B------:R-:W4:Y:S04]  /*29460*/  LDL.LU.64 R8, [R1+0x1b8] ;  /* 0x0001b80001087983 */ /* 0x000f280000300a00 */
[----:B------:R-:W2:Y:S01]  /*29470*/  LDL.LU.64 R10, [R1+0x1b0] ;  /* 0x0001b000010a7983 */ /* 0x000ea20000300a00 */
[----:B------:R-:W-:-:S03]  /*29480*/  IMAD.WIDE R240, R252, 0x4, R240 ;  /* 0x00000004fcf07825 */ /* 0x000fc600078e02f0 */
[----:B------:R1:W-:Y:S04]  /*29490*/  STL.64 [R1+0xb88], R34 ;  /* 0x000b882201007387 */ /* 0x0003e80000100a00 */
[----:B-1----:R-:W3:Y:S04]  /*294a0*/  LDL.LU.64 R34, [R1+0x1b10] ;  /* 0x001b100001227983 */ /* 0x002ee80000300a00 */
[----:B------:R1:W-:Y:S04]  /*294b0*/  STL.64 [R1+0xb90], R32 ;  /* 0x000b902001007387 */ /* 0x0003e80000100a00 */
[----:B-1----:R-:W4:Y:S04]  /*294c0*/  LDL.LU.64 R32, [R1+0x1b08] ;  /* 0x001b080001207983 */ /* 0x002f280000300a00 */
[----:B------:R1:W-:Y:S04]  /*294d0*/  STL.64 [R1+0xb98], R30 ;  /* 0x000b981e01007387 */ /* 0x0003e80000100a00 */
[----:B-1----:R-:W2:Y:S04]  /*294e0*/  LDL.LU.64 R30, [R1+0x1b00] ;  /* 0x001b0000011e7983 */ /* 0x002ea80000300a00 */
[----:B------:R1:W-:Y:S04]  /*294f0*/  STL.64 [R1+0xba0], R238 ;  /* 0x000ba0ee01007387 */ /* 0x0003e80000100a00 */
[----:B-1----:R-:W2:Y:S04]  /*29500*/  LDL.LU.64 R238, [R1+0x1af8] ;  /* 0x001af80001ee7983 */ /* 0x002ea80000300a00 */
[----:B------:R1:W-:Y:S04]  /*29510*/  STL.64 [R1+0xba8], R240 ;  /* 0x000ba8f001007387 */ /* 0x0003e80000100a00 */
[----:B-1----:R-:W2:Y:S01]  /*29520*/  LDL.LU.64 R240, [R1+0x1af0] ;  /* 0x001af00001f07983 */ /* 0x002ea20000300a00 */
[----:B---3--:R-:W-:-:S04]  /*29530*/  IMAD.WIDE R34, R252, 0x4, R34 ;  /* 0x00000004fc227825 */ /* 0x008fc800078e0222 */
[----:B----4-:R-:W-:-:S04]  /*29540*/  IMAD.WIDE R32, R252, 0x4, R32 ;  /* 0x00000004fc207825 */ /* 0x010fc800078e0220 */
[----:B--2---:R-:W-:-:S04]  /*29550*/  IMAD.WIDE R30, R252, 0x4, R30 ;  /* 0x00000004fc1e7825 */ /* 0x004fc800078e021e */
        /* <DEDUP_REMOVED lines=9> */
[----:B-1----:R-:W2:Y:S04]  /*295f0*/  LDL.LU.64 R32, [R1+0x3e0] ;  /* 0x0003e00001207983 */ /* 0x002ea80000300a00 */
[----:B------:R1:W-:Y:S04]  /*29600*/  STL.64 [R1+0x1598], R34 ;  /* 0x0015982201007387 */ /* 0x0003e80000100a00 */
[----:B-1----:R-:W3:Y:S01]  /*29610*/  LDL.LU.64 R34, [R1+0x3e8] ;  /* 0x0003e80001227983 */ /* 0x002ee20000300a00 */
[----:B------:R-:W-:-:S04]  /*29620*/  IMAD.WIDE R36, R252, 0x4, R36 ;  /* 0x00000004fc247825 */ /* 0x000fc800078e0224 */
[C---:B------:R-:W-:Y:S01]  /*29630*/  IMAD.WIDE R38, R252.reuse, 0x4, R38 ;  /* 0x00000004fc267825 */ /* 0x040fe200078e0226 */
[----:B------:R1:W-:Y:S04]  /*29640*/  STL.64 [R1+0x15a0], R36 ;  /* 0x0015a02401007387 */ /* 0x0003e80000100a00 */
[----:B------:R1:W-:Y:S02]  /*29650*/  STL.64 [R1+0x15a8], R38 ;  /* 0x0015a82601007387 */ /* 0x0003e40000100a00 */
[----:B-1----:R-:W-:-:S04]  /*29660*/  IMAD.WIDE R36, R252, 0x4, R40 ;  /* 0x00000004fc247825 */ /* 0x002fc800078e0228 */
[C---:B------:R-:W-:Y:S01]  /*29670*/  IMAD.WIDE R40, R252.reuse, 0x4, R42 ;  /* 0x00000004fc287825 */ /* 0x040fe200078e022a */
[----:B------:R3:W-:Y:S03]  /*29680*/  STL.64 [R1+0x15b0], R36 ;  /* 0x0015b02401007387 */ /* 0x0007e60000100a00 */
[C---:B------:R-:W-:Y:S01]  /*29690*/  IMAD.WIDE R38, R252.reuse, 0x4, R44 ;  /* 0x00000004fc267825 */ /* 0x040fe200078e022c */
[----:B------:R-:W-:Y:S04]  /*296a0*/  STL.64 [R1+0x15b8], R40 ;  /* 0x0015b82801007387 */ /* 0x000fe80000100a00 */
[----:B------:R-:W-:Y:S01]  /*296b0*/  STL.64 [R1+0x15c0], R38 ;  /* 0x0015c02601007387 */ /* 0x000fe20000100a00 */
[----:B------:R-:W-:-:S04]  /*296c0*/  IMAD.WIDE R10, R252, 0x4, R10 ;  /* 0x00000004fc0a7825 */ /* 0x000fc800078e020a */
[----:B---3--:R-:W-:-:S04]  /*296d0*/  IMAD.WIDE R36, R252, 0x4, R34 ;  /* 0x00000004fc247825 */ /* 0x008fc800078e0222 */
[C---:B--2---:R-:W-:Y:S01]  /*296e0*/  IMAD.WIDE R34, R252.reuse, 0x4, R32 ;  /* 0x00000004fc227825 */ /* 0x044fe200078e0220 */
[----:B------:R-:W-:Y:S03]  /*296f0*/  STL.64 [R1+0x740], R36 ;  /* 0x0007402401007387 */ /* 0x000fe60000100a00 */
[C---:B----4-:R-:W-:Y:S01]  /*29700*/  IMAD.WIDE R32, R252.reuse, 0x4, R30 ;  /* 0x00000004fc207825 */ /* 0x050fe200078e021e */
[----:B------:R1:W-:Y:S03]  /*29710*/  STL.64 [R1+0x748], R34 ;  /* 0x0007482201007387 */ /* 0x0003e60000100a00 */
[C---:B------:R-:W-:Y:S01]  /*29720*/  IMAD.WIDE R30, R252.reuse, 0x4, R238 ;  /* 0x00000004fc1e7825 */ /* 0x040fe200078e02ee */
[----:B------:R2:W-:Y:S04]  /*29730*/  STL.64 [R1+0x750], R32 ;  /* 0x0007502001007387 */ /* 0x0005e80000100a00 */
[----:B------:R3:W-:Y:S01]  /*29740*/  STL.64 [R1+0x758], R30 ;  /* 0x0007581e01007387 */ /* 0x0007e20000100a00 */
[----:B-1----:R-:W-:-:S04]  /*29750*/  IMAD.WIDE R34, R252, 0x4, R240 ;  /* 0x00000004fc227825 */ /* 0x002fc800078e02f0 */
[C---:B--2---:R-:W-:Y:S01]  /*29760*/  IMAD.WIDE R32, R252.reuse, 0x4, R242 ;  /* 0x00000004fc207825 */ /* 0x044fe200078e02f2 */
[----:B------:R1:W-:Y:S03]  /*29770*/  STL.64 [R1+0x760], R34 ;  /* 0x0007602201007387 */ /* 0x0003e60000100a00 */
[C---:B---3--:R-:W-:Y:S01]  /*29780*/  IMAD.WIDE R30, R252.reuse, 0x4, R28 ;  /* 0x00000004fc1e7825 */ /* 0x048fe200078e021c */
        /* <DEDUP_REMOVED lines=19> */
[----:B------:R-:W2:Y:S04]  /*298c0*/  LDL.LU.64 R36, [R1+0x3a8] ;  /* 0x0003a80001247983 */ /* 0x000ea80000300a00 */
[----:B------:R3:W-:Y:S04]  /*298d0*/  STL.64 [R1+0x978], R10 ;  /* 0x0009780a01007387 */ /* 0x0007e80000100a00 */
[----:B-1----:R-:W4:Y:S04]  /*298e0*/  LDL.LU.64 R34, [R1+0x3a0] ;  /* 0x0003a00001227983 */ /* 0x002f280000300a00 */
[----:B------:R1:W-:Y:S01]  /*298f0*/  STL.64 [R1+0xb40], R8 ;  /* 0x000b400801007387 */ /* 0x0003e20000100a00 */
[----:B---3--:R-:W-:-:S03]  /*29900*/  IMAD.WIDE R10, R252, 0x4, R234 ;  /* 0x00000004fc0a7825 */ /* 0x008fc600078e02ea */
[----:B------:R-:W3:Y:S04]  /*29910*/  LDL.LU.64 R32, [R1+0x398] ;  /* 0x0003980001207983 */ /* 0x000ee80000300a00 */
[----:B------:R-:W3:Y:S01]  /*29920*/  LDL.LU.64 R30, [R1+0x390] ;  /* 0x00039000011e7983 */ /* 0x000ee20000300a00 */
[----:B-1----:R-:W-:-:S03]  /*29930*/  IMAD.WIDE R8, R252, 0x4, R232 ;  /* 0x00000004fc087825 */ /* 0x002fc600078e02e8 */
[----:B------:R-:W-:Y:S04]  /*29940*/  STL.64 [R1+0xb48], R10 ;  /* 0x000b480a01007387 */ /* 0x000fe80000100a00 */
[----:B------:R-:W3:Y:S04]  /*29950*/  LDL.LU.64 R238, [R1+0x388] ;  /* 0x0003880001ee7983 */ /* 0x000ee80000300a00 */
[----:B------:R1:W-:Y:S04]  /*29960*/  STL.64 [R1+0xb50], R8 ;  /* 0x000b500801007387 */ /* 0x0003e80000100a00 */
[----:B------:R-:W3:Y:S04]  /*29970*/  LDL.LU.64 R240, [R1+0x380] ;  /* 0x0003800001f07983 */ /* 0x000ee80000300a00 */
        /* <DEDUP_REMOVED lines=9> */
[----:B-1----:R-:W3:Y:S01]  /*29a10*/  LDL.LU.64 R8, [R1+0x170] ;  /* 0x0001700001087983 */ /* 0x002ee20000300a00 */
[----:B------:R-:W-:-:S04]  /*29a20*/  IMAD.WIDE R10, R252, 0x4, R230 ;  /* 0x00000004fc0a7825 */ /* 0x000fc800078e02e6 */
[C---:B------:R-:W-:Y:S01]  /*29a30*/  IMAD.WIDE R40, R252.reuse, 0x4, R228 ;  /* 0x00000004fc287825 */ /* 0x040fe200078e02e4 */
[----:B------:R1:W-:Y:S03]  /*29a40*/  STL.64 [R1+0xb58], R10 ;  /* 0x000b580a01007387 */ /* 0x0003e60000100a00 */
[C---:B------:R-:W-:Y:S01]  /*29a50*/  IMAD.WIDE R38, R252.reuse, 0x4, R226 ;  /* 0x00000004fc267825 */ /* 0x040fe200078e02e2 */
[----:B------:R1:W-:Y:S04]  /*29a60*/  STL.64 [R1+0xb60], R40 ;  /* 0x000b602801007387 */ /* 0x0003e80000100a00 */
[----:B------:R1:W-:Y:S02]  /*29a70*/  STL.64 [R1+0xb68], R38 ;  /* 0x000b682601007387 */ /* 0x0003e40000100a00 */
[----:B-1----:R-:W-:-:S04]  /*29a80*/  IMAD.WIDE R10, R252, 0x4, R224 ;  /* 0x00000004fc0a7825 */ /* 0x002fc800078e02e0 */
        /* <DEDUP_REMOVED lines=17> */
[----:B-1----:R-:W-:-:S04]  /*29ba0*/  IMAD.WIDE R10, R252, 0x4, R60 ;  /* 0x00000004fc0a7825 */ /* 0x002fc800078e023c */
[----:B--2---:R-:W-:-:S05]  /*29bb0*/  IMAD.WIDE R36, R252, 0x4, R36 ;  /* 0x00000004fc247825 */ /* 0x004fca00078e0224 */
[----:B------:R-:W-:Y:S01]  /*29bc0*/  STL.64 [R1+0x600], R36 ;  /* 0x0006002401007387 */ /* 0x000fe20000100a00 */
[----:B----4-:R-:W-:-:S03]  /*29bd0*/  IMAD.WIDE R34, R252, 0x4, R34 ;  /* 0x00000004fc227825 */ /* 0x010fc600078e0222 */
[----:B------:R-:W-:Y:S04]  /*29be0*/  STL.64 [R1+0x1580], R10 ;  /* 0x0015800a01007387 */ /* 0x000fe80000100a00 */
[----:B------:R-:W-:Y:S01]  /*29bf0*/  STL.64 [R1+0x608], R34 ;  /* 0x0006082201007387 */ /* 0x000fe20000100a00 */
[----:B---3--:R-:W-:-:S03]  /*29c00*/  IMAD.WIDE R32, R252, 0x4, R32 ;  /* 0x00000004fc207825 */ /* 0x008fc600078e0220 */
[----:B------:R1:W-:Y:S04]  /*29c10*/  STL.64 [R1+0x19f8], R10 ;  /* 0x0019f80a01007387 */ /* 0x0003e80000100a00 */
[----:B------:R2:W-:Y:S01]  /*29c20*/  STL.64 [R1+0x710], R32 ;  /* 0x0007102001007387 */ /* 0x0005e20000100a00 */
[----:B-1----:R-:W-:-:S04]  /*29c30*/  IMAD.WIDE R10, R252, 0x4, R30 ;  /* 0x00000004fc0a7825 */ /* 0x002fc800078e021e */
[C---:B--2---:R-:W-:Y:S01]  /*29c40*/  IMAD.WIDE R32, R252.reuse, 0x4, R238 ;  /* 0x00000004fc207825 */ /* 0x044fe200078e02ee */
[----:B------:R1:W-:Y:S03]  /*29c50*/  STL.64 [R1+0x718], R10 ;  /* 0x0007180a01007387 */ /* 0x0003e60000100a00 */
[C---:B------:R-:W-:Y:S01]  /*29c60*/  IMAD.WIDE R30, R252.reuse, 0x4, R240 ;  /* 0x00000004fc1e7825 */ /* 0x040fe200078e02f0 */
[----:B------:R-:W-:Y:S04]  /*29c70*/  STL.64 [R1+0x720], R32 ;  /* 0x0007202001007387 */ /* 0x000fe80000100a00 */
[----:B------:R-:W-:Y:S01]  /*29c80*/  STL.64 [R1+0x728], R30 ;  /* 0x0007281e01007387 */ /* 0x000fe20000100a00 */
[----:B-1----:R-:W-:-:S04]  /*29c90*/  IMAD.WIDE R10, R252, 0x4, R242 ;  /* 0x00000004fc0a7825 */ /* 0x002fc800078e02f2 */
[C---:B------:R-:W-:Y:S01]  /*29ca0*/  IMAD.WIDE R28, R252.reuse, 0x4, R28 ;  /* 0x00000004fc1c7825 */ /* 0x040fe200078e021c */
[----:B------:R1:W-:Y:S03]  /*29cb0*/  STL.64 [R1+0x730], R10 ;  /* 0x0007300a01007387 */ /* 0x0003e60000100a00 */
[C---:B------:R-:W-:Y:S01]  /*29cc0*/  IMAD.WIDE R26, R252.reuse, 0x4, R26 ;  /* 0x00000004fc1a7825 */ /* 0x040fe200078e021a */
[----:B------:R-:W-:Y:S03]  /*29cd0*/  STL.64 [R1+0x738], R28 ;  /* 0x0007381c01007387 */ /* 0x000fe60000100a00 */
[C---:B------:R-:W-:Y:S01]  /*29ce0*/  IMAD.WIDE R22, R252.reuse, 0x4, R22 ;  /* 0x00000004fc167825 */ /* 0x040fe200078e0216 */
[----:B------:R-:W-:Y:S03]  /*29cf0*/  STL.64 [R1+0x800], R26 ;  /* 0x0008001a01007387 */ /* 0x000fe60000100a00 */
[----:B-1----:R-:W-:-:S04]  /*29d00*/  IMAD.WIDE R10, R252, 0x4, R24 ;  /* 0x00000004fc0a7825 */ /* 0x002fc800078e0218 */
[C---:B------:R-:W-:Y:S01]  /*29d10*/  IMAD.WIDE R20, R252.reuse, 0x4, R20 ;  /* 0x00000004fc147825 */ /* 0x040fe200078e0214 */
[----:B------:R1:W-:Y:S03]  /*29d20*/  STL.64 [R1+0x808], R10 ;  /* 0x0008080a01007387 */ /* 0x0003e60000100a00 */
[C---:B------:R-:W-:Y:S01]  /*29d30*/  IMAD.WIDE R16, R252.reuse, 0x4, R16 ;  /* 0x00000004fc107825 */ /* 0x040fe200078e0210 */
[----:B------:R-:W-:Y:S03]  /*29d40*/  STL.64 [R1+0x910], R22 ;  /* 0x0009101601007387 */ /* 0x000fe60000100a00 */
[C---:B------:R-:W-:Y:S01]  /*29d50*/  IMAD.WIDE R14, R252.reuse, 0x4, R14 ;  /* 0x00000004fc0e7825 */ /* 0x040fe200078e020e */
[----:B------:R-:W-:Y:S03]  /*29d60*/  STL.64 [R1+0x918], R20 ;  /* 0x0009181401007387 */ /* 0x000fe60000100a00 */
[----:B-1----:R-:W-:-:S05]  /*29d70*/  IMAD.WIDE R10, R252, 0x4, R18 ;  /* 0x00000004fc0a7825 */ /* 0x002fca00078e0212 */
[----:B------:R1:W-:Y:S04]  /*29d80*/  STL.64 [R1+0x920], R10 ;  /* 0x0009200a01007387 */ /* 0x0003e80000100a00 */
[----:B------:R2:W-:Y:S04]  /*29d90*/  STL.64 [R1+0x928], R16 ;  /* 0x0009281001007387 */ /* 0x0005e80000100a00 */
[----:B------:R3:W-:Y:S01]  /*29da0*/  STL.64 [R1+0x930], R14 ;  /* 0x0009300e01007387 */ /* 0x0007e20000100a00 */
[----:B-1----:R-:W-:-:S03]  /*29db0*/  IMAD.WIDE R10, R252, 0x4, R8 ;  /* 0x00000004fc0a7825 */ /* 0x002fc600078e0208 */
[----:B------:R-:W4:Y:S01]  /*29dc0*/  LDL.LU.64 R36, [R1+0x368] ;  /* 0x0003680001247983 */ /* 0x000f220000300a00 */
[----:B------:R-:W-:-:S03]  /*29dd0*/  IMAD.WIDE R8, R252, 0x4, R220 ;  /* 0x00000004fc087825 */ /* 0x000fc600078e02dc */
[----:B------:R-:W-:Y:S04]  /*29de0*/  STL.64 [R1+0x938], R10 ;  /* 0x0009380a01007387 */ /* 0x000fe80000100a00 */
[----:B------:R-:W4:Y:S04]  /*29df0*/  LDL.LU.64 R34, [R1+0x360] ;  /* 0x0003600001227983 */ /* 0x000f280000300a00 */
[----:B------:R1:W-:Y:S04]  /*29e00*/  STL.64 [R1+0xa00], R8 ;  /* 0x000a000801007387 */ /* 0x0003e80000100a00 */
        /* <DEDUP_REMOVED lines=11> */
[----:B--2---:R-:W2:Y:S04]  /*29ec0*/  LDL.LU.64 R16, [R1+0x140] ;  /* 0x0001400001107983 */ /* 0x004ea80000300a00 */
[----:B---3--:R-:W3:Y:S04]  /*29ed0*/  LDL.LU.64 R14, [R1+0x138] ;  /* 0x00013800010e7983 */ /* 0x008ee80000300a00 */
        /* <DEDUP_REMOVED lines=31> */
[----:B----4-:R-:W-:-:S05]  /*2a0d0*/  IMAD.WIDE R10, R252, 0x4, R36 ;  /* 0x00000004fc0a7825 */ /* 0x010fca00078e0224 */
[----:B------:R1:W-:Y:S01]  /*2a0e0*/  STL.64 [R1+0x610], R10 ;  /* 0x0006100a01007387 */ /* 0x0003e20000100a00 */
[----:B------:R-:W-:-:S04]  /*2a0f0*/  IMAD.WIDE R36, R252, 0x4, R34 ;  /* 0x00000004fc247825 */ /* 0x000fc800078e0222 */
[C---:B------:R-:W-:Y:S01]  /*2a100*/  IMAD.WIDE R34, R252.reuse, 0x4, R32 ;  /* 0x00000004fc227825 */ /* 0x040fe200078e0220 */
[----:B------:R-:W-:Y:S03]  /*2a110*/  STL.64 [R1+0x618], R36 ;  /* 0x0006182401007387 */ /* 0x000fe60000100a00 */
[C---:B-1----:R-:W-:Y:S01]  /*2a120*/  IMAD.WIDE R10, R252.reuse, 0x4, R30 ;  /* 0x00000004fc0a7825 */ /* 0x042fe200078e021e */
[----:B------:R-:W-:Y:S03]  /*2a130*/  STL.64 [R1+0x620], R34 ;  /* 0x0006202201007387 */ /* 0x000fe60000100a00 */
[C---:B------:R-:W-:Y:S01]  /*2a140*/  IMAD.WIDE R32, R252.reuse, 0x4, R238 ;  /* 0x00000004fc207825 */ /* 0x040fe200078e02ee */
        /* <DEDUP_REMOVED lines=14> */
[C---:B--2---:R-:W-:Y:S01]  /*2a230*/  IMAD.WIDE R16, R252.reuse, 0x4, R16 ;  /* 0x00000004fc107825 */ /* 0x044fe200078e0210 */
[----:B------:R-:W-:Y:S03]  /*2a240*/  STL.64 [R1+0x820], R22 ;  /* 0x0008201601007387 */ /* 0x000fe60000100a00 */
[C---:B---3--:R-:W-:Y:S01]  /*2a250*/  IMAD.WIDE R14, R252.reuse, 0x4, R14 ;  /* 0x00000004fc0e7825 */ /* 0x048fe200078e020e */
[----:B------:R-:W-:Y:S03]  /*2a260*/  STL.64 [R1+0x828], R20 ;  /* 0x0008281401007387 */ /* 0x000fe60000100a00 */
[----:B-1----:R-:W-:-:S05]  /*2a270*/  IMAD.WIDE R10, R252, 0x4, R18 ;  /* 0x00000004fc0a7825 */ /* 0x002fca00078e0212 */
[----:B------:R1:W-:Y:S04]  /*2a280*/  STL.64 [R1+0x830], R10 ;  /* 0x0008300a01007387 */ /* 0x0003e80000100a00 */
[----:B------:R-:W-:Y:S04]  /*2a290*/  STL.64 [R1+0x838], R16 ;  /* 0x0008381001007387 */ /* 0x000fe80000100a00 */
[----:B------:R-:W-:Y:S01]  /*2a2a0*/  STL.64 [R1+0x840], R14 ;  /* 0x0008400e01007387 */ /* 0x000fe20000100a00 */
[----:B-1----:R-:W-:-:S03]  /*2a2b0*/  IMAD.WIDE R10, R252, 0x4, R8 ;  /* 0x00000004fc0a7825 */ /* 0x002fc600078e0208 */
[----:B------:R-:W2:Y:S01]  /*2a2c0*/  LDL.LU.64 R38, [R1+0x328] ;  /* 0x0003280001267983 */ /* 0x000ea20000300a00 */
[----:B------:R-:W-:-:S03]  /*2a2d0*/  IMAD.WIDE R8, R252, 0x4, R90 ;  /* 0x00000004fc087825 */ /* 0x000fc600078e025a */
[----:B------:R1:W-:Y:S04]  /*2a2e0*/  STL.64 [R1+0x848], R10 ;  /* 0x0008480a01007387 */ /* 0x0003e80000100a00 */
[----:B------:R-:W3:Y:S04]  /*2a2f0*/  LDL.LU.64 R36, [R1+0x320] ;  /* 0x0003200001247983 */ /* 0x000ee80000300a00 */
[----:B------:R4:W-:Y:S04]  /*2a300*/  STL.64 [R1+0xa10], R8 ;  /* 0x000a100801007387 */ /* 0x0009e80000100a00 */
[----:B------:R-:W3:Y:S01]  /*2a310*/  LDL.LU.64 R34, [R1+0x318] ;  /* 0x0003180001227983 */ /* 0x000ee20000300a00 */
[----:B-1----:R-:W-:-:S03]  /*2a320*/  IMAD.WIDE R10, R252, 0x4, R92 ;  /* 0x00000004fc0a7825 */ /* 0x002fc600078e025c */
[----:B------:R-:W3:Y:S01]  /*2a330*/  LDL.LU.64 R32, [R1+0x310] ;  /* 0x0003100001207983 */ /* 0x000ee20000300a00 */
[----:B----4-:R-:W-:-:S03]  /*2a340*/  IMAD.WIDE R8, R252, 0x4, R94 ;  /* 0x00000004fc087825 */ /* 0x010fc600078e025e */
        /* <DEDUP_REMOVED lines=37> */
[----:B------:R3:W-:Y:S01]  /*2a5a0*/  STL.64 [R1+0xc40], R10 ;  /* 0x000c400a01007387 */ /* 0x0007e20000100a00 */
[----:B-1----:R-:W-:-:S04]  /*2a5b0*/  IMAD.WIDE R8, R252, 0x4, R120 ;  /* 0x00000004fc087825 */ /* 0x002fc800078e0278 */
[----:B--2---:R-:W-:-:S05]  /*2a5c0*/  IMAD.WIDE R38, R252, 0x4, R38 ;  /* 0x00000004fc267825 */ /* 0x004fca00078e0226 */
[----:B------:R-:W-:Y:S01]  /*2a5d0*/  STL.64 [R1+0x650], R38 ;  /* 0x0006502601007387 */ /* 0x000fe20000100a00 */
[----:B---3--:R-:W-:-:S03]  /*2a5e0*/  IMAD.WIDE R36, R252, 0x4, R36 ;  /* 0x00000004fc247825 */ /* 0x008fc600078e0224 */
[----:B------:R-:W-:Y:S04]  /*2a5f0*/  STL.64 [R1+0xc48], R8 ;  /* 0x000c480801007387 */ /* 0x000fe80000100a00 */
[----:B------:R-:W-:Y:S01]  /*2a600*/  STL.64 [R1+0x658], R36 ;  /* 0x0006582401007387 */ /* 0x000fe20000100a00 */
[----:B------:R-:W-:-:S03]  /*2a610*/  IMAD.WIDE R10, R252, 0x4, R34 ;  /* 0x00000004fc0a7825 */ /* 0x000fc600078e0222 */
[----:B------:R4:W-:Y:S04]  /*2a620*/  STL.64 [R1+0x19e8], R8 ;  /* 0x0019e80801007387 */ /* 0x0009e80000100a00 */
[----:B------:R1:W-:Y:S01]  /*2a630*/  STL.64 [R1+0x660], R10 ;  /* 0x0006600a01007387 */ /* 0x0003e20000100a00 */
[----:B----4-:R-:W-:-:S04]  /*2a640*/  IMAD.WIDE R8, R252, 0x4, R30 ;  /* 0x00000004fc087825 */ /* 0x010fc800078e021e */
[----:B-1----:R-:W-:-:S04]  /*2a650*/  IMAD.WIDE R10, R252, 0x4, R32 ;  /* 0x00000004fc0a7825 */ /* 0x002fc800078e0220 */
[C---:B------:R-:W-:Y:S01]  /*2a660*/  IMAD.WIDE R30, R252.reuse, 0x4, R238 ;  /* 0x00000004fc1e7825 */ /* 0x040fe200078e02ee */
[----:B------:R1:W-:Y:S04]  /*2a670*/  STL.64 [R1+0x668], R10 ;  /* 0x0006680a01007387 */ /* 0x0003e80000100a00 */
[----:B------:R2:W-:Y:S04]  /*2a680*/  STL.64 [R1+0x670], R8 ;  /* 0x0006700801007387 */ /* 0x0005e80000100a00 */
[----:B------:R-:W-:Y:S01]  /*2a690*/  STL.64 [R1+0x678], R30 ;  /* 0x0006781e01007387 */ /* 0x000fe20000100a00 */
[----:B-1----:R-:W-:-:S04]  /*2a6a0*/  IMAD.WIDE R10, R252, 0x4, R240 ;  /* 0x00000004fc0a7825 */ /* 0x002fc800078e02f0 */
[C---:B--2---:R-:W-:Y:S01]  /*2a6b0*/  IMAD.WIDE R8, R252.reuse, 0x4, R242 ;  /* 0x00000004fc087825 */ /* 0x044fe200078e02f2 */
[----:B------:R1:W-:Y:S03]  /*2a6c0*/  STL.64 [R1+0x680], R10 ;  /* 0x0006800a01007387 */ /* 0x0003e60000100a00 */
[C---:B------:R-:W-:Y:S01]  /*2a6d0*/  IMAD.WIDE R28, R252.reuse, 0x4, R28 ;  /* 0x00000004fc1c7825 */ /* 0x040fe200078e021c */
[----:B------:R2:W-:Y:S03]  /*2a6e0*/  STL.64 [R1+0x688], R8 ;  /* 0x0006880801007387 */ /* 0x0005e60000100a00 */
[C---:B------:R-:W-:Y:S01]  /*2a6f0*/  IMAD.WIDE R22, R252.reuse, 0x4, R22 ;  /* 0x00000004fc167825 */ /* 0x040fe200078e0216 */
[----:B------:R-:W-:Y:S03]  /*2a700*/  STL.64 [R1+0x850], R28 ;  /* 0x0008501c01007387 */ /* 0x000fe60000100a00 */
[----:B-1----:R-:W-:-:S04]  /*2a710*/  IMAD.WIDE R10, R252, 0x4, R26 ;  /* 0x00000004fc0a7825 */ /* 0x002fc800078e021a */
[C---:B--2---:R-:W-:Y:S01]  /*2a720*/  IMAD.WIDE R8, R252.reuse, 0x4, R24 ;  /* 0x00000004fc087825 */ /* 0x044fe200078e0218 */
[----:B------:R1:W-:Y:S04]  /*2a730*/  STL.64 [R1+0x858], R10 ;  /* 0x0008580a01007387 */ /* 0x0003e80000100a00 */
[----:B------:R2:W-:Y:S01]  /*2a740*/  STL.64 [R1+0x860], R8 ;  /* 0x0008600801007387 */ /* 0x0005e20000100a00 */
[----:B------:R-:W-:-:S03]  /*2a750*/  IMAD.WIDE R16, R252, 0x4, R16 ;  /* 0x00000004fc107825 */ /* 0x000fc600078e0210 */
[----:B------:R-:W-:Y:S01]  /*2a760*/  STL.64 [R1+0x868], R22 ;  /* 0x0008681601007387 */ /* 0x000fe20000100a00 */
[----:B-1----:R-:W-:-:S04]  /*2a770*/  IMAD.WIDE R10, R252, 0x4, R20 ;  /* 0x00000004fc0a7825 */ /* 0x002fc800078e0214 */
[C---:B--2---:R-:W-:Y:S01]  /*2a780*/  IMAD.WIDE R8, R252.reuse, 0x4, R18 ;  /* 0x00000004fc087825 */ /* 0x044fe200078e0212 */
[----:B------:R1:W-:Y:S04]  /*2a790*/  STL.64 [R1+0x870], R10 ;  /* 0x0008700a01007387 */ /* 0x0003e80000100a00 */
[----:B------:R2:W-:Y:S04]  /*2a7a0*/  STL.64 [R1+0x878], R8 ;  /* 0x0008780801007387 */ /* 0x0005e80000100a00 */
[----:B------:R3:W-:Y:S01]  /*2a7b0*/  STL.64 [R1+0x880], R16 ;  /* 0x0008801001007387 */ /* 0x0007e20000100a00 */
[----:B-1----:R-:W-:-:S03]  /*2a7c0*/  IMAD.WIDE R10, R252, 0x4, R14 ;  /* 0x00000004fc0a7825 */ /* 0x002fc600078e020e */
[----:B------:R-:W4:Y:S01]  /*2a7d0*/  LDL.LU.64 R38, [R1+0x2e8] ;  /* 0x0002e80001267983 */ /* 0x000f220000300a00 */
[----:B--2---:R-:W-:-:S03]  /*2a7e0*/  IMAD.WIDE R8, R252, 0x4, R122 ;  /* 0x00000004fc087825 */ /* 0x004fc600078e027a */
[----:B------:R-:W-:Y:S04]  /*2a7f0*/  STL.64 [R1+0x888], R10 ;  /* 0x0008880a01007387 */ /* 0x000fe80000100a00 */
[----:B------:R-:W2:Y:S04]  /*2a800*/  LDL.LU.64 R32, [R1+0x2e0] ;  /* 0x0002e00001207983 */ /* 0x000ea80000300a00 */
[----:B------:R1:W-:Y:S04]  /*2a810*/  STL.64 [R1+0xa50], R8 ;  /* 0x000a500801007387 */ /* 0x0003e80000100a00 */
[----:B------:R-:W2:Y:S04]  /*2a820*/  LDL.LU.64 R30, [R1+0x2d8] ;  /* 0x0002d800011e7983 */ /* 0x000ea80000300a00 */
        /* <DEDUP_REMOVED lines=9> */
[----:B---3--:R-:W3:Y:S04]  /*2a8c0*/  LDL.LU.64 R16, [R1+0xc8] ;  /* 0x0000c80001107983 */ /* 0x008ee80000300a00 */
[----:B------:R-:W3:Y:S01]  /*2a8d0*/  LDL.LU.64 R14, [R1+0xc0] ;  /* 0x0000c000010e7983 */ /* 0x000ee20000300a00 */
        /* <DEDUP_REMOVED lines=23> */
[----:B------:R-:W3:Y:S01]  /*2aa50*/  LDL.LU.64 R36, [R1+0xb8] ;  /* 0x0000b80001247983 */ /* 0x000ee20000300a00 */
[----:B-1----:R-:W-:-:S03]  /*2aa60*/  IMAD.WIDE R8, R252, 0x4, R148 ;  /* 0x00000004fc087825 */ /* 0x002fc600078e0294 */
[----:B------:R-:W-:Y:S04]  /*2aa70*/  STL.64 [R1+0x14f0], R10 ;  /* 0x0014f00a01007387 */ /* 0x000fe80000100a00 */
[----:B------:R-:W3:Y:S04]  /*2aa80*/  LDL.LU.64 R34, [R1+0xb0] ;  /* 0x0000b00001227983 */ /* 0x000ee80000300a00 */
[----:B------:R1:W-:Y:S01]  /*2aa90*/  STL.64 [R1+0x14f8], R8 ;  /* 0x0014f80801007387 */ /* 0x0003e20000100a00 */
[----:B------:R-:W-:-:S04]  /*2aaa0*/  IMAD.WIDE R40, R252, 0x4, R152 ;  /* 0x00000004fc287825 */ /* 0x000fc800078e0298 */
[----:B-1----:R-:W-:-:S05]  /*2aab0*/  IMAD.WIDE R8, R252, 0x4, R150 ;  /* 0x00000004fc087825 */ /* 0x002fca00078e0296 */
[----:B------:R2:W-:Y:S04]  /*2aac0*/  STL.64 [R1+0x1500], R8 ;  /* 0x0015000801007387 */ /* 0x0005e80000100a00 */
[----:B------:R-:W-:Y:S01]  /*2aad0*/  STL.64 [R1+0x1508], R40 ;  /* 0x0015082801007387 */ /* 0x000fe20000100a00 */
[----:B----4-:R-:W-:-:S05]  /*2aae0*/  IMAD.WIDE R10, R252, 0x4, R38 ;  /* 0x00000004fc0a7825 */ /* 0x010fca00078e0226 */
[----:B------:R1:W-:Y:S01]  /*2aaf0*/  STL.64 [R1+0x690], R10 ;  /* 0x0006900a01007387 */ /* 0x0003e20000100a00 */
[----:B--2---:R-:W-:-:S05]  /*2ab00*/  IMAD.WIDE R8, R252, 0x4, R32 ;  /* 0x00000004fc087825 */ /* 0x004fca00078e0220 */
[----:B------:R2:W-:Y:S01]  /*2ab10*/  STL.64 [R1+0x698], R8 ;  /* 0x0006980801007387 */ /* 0x0005e20000100a00 */
[----:B------:R-:W-:-:S04]  /*2ab20*/  IMAD.WIDE R30, R252, 0x4, R30 ;  /* 0x00000004fc1e7825 */ /* 0x000fc800078e021e */
[C---:B-1----:R-:W-:Y:S01]  /*2ab30*/  IMAD.WIDE R10, R252.reuse, 0x4, R238 ;  /* 0x00000004fc0a7825 */ /* 0x042fe200078e02ee */
[----:B------:R1:W-:Y:S03]  /*2ab40*/  STL.64 [R1+0x6a0], R30 ;  /* 0x0006a01e01007387 */ /* 0x0003e60000100a00 */
[C---:B--2---:R-:W-:Y:S01]  /*2ab50*/  IMAD.WIDE R8, R252.reuse, 0x4, R240 ;  /* 0x00000004fc087825 */ /* 0x044fe200078e02f0 */
[----:B------:R2:W-:Y:S04]  /*2ab60*/  STL.64 [R1+0x6a8], R10 ;  /* 0x0006a80a01007387 */ /* 0x0005e80000100a00 */
[----:B------:R4:W-:Y:S01]  /*2ab70*/  STL.64 [R1+0x6b0], R8 ;  /* 0x0006b00801007387 */ /* 0x0009e20000100a00 */
[----:B-1----:R-:W-:-:S04]  /*2ab80*/  IMAD.WIDE R30, R252, 0x4, R242 ;  /* 0x00000004fc1e7825 */ /* 0x002fc800078e02f2 */
[C---:B--2---:R-:W-:Y:S01]  /*2ab90*/  IMAD.WIDE R10, R252.reuse, 0x4, R28 ;  /* 0x00000004fc0a7825 */ /* 0x044fe200078e021c */
[----:B------:R-:W-:Y:S03]  /*2aba0*/  STL.64 [R1+0x6b8], R30 ;  /* 0x0006b81e01007387 */ /* 0x000fe60000100a00 */
[C---:B----4-:R-:W-:Y:S01]  /*2abb0*/  IMAD.WIDE R8, R252.reuse, 0x4, R26 ;  /* 0x00000004fc087825 */ /* 0x050fe200078e021a */
[----:B------:R1:W-:Y:S03]  /*2abc0*/  STL.64 [R1+0x6c0], R10 ;  /* 0x0006c00a01007387 */ /* 0x0003e60000100a00 */
[C---:B------:R-:W-:Y:S01]  /*2abd0*/  IMAD.WIDE R24, R252.reuse, 0x4, R24 ;  /* 0x00000004fc187825 */ /* 0x040fe200078e0218 */
[----:B------:R2:W-:Y:S04]  /*2abe0*/  STL.64 [R1+0x6c8], R8 ;  /* 0x0006c80801007387 */ /* 0x0005e80000100a00 */
[----:B------:R-:W-:Y:S01]  /*2abf0*/  STL.64 [R1+0x890], R24 ;  /* 0x0008901801007387 */ /* 0x000fe20000100a00 */
[----:B------:R-:W-:-:S04]  /*2ac00*/  IMAD.WIDE R18, R252, 0x4, R18 ;  /* 0x00000004fc127825 */ /* 0x000fc800078e0212 */
[----:B-1----:R-:W-:-:S04]  /*2ac10*/  IMAD.WIDE R10, R252, 0x4, R22 ;  /* 0x00000004fc0a7825 */ /* 0x002fc800078e0216 */
[C---:B--2---:R-:W-:Y:S01]  /*2ac20*/  IMAD.WIDE R8, R252.reuse, 0x4, R20 ;  /* 0x00000004fc087825 */ /* 0x044fe200078e0214 */
[----:B------:R3:W-:Y:S04]  /*2ac30*/  STL.64 [R1+0x898], R10 ;  /* 0x0008980a01007387 */ /* 0x0007e80000100a00 */
[----:B------:R1:W-:Y:S04]  /*2ac40*/  STL.64 [R1+0x8a0], R8 ;  /* 0x0008a00801007387 */ /* 0x0003e80000100a00 */
[----:B------:R2:W-:Y:S01]  /*2ac50*/  STL.64 [R1+0x8a8], R18 ;  /* 0x0008a81201007387 */ /* 0x0005e20000100a00 */
[----:B---3--:R-:W-:-:S03]  /*2ac60*/  IMAD.WIDE R10, R252, 0x4, R16 ;  /* 0x00000004fc0a7825 */ /* 0x008fc600078e0210 */
[----:B------:R-:W3:Y:S01]  /*2ac70*/  LDL.LU.64 R32, [R1+0x2a8] ;  /* 0x0002a80001207983 */ /* 0x000ee20000300a00 */
[----:B-1----:R-:W-:-:S03]  /*2ac80*/  IMAD.WIDE R8, R252, 0x4, R14 ;  /* 0x00000004fc087825 */ /* 0x002fc600078e020e */
        /* <DEDUP_REMOVED lines=12> */
[----:B------:R-:W2:Y:S04]  /*2ad50*/  LDL.LU.64 R16, [R1+0x90] ;  /* 0x0000900001107983 */ /* 0x000ea80000300a00 */
[----:B------:R-:W2:Y:S01]  /*2ad60*/  LDL.LU.64 R14, [R1+0x88] ;  /* 0x00008800010e7983 */ /* 0x000ea20000300a00 */
        /* <DEDUP_REMOVED lines=35> */
[----:B------:R-:W-:Y:S01]  /*2afa0*/  STL.64 [R1+0x14e8], R34 ;  /* 0x0014e82201007387 */ /* 0x000fe20000100a00 */
[----:B------:R-:W-:-:S04]  /*2afb0*/  IMAD.WIDE R6, R252, 0x4, R6 ;  /* 0x00000004fc067825 */ /* 0x000fc800078e0206 */
[----:B------:R-:W-:-:S04]  /*2afc0*/  IMAD.WIDE R202, R252, 0x4, R202 ;  /* 0x00000004fcca7825 */ /* 0x000fc800078e02ca */
[C---:B------:R-:W-:Y:S01]  /*2afd0*/  IMAD.WIDE R204, R252.reuse, 0x4, R204 ;  /* 0x00000004fccc7825 */ /* 0x040fe200078e02cc */
[----:B------:R-:W-:Y:S03]  /*2afe0*/  LDGSTS.E [R4+0x58000], desc[UR8][R202.64], !P4 ;  /* 0x58000000ca047fae */ /* 0x000fe6000e121848 */
[C---:B------:R-:W-:Y:S01]  /*2aff0*/  IMAD.WIDE R206, R252.reuse, 0x4, R206 ;  /* 0x00000004fcce7825 */ /* 0x040fe200078e02ce */
[----:B------:R-:W-:Y:S03]  /*2b000*/  LDGSTS.E [R4+0x5c000], desc[UR8][R204.64], !P4 ;  /* 0x5c000000cc047fae */ /* 0x000fe6000e121848 */
[C---:B------:R-:W-:Y:S01]  /*2b010*/  IMAD.WIDE R208, R252.reuse, 0x4, R208 ;  /* 0x00000004fcd07825 */ /* 0x040fe200078e02d0 */
[----:B------:R-:W-:Y:S03]  /*2b020*/  LDGSTS.E [R4+0x58004], desc[UR8][R206.64], !P6 ;  /* 0x58004000ce047fae */ /* 0x000fe6000f121848 */
[C---:B------:R-:W-:Y:S01]  /*2b030*/  IMAD.WIDE R210, R252.reuse, 0x4, R210 ;  /* 0x00000004fcd27825 */ /* 0x040fe200078e02d2 */
[----:B------:R-:W-:Y:S03]  /*2b040*/  LDGSTS.E [R4+0x5c004], desc[UR8][R208.64], !P6 ;  /* 0x5c004000d0047fae */ /* 0x000fe6000f121848 */
[----:B---3--:R-:W-:-:S04]  /*2b050*/  IMAD.WIDE R8, R252, 0x4, R32 ;  /* 0x00000004fc087825 */ /* 0x008fc800078e0220 */
[C---:B----4-:R-:W-:Y:S01]  /*2b060*/  IMAD.WIDE R10, R252.reuse, 0x4, R30 ;  /* 0x00000004fc0a7825 */ /* 0x050fe200078e021e */
[----:B------:R1:W-:Y:S04]  /*2b070*/  STL.64 [R1+0x6d0], R8 ;  /* 0x0006d00801007387 */ /* 0x0003e80000100a00 */
[----:B------:R3:W-:Y:S01]  /*2b080*/  STL.64 [R1+0x6d8], R10 ;  /* 0x0006d80a01007387 */ /* 0x0007e20000100a00 */
[----:B------:R-:W-:-:S04]  /*2b090*/  IMAD.WIDE R30, R252, 0x4, R238 ;  /* 0x00000004fc1e7825 */ /* 0x000fc800078e02ee */
[----:B------:R-:W-:-:S04]  /*2b0a0*/  IMAD.WIDE R28, R252, 0x4, R28 ;  /* 0x00000004fc1c7825 */ /* 0x000fc800078e021c */
[----:B------:R-:W-:-:S04]  /*2b0b0*/  IMAD.WIDE R22, R252, 0x4, R22 ;  /* 0x00000004fc167825 */ /* 0x000fc800078e0216 */
[----:B--2---:R-:W-:-:S04]  /*2b0c0*/  IMAD.WIDE R16, R252, 0x4, R16 ;  /* 0x00000004fc107825 */ /* 0x004fc800078e0210 */
[----:B------:R-:W-:-:S04]  /*2b0d0*/  IMAD.WIDE R212, R252, 0x4, R212 ;  /* 0x00000004fcd47825 */ /* 0x000fc800078e02d4 */
[----:B------:R-:W-:-:S04]  /*2b0e0*/  IMAD.WIDE R214, R252, 0x4, R214 ;  /* 0x00000004fcd67825 */ /* 0x000fc800078e02d6 */
[----:B------:R-:W-:Y:S01]  /*2b0f0*/  IMAD.WIDE R216, R252, 0x4, R216 ;  /* 0x00000004fcd87825 */ /* 0x000fe200078e02d8 */
[----:B------:R-:W-:Y:S01]  /*2b100*/  ISETP.GE.U32.AND P6, PT, R12, 0x7ffffe00, PT ;  /* 0x7ffffe000c00780c */ /* 0x000fe20003fc6070 */
[----:B------:R-:W-:Y:S02]  /*2b110*/  LDGSTS.E [R4+0x58008], desc[UR8][R210.64], !P1 ;  /* 0x58008000d2047fae */ /* 0x000fe4000c921848 */
[C---:B-1----:R-:W-:Y:S02]  /*2b120*/  IMAD.WIDE R8, R252.reuse, 0x4, R240 ;  /* 0x00000004fc087825 */ /* 0x042fe400078e02f0 */
[----:B------:R-:W-:Y:S02]  /*2b130*/  STL.64 [R1+0x6e0], R30 ;  /* 0x0006e01e01007387 */ /* 0x000fe40000100a00 */
[C---:B---3--:R-:W-:Y:S02]  /*2b140*/  IMAD.WIDE R10, R252.reuse, 0x4, R242 ;  /* 0x00000004fc0a7825 */ /* 0x048fe400078e02f2 */
[----:B------:R1:W-:Y:S04]  /*2b150*/  STL.64 [R1+0x6e8], R8 ;  /* 0x0006e80801007387 */ /* 0x0003e80000100a00 */
[----:B------:R2:W-:Y:S04]  /*2b160*/  STL.64 [R1+0x6f0], R10 ;  /* 0x0006f00a01007387 */ /* 0x0005e80000100a00 */
[----:B------:R-:W-:Y:S01]  /*2b170*/  STL.64 [R1+0x6f8], R28 ;  /* 0x0006f81c01007387 */ /* 0x000fe20000100a00 */
[----:B-1----:R-:W-:Y:S01]  /*2b180*/  IMAD.WIDE R8, R252, 0x4, R26 ;  /* 0x00000004fc087825 */ /* 0x002fe200078e021a */
[----:B------:R-:W-:-:S02]  /*2b190*/  IADD3 R12, R3, -0x1a1, RZ ;  /* 0xfffffe5f030c7810 */ /* 0x000fc40007ffe0ff */
[----:B------:R-:W-:Y:S01]  /*2b1a0*/  LDGSTS.E [R4+0x5c008], desc[UR8][R212.64], !P1 ;  /* 0x5c008000d4047fae */ /* 0x000fe2000c921848 */
[----:B--2---:R-:W-:-:S03]  /*2b1b0*/  IMAD.WIDE R10, R252, 0x4, R24 ;  /* 0x00000004fc0a7825 */ /* 0x004fc600078e0218 */
[----:B------:R1:W-:Y:S04]  /*2b1c0*/  STL.64 [R1+0x700], R8 ;  /* 0x0007000801007387 */ /* 0x0003e80000100a00 */
[----:B------:R2:W-:Y:S04]  /*2b1d0*/  STL.64 [R1+0x708], R10 ;  /* 0x0007080a01007387 */ /* 0x0005e80000100a00 */
[----:B------:R-:W-:Y:S01]  /*2b1e0*/  STL.64 [R1+0x8d0], R22 ;  /* 0x0008d01601007387 */ /* 0x000fe20000100a00 */
[----:B-1----:R-:W-:Y:S01]  /*2b1f0*/  IMAD.WIDE R8, R252, 0x4, R20 ;  /* 0x00000004fc087825 */ /* 0x002fe200078e0214 */
[----:B------:R-:W-:-:S02]  /*2b200*/  ISETP.GE.U32.AND P1, PT, R12, 0x7ffffde0, PT ;  /* 0x7ffffde00c00780c */ /* 0x000fc40003f26070 */
[----:B------:R-:W-:Y:S01]  /*2b210*/  LDGSTS.E [R4+0x5800c], desc[UR8][R214.64], !P5 ;  /* 0x5800c000d6047fae */ /* 0x000fe2000e921848 */
[----:B--2---:R-:W-:-:S03]  /*2b220*/  IMAD.WIDE R10, R252, 0x4, R18 ;  /* 0x00000004fc0a7825 */ /* 0x004fc600078e0212 */
[----:B------:R1:W-:Y:S04]  /*2b230*/  STL.64 [R1+0x8d8], R8 ;  /* 0x0008d80801007387 */ /* 0x0003e80000100a00 */
[----:B------:R2:W-:Y:S04]  /*2b240*/  STL.64 [R1+0x8e0], R10 ;  /* 0x0008e00a01007387 */ /* 0x0005e80000100a00 */
[----:B------:R-:W-:Y:S01]  /*2b250*/  STL.64 [R1+0x8e8], R16 ;  /* 0x0008e81001007387 */ /* 0x000fe20000100a00 */
[----:B-1----:R-:W-:-:S03]  /*2b260*/  IMAD.WIDE R8, R252, 0x4, R14 ;  /* 0x00000004fc087825 */ /* 0x002fc600078e020e */
[----:B------:R1:W-:Y:S01]  /*2b270*/  LDGSTS.E [R4+0x5c00c], desc[UR8][R216.64], !P5 ;  /* 0x5c00c000d8047fae */ /* 0x0003e2000e921848 */
[----:B--2---:R-:W-:-:S03]  /*2b280*/  IMAD.WIDE R10, R252, 0x4, R244 ;  /* 0x00000004fc0a7825 */ /* 0x004fc600078e02f4 */
[----:B------:R-:W0:Y:S04]  /*2b290*/  LDGDEPBAR ;  /* 0x00000000000079af */ /* 0x000e280000000000 */
[----:B------:R-:W2:Y:S04]  /*2b2a0*/  LDL.LU.64 R244, [R1+0x1ae8] ;  /* 0x001ae80001f47983 */ /* 0x000ea80000300a00 */
[----:B------:R3:W-:Y:S04]  /*2b2b0*/  STL.64 [R1+0x8f0], R8 ;  /* 0x0008f00801007387 */ /* 0x0007e80000100a00 */
[----:B------:R4:W-:Y:S01]  /*2b2c0*/  STL.64 [R1+0x8f8], R10 ;  /* 0x0008f80a01007387 */ /* 0x0009e20000100a00 */
[----:B---3--:R-:W-:-:S04]  /*2b2d0*/  IMAD.WIDE R8, R252, 0x4, R248 ;  /* 0x00000004fc087825 */ /* 0x008fc800078e02f8 */
[C---:B----4-:R-:W-:Y:S01]  /*2b2e0*/  IMAD.WIDE R10, R252.reuse, 0x4, R186 ;  /* 0x00000004fc0a7825 */ /* 0x050fe200078e02ba */
[----:B------:R3:W-:Y:S04]  /*2b2f0*/  STL.64 [R1+0x900], R8 ;  /* 0x0009000801007387 */ /* 0x0007e80000100a00 */
[----:B------:R4:W-:Y:S04]  /*2b300*/  STL.64 [R1+0x908], R6 ;  /* 0x0009080601007387 */ /* 0x0009e80000100a00 */
[----:B------:R1:W-:Y:S01]  /*2b310*/  STL.64 [R1+0xad0], R10 ;  /* 0x000ad00a01007387 */ /* 0x0003e20000100a00 */
[----:B---3--:R-:W-:-:S04]  /*2b320*/  IMAD.WIDE R8, R252, 0x4, R188 ;  /* 0x00000004fc087825 */ /* 0x008fc800078e02bc */
[C---:B----4-:R-:W-:Y:S01]  /*2b330*/  IMAD.WIDE R6, R252.reuse, 0x4, R190 ;  /* 0x00000004fc067825 */ /* 0x050fe200078e02be */
[----:B------:R3:W-:Y:S03]  /*2b340*/  STL.64 [R1+0xad8], R8 ;  /* 0x000ad80801007387 */ /* 0x0007e60000100a00 */
[C---:B-1----:R-:W-:Y:S01]  /*2b350*/  IMAD.WIDE R10, R252.reuse, 0x4, R192 ;  /* 0x00000004fc0a7825 */ /* 0x042fe200078e02c0 */
[----:B------:R1:W-:Y:S04]  /*2b360*/  STL.64 [R1+0xae0], R6 ;  /* 0x000ae00601007387 */ /* 0x0003e80000100a00 */
[----:B------:R-:W-:Y:S01]  /*2b370*/  STL.64 [R1+0xae8], R10 ;  /* 0x000ae80a01007387 */ /* 0x000fe20000100a00 */
[----:B---3--:R-:W-:-:S04]  /*2b380*/  IMAD.WIDE R8, R252, 0x4, R194 ;  /* 0x00000004fc087825 */ /* 0x008fc800078e02c2 */
[C---:B-1----:R-:W-:Y:S01]  /*2b390*/  IMAD.WIDE R6, R252.reuse, 0x4, R196 ;  /* 0x00000004fc067825 */ /* 0x042fe200078e02c4 */
[----:B------:R1:W-:Y:S04]  /*2b3a0*/  STL.64 [R1+0xaf0], R8 ;  /* 0x000af00801007387 */ /* 0x0003e80000100a00 */
[----:B------:R3:W-:Y:S01]  /*2b3b0*/  STL.64 [R1+0xaf8], R6 ;  /* 0x000af80601007387 */ /* 0x0007e20000100a00 */
[----:B-1----:R-:W-:-:S04]  /*2b3c0*/  IMAD.WIDE R8, R252, 0x4, R198 ;  /* 0x00000004fc087825 */ /* 0x002fc800078e02c6 */
[C---:B---3--:R-:W-:Y:S01]  /*2b3d0*/  IMAD.WIDE R6, R252.reuse, 0x4, R200 ;  /* 0x00000004fc067825 */ /* 0x048fe200078e02c8 */
        /* <DEDUP_REMOVED lines=10> */
[----:B-1----:R-:W-:-:S05]  /*2b480*/  IMAD.WIDE R8, R252, 0x4, R210 ;  /* 0x00000004fc087825 */ /* 0x002fca00078e02d2 */
[----:B------:R1:W-:Y:S04]  /*2b490*/  STL.64 [R1+0x1490], R8 ;  /* 0x0014900801007387 */ /* 0x0003e80000100a00 */
[----:B------:R-:W4:Y:S04]  /*2b4a0*/  LDL.LU.64 R22, [R1+0x1468] ;  /* 0x0014680001167983 */ /* 0x000f280000300a00 */
[----:B------:R-:W2:Y:S01]  /*2b4b0*/  LDL.LU.64 R248, [R1+0x1460] ;  /* 0x0014600001f87983 */ /* 0x000ea20000300a00 */
[----:B---3--:R-:W-:-:S04]  /*2b4c0*/  IMAD.WIDE R6, R252, 0x4, R212 ;  /* 0x00000004fc067825 */ /* 0x008fc800078e02d4 */
[C---:B-1----:R-:W-:Y:S01]  /*2b4d0*/  IMAD.WIDE R8, R252.reuse, 0x4, R214 ;  /* 0x00000004fc087825 */ /* 0x042fe200078e02d6 */
[----:B------:R1:W-:Y:S04]  /*2b4e0*/  STL.64 [R1+0x1498], R6 ;  /* 0x0014980601007387 */ /* 0x0003e80000100a00 */
[----:B------:R-:W3:Y:S04]  /*2b4f0*/  LDL.LU.64 R20, [R1+0x1458] ;  /* 0x0014580001147983 */ /* 0x000ee80000300a00 */
[----:B------:R-:W-:Y:S01]  /*2b500*/  STL.64 [R1+0x14a0], R8 ;  /* 0x0014a00801007387 */ /* 0x000fe20000100a00 */
[----:B-1----:R-:W-:-:S03]  /*2b510*/  IMAD.WIDE R6, R252, 0x4, R216 ;  /* 0x00000004fc067825 */ /* 0x002fc600078e02d8 */
[----:B------:R-:W3:Y:S01]  /*2b520*/  LDL.LU.64 R18, [R1+0x1450] ;  /* 0x0014500001127983 */ /* 0x000ee20000300a00 */
[----:B------:R-:W-:Y:S01]  /*2b530*/  IADD3 R16, R250, -0x182, RZ ;  /* 0xfffffe7efa107810 */ /* 0x000fe20007ffe0ff */
[----:B------:R-:W1:Y:S02]  /*2b540*/  LDC R252, c[0x0][0x230] ;  /* 0x00008c00fffc7b82 */ /* 0x000e640000000800 */
[----:B------:R1:W-:Y:S04]  /*2b550*/  STL.64 [R1+0x14a8], R6 ;  /* 0x0014a80601007387 */ /* 0x0003e80000100a00 */
[----:B-1----:R-:W3:Y:S04]  /*2b560*/  LDL.LU.64 R6, [R1+0x1448] ;  /* 0x0014480001067983 */ /* 0x002ee80000300a00 */
[----:B------:R2:W-:Y:S04]  /*2b570*/  STL.64 [R1+0x19d8], R4 ;  /* 0x0019d80401007387 */ /* 0x0005e80000100a00 */
[----:B------:R-:W3:Y:S04]  /*2b580*/  LDL.LU.64 R232, [R1+0x1438] ;  /* 0x0014380001e87983 */ /* 0x000ee80000300a00 */
[----:B------:R-:W3:Y:S04]  /*2b590*/  LDL.LU.64 R234, [R1+0x1430] ;  /* 0x0014300001ea7983 */ /* 0x000ee80000300a00 */
[----:B------:R-:W3:Y:S01]  /*2b5a0*/  LDL.LU.64 R250, [R1+0x1428] ;  /* 0x0014280001fa7983 */ /* 0x000ee20000300a00 */
[----:B------:R-:W-:-:S03]  /*2b5b0*/  VIADD R12, R2, 0xfffffe5e ;  /* 0xfffffe5e020c7836 */ /* 0x000fc60000000000 */
[----:B------:R-:W3:Y:S04]  /*2b5c0*/  LDL.LU.64 R236, [R1+0x1420] ;  /* 0x0014200001ec7983 */ /* 0x000ee80000300a00 */
[----:B------:R-:W3:Y:S04]  /*2b5d0*/  LDL.LU.64 R44, [R1+0x1418] ;  /* 0x00141800012c7983 */ /* 0x000ee80000300a00 */
[----:B------:R-:W3:Y:S01]  /*2b5e0*/  LDL.LU.64 R2, [R1+0x1410] ;  /* 0x0014100001027983 */ /* 0x000ee20000300a00 */
[----:B------:R-:W-:Y:S02]  /*2b5f0*/  VIADD R15, R247, 0xfffffe7d ;  /* 0xfffffe7df70f7836 */ /* 0x000fe40000000000 */
[----:B------:R-:W-:-:S02]  /*2b600*/  VIADD R14, R246, 0xfffffe7c ;  /* 0xfffffe7cf60e7836 */ /* 0x000fc40000000000 */
[----:B------:R-:W3:Y:S04]  /*2b610*/  LDL.LU.64 R246, [R1+0x1408] ;  /* 0x0014080001f67983 */ /* 0x000ee80000300a00 */
[----:B------:R-:W3:Y:S01]  /*2b620*/  LDL.LU.64 R42, [R1+0x1400] ;  /* 0x00140000012a7983 */ /* 0x000ee20000300a00 */
[----:B----4-:R-:W-:-:S04]  /*2b630*/  IMAD.WIDE R8, R13, 0x4, R22 ;  /* 0x000000040d087825 */ /* 0x010fc800078e0216 */
[C---:B--2---:R-:W-:Y:S01]  /*2b640*/  IMAD.WIDE R4, R13.reuse, 0x4, R248 ;  /* 0x000000040d047825 */ /* 0x044fe200078e02f8 */
[----:B------:R1:W-:Y:S04]  /*2b650*/  STL.64 [R1+0x468], R8 ;  /* 0x0004680801007387 */ /* 0x0003e80000100a00 */
[----:B------:R-:W2:Y:S04]  /*2b660*/  LDL.LU.64 R40, [R1+0x13f8] ;  /* 0x0013f80001287983 */ /* 0x000ea80000300a00 */
[----:B------:R4:W-:Y:S04]  /*2b670*/  STL.64 [R1+0x460], R4 ;  /* 0x0004600401007387 */ /* 0x0009e80000100a00 */
[----:B------:R-:W2:Y:S04]  /*2b680*/  LDL.LU.64 R38, [R1+0x13f0] ;  /* 0x0013f00001267983 */ /* 0x000ea80000300a00 */
[----:B------:R-:W2:Y:S04]  /*2b690*/  LDL.LU.64 R24, [R1+0x13e8] ;  /* 0x0013e80001187983 */ /* 0x000ea80000300a00 */
[----:B------:R-:W2:Y:S04]  /*2b6a0*/  LDL.LU.64 R22, [R1+0x13e0] ;  /* 0x0013e00001167983 */ /* 0x000ea80000300a00 */
[----:B------:R-:W2:Y:S01]  /*2b6b0*/  LDL.LU.64 R248, [R1+0x13d8] ;  /* 0x0013d80001f87983 */ /* 0x000ea20000300a00 */
[----:B---3--:R-:W-:-:S04]  /*2b6c0*/  IMAD.WIDE R10, R13, 0x4, R20 ;  /* 0x000000040d0a7825 */ /* 0x008fc800078e0214 */
[C---:B-1----:R-:W-:Y:S01]  /*2b6d0*/  IMAD.WIDE R8, R13.reuse, 0x4, R18 ;  /* 0x000000040d087825 */ /* 0x042fe200078e0212 */
[----:B------:R1:W-:Y:S03]  /*2b6e0*/  STL.64 [R1+0x458], R10 ;  /* 0x0004580a01007387 */ /* 0x0003e60000100a00 */
[C---:B----4-:R-:W-:Y:S01]  /*2b6f0*/  IMAD.WIDE R4, R13.reuse, 0x4, R6 ;  /* 0x000000040d047825 */ /* 0x050fe200078e0206 */
[----:B------:R-:W3:Y:S04]  /*2b700*/  LDL.LU.64 R36, [R1+0x13d0] ;  /* 0x0013d00001247983 */ /* 0x000ee80000300a00 */
        /* <DEDUP_REMOVED lines=9> */
[----:B------:R-:W4:Y:S01]  /*2b7a0*/  LDL.LU.64 R26, [R1+0x1390] ;  /* 0x00139000011a7983 */ /* 0x000f220000300a00 */
[----:B-1----:R-:W-:-:S03]  /*2b7b0*/  IMAD.WIDE R10, R13, 0x4, R232 ;  /* 0x000000040d0a7825 */ /* 0x002fc600078e02e8 */
[----:B------:R-:W4:Y:S01]  /*2b7c0*/  LDL.LU.64 R20, [R1+0x1388] ;  /* 0x0013880001147983 */ /* 0x000f220000300a00 */
[----:B------:R-:W-:-:S03]  /*2b7d0*/  IMAD.WIDE R4, R13, 0x4, R234 ;  /* 0x000000040d047825 */ /* 0x000fc600078e02ea */
[----:B------:R-:W4:Y:S01]  /*2b7e0*/  LDL.LU.64 R18, [R1+0x1380] ;  /* 0x0013800001127983 */ /* 0x000f220000300a00 */
[----:B------:R-:W-:-:S03]  /*2b7f0*/  IMAD.WIDE R8, R13, 0x4, R250 ;  /* 0x000000040d087825 */ /* 0x000fc600078e02fa */
[----:B------:R-:W4:Y:S04]  /*2b800*/  LDL.LU.64 R6, [R1+0x1378] ;  /* 0x0013780001067983 */ /* 0x000f280000300a00 */
[----:B------:R1:W-:Y:S04]  /*2b810*/  STL.64 [R1+0x440], R10 ;  /* 0x0004400a01007387 */ /* 0x0003e80000100a00 */
[----:B------:R-:W4:Y:S04]  /*2b820*/  LDL.LU.64 R250, [R1+0x1370] ;  /* 0x0013700001fa7983 */ /* 0x000f280000300a00 */
[----:B------:R1:W-:Y:S02]  /*2b830*/  STL.64 [R1+0x438], R4 ;  /* 0x0004380401007387 */ /* 0x0003e40000100a00 */
[----:B-1----:R-:W-:-:S02]  /*2b840*/  IMAD.WIDE R10, R13, 0x4, R44 ;  /* 0x000000040d0a7825 */ /* 0x002fc400078e022c */
[----:B------:R1:W-:Y:S02]  /*2b850*/  STL.64 [R1+0x430], R8 ;  /* 0x0004300801007387 */ /* 0x0003e40000100a00 */
[----:B------:R-:W-:-:S04]  /*2b860*/  IMAD.WIDE R4, R13, 0x4, R236 ;  /* 0x000000040d047825 */ /* 0x000fc800078e02ec */
[C---:B-1----:R-:W-:Y:S01]  /*2b870*/  IMAD.WIDE R8, R13.reuse, 0x4, R2 ;  /* 0x000000040d087825 */ /* 0x042fe200078e0202 */
[----:B------:R1:W-:Y:S04]  /*2b880*/  STL.64 [R1+0x428], R4 ;  /* 0x0004280401007387 */ /* 0x0003e80000100a00 */
[----:B------:R1:W-:Y:S04]  /*2b890*/  STL.64 [R1+0x420], R10 ;  /* 0x0004200a01007387 */ /* 0x0003e80000100a00 */
[----:B------:R-:W4:Y:S01]  /*2b8a0*/  LDL.LU.64 R2, [R1+0x1368] ;  /* 0x0013680001027983 */ /* 0x000f220000300a00 */
[----:B-1----:R-:W-:-:S03]  /*2b8b0*/  IMAD.WIDE R4, R13, 0x4, R246 ;  /* 0x000000040d047825 */ /* 0x002fc600078e02f6 */
[----:B------:R2:W-:Y:S01]  /*2b8c0*/  STL.64 [R1+0x418], R8 ;  /* 0x0004180801007387 */ /* 0x0005e20000100a00 */
[----:B------:R-:W-:-:S03]  /*2b8d0*/  IMAD.WIDE R10, R13, 0x4, R42 ;  /* 0x000000040d0a7825 */ /* 0x000fc600078e022a */
[----:B------:R-:W4:Y:S04]  /*2b8e0*/  LDL.LU.64 R246, [R1+0x1360] ;  /* 0x0013600001f67983 */ /* 0x000f280000300a00 */
[----:B------:R1:W-:Y:S04]  /*2b8f0*/  STL.64 [R1+0x410], R4 ;  /* 0x0004100401007387 */ /* 0x0003e80000100a00 */
[----:B------:R1:W-:Y:S01]  /*2b900*/  STL.64 [R1+0x408], R10 ;  /* 0x0004080a01007387 */ /* 0x0003e20000100a00 */
[----:B--2---:R-:W-:-:S05]  /*2b910*/  IMAD.WIDE R8, R13, 0x4, R40 ;  /* 0x000000040d087825 */ /* 0x004fca00078e0228 */
[----:B------:R2:W-:Y:S01]  /*2b920*/  STL.64 [R1+0x400], R8 ;  /* 0x0004000801007387 */ /* 0x0005e20000100a00 */
[----:B-1----:R-:W-:-:S04]  /*2b930*/  IMAD.WIDE R4, R13, 0x4, R38 ;  /* 0x000000040d047825 */ /* 0x002fc800078e0226 */
[C---:B------:R-:W-:Y:S01]  /*2b940*/  IMAD.WIDE R10, R13.reuse, 0x4, R24 ;  /* 0x000000040d0a7825 */ /* 0x040fe200078e0218 */
[----:B------:R1:W-:Y:S03]  /*2b950*/  STL.64 [R1+0x3f8], R4 ;  /* 0x0003f80401007387 */ /* 0x0003e60000100a00 */
[C---:B--2---:R-:W-:Y:S01]  /*2b960*/  IMAD.WIDE R8, R13.reuse, 0x4, R22 ;  /* 0x000000040d087825 */ /* 0x044fe200078e0216 */
[----:B------:R3:W-:Y:S04]  /*2b970*/  STL.64 [R1+0x3f0], R10 ;  /* 0x0003f00a01007387 */ /* 0x0007e80000100a00 */
[----:B------:R-:W2:Y:S01]  /*2b980*/  LDL.LU.64 R24, [R1+0x1358] ;  /* 0x0013580001187983 */ /* 0x000ea20000300a00 */
[----:B-1----:R-:W-:-:S03]  /*2b990*/  IMAD.WIDE R4, R13, 0x4, R248 ;  /* 0x000000040d047825 */ /* 0x002fc600078e02f8 */
[----:B------:R4:W-:Y:S04]  /*2b9a0*/  STL.64 [R1+0x3e8], R8 ;  /* 0x0003e80801007387 */ /* 0x0009e80000100a00 */
[----:B------:R-:W2:Y:S04]  /*2b9b0*/  LDL.LU.64 R22, [R1+0x1350] ;  /* 0x0013500001167983 */ /* 0x000ea80000300a00 */
[----:B------:R1:W-:Y:S04]  /*2b9c0*/  STL.64 [R1+0x3e0], R4 ;  /* 0x0003e00401007387 */ /* 0x0003e80000100a00 */
[----:B------:R-:W2:Y:S01]  /*2b9d0*/  LDL.LU.64 R248, [R1+0x1348] ;  /* 0x0013480001f87983 */ /* 0x000ea20000300a00 */
[----:B---3--:R-:W-:-:S04]  /*2b9e0*/  IMAD.WIDE R10, R13, 0x4, R36 ;  /* 0x000000040d0a7825 */ /* 0x008fc800078e0224 */
[C---:B----4-:R-:W-:Y:S01]  /*2b9f0*/  IMAD.WIDE R8, R13.reuse, 0x4, R34 ;  /* 0x000000040d087825 */ /* 0x050fe200078e0222 */
[----:B------:R3:W-:Y:S03]  /*2ba00*/  STL.64 [R1+0x3d8], R10 ;  /* 0x0003d80a01007387 */ /* 0x0007e60000100a00 */
[C---:B-1----:R-:W-:Y:S01]  /*2ba10*/  IMAD.WIDE R4, R13.reuse, 0x4, R32 ;  /* 0x000000040d047825 */ /* 0x042fe200078e0220 */
[----:B------:R1:W-:Y:S04]  /*2ba20*/  STL.64 [R1+0x3d0], R8 ;  /* 0x0003d00801007387 */ /* 0x0003e80000100a00 */
[----:B------:R4:W-:Y:S01]  /*2ba30*/  STL.64 [R1+0x3c8], R4 ;  /* 0x0003c80401007387 */ /* 0x0009e20000100a00 */
[----:B---3--:R-:W-:-:S04]  /*2ba40*/  IMAD.WIDE R10, R13, 0x4, R30 ;  /* 0x000000040d0a7825 */ /* 0x008fc800078e021e */
[C---:B-1----:R-:W-:Y:S01]  /*2ba50*/  IMAD.WIDE R8, R13.reuse, 0x4, R238 ;  /* 0x000000040d087825 */ /* 0x042fe200078e02ee */
[----:B------:R1:W-:Y:S03]  /*2ba60*/  STL.64 [R1+0x3c0], R10 ;  /* 0x0003c00a01007387 */ /* 0x0003e60000100a00 */
[C---:B----4-:R-:W-:Y:S01]  /*2ba70*/  IMAD.WIDE R4, R13.reuse, 0x4, R240 ;  /* 0x000000040d047825 */ /* 0x050fe200078e02f0 */
[----:B------:R3:W-:Y:S04]  /*2ba80*/  STL.64 [R1+0x3b8], R8 ;  /* 0x0003b80801007387 */ /* 0x0007e80000100a00 */
[----:B------:R4:W-:Y:S01]  /*2ba90*/  STL.64 [R1+0x3b0], R4 ;  /* 0x0003b00401007387 */ /* 0x0009e20000100a00 */
[----:B-1----:R-:W-:-:S04]  /*2baa0*/  IMAD.WIDE R10, R13, 0x4, R242 ;  /* 0x000000040d0a7825 */ /* 0x002fc800078e02f2 */
[C---:B---3--:R-:W-:Y:S01]  /*2bab0*/  IMAD.WIDE R8, R13.reuse, 0x4, R28 ;  /* 0x000000040d087825 */ /* 0x048fe200078e021c */
[----:B------:R1:W-:Y:S03]  /*2bac0*/  STL.64 [R1+0x3a8], R10 ;  /* 0x0003a80a01007387 */ /* 0x0003e60000100a00 */
[C---:B----4-:R-:W-:Y:S01]  /*2bad0*/  IMAD.WIDE R4, R13.reuse, 0x4, R26 ;  /* 0x000000040d047825 */ /* 0x050fe200078e021a */
[----:B------:R3:W-:Y:S04]  /*2bae0*/  STL.64 [R1+0x3a0], R8 ;  /* 0x0003a00801007387 */ /* 0x0007e80000100a00 */
[----:B------:R4:W-:Y:S01]  /*2baf0*/  STL.64 [R1+0x398], R4 ;  /* 0x0003980401007387 */ /* 0x0009e20000100a00 */
[----:B-1----:R-:W-:-:S04]  /*2bb00*/  IMAD.WIDE R10, R13, 0x4, R20 ;  /* 0x000000040d0a7825 */ /* 0x002fc800078e0214 */
[C---:B---3--:R-:W-:Y:S01]  /*2bb10*/  IMAD.WIDE R8, R13.reuse, 0x4, R18 ;  /* 0x000000040d087825 */ /* 0x048fe200078e0212 */
[----:B------:R-:W-:Y:S03]  /*2bb20*/  STL.64 [R1+0x390], R10 ;  /* 0x0003900a01007387 */ /* 0x000fe60000100a00 */
[C---:B----4-:R-:W-:Y:S01]  /*2bb30*/  IMAD.WIDE R4, R13.reuse, 0x4, R6 ;  /* 0x000000040d047825 */ /* 0x050fe200078e0206 */
[----:B------:R-:W3:Y:S04]  /*2bb40*/  LDL.LU.64 R232, [R1+0x1340] ;  /* 0x0013400001e87983 */ /* 0x000ee80000300a00 */
[----:B------:R-:W-:Y:S04]  /*2bb50*/  STL.64 [R1+0x388], R8 ;  /* 0x0003880801007387 */ /* 0x000fe80000100a00 */
[----:B------:R-:W4:Y:S04]  /*2bb60*/  LDL.LU.64 R234, [R1+0x1338] ;  /* 0x0013380001ea7983 */ /* 0x000f280000300a00 */
[----:B------:R1:W-:Y:S04]  /*2bb70*/  STL.64 [R1+0x380], R4 ;  /* 0x0003800401007387 */ /* 0x0003e80000100a00 */
[----:B------:R-:W4:Y:S04]  /*2bb80*/  LDL.LU.64 R20, [R1+0x1330] ;  /* 0x0013300001147983 */ /* 0x000f280000300a00 */
[----:B------:R-:W4:Y:S01]  /*2bb90*/  LDL.LU.64 R236, [R1+0x1328] ;  /* 0x0013280001ec7983 */ /* 0x000f220000300a00 */
[----:B-1----:R-:W-:-:S03]  /*2bba0*/  IMAD.WIDE R4, R13, 0x4, R250 ;  /* 0x000000040d047825 */ /* 0x002fc600078e02fa */
[----:B------:R-:W4:Y:S04]  /*2bbb0*/  LDL.LU.64 R44, [R1+0x1320] ;  /* 0x00132000012c7983 */ /* 0x000f280000300a00 */
[----:B------:R1:W-:Y:S04]  /*2bbc0*/  STL.64 [R1+0x378], R4 ;  /* 0x0003780401007387 */ /* 0x0003e80000100a00 */
[----:B------:R-:W4:Y:S04]  /*2bbd0*/  LDL.LU.64 R18, [R1+0x1318] ;  /* 0x0013180001127983 */ /* 0x000f280000300a00 */
[----:B------:R-:W4:Y:S01]  /*2bbe0*/  LDL.LU.64 R250, [R1+0x1310] ;  /* 0x0013100001fa7983 */ /* 0x000f220000300a00 */
        /* <DEDUP_REMOVED lines=8> */
[----:B-1----:R-:W4:Y:S04]  /*2bc70*/  LDL.LU.64 R2, [R1+0x12e8] ;  /* 0x0012e80001027983 */ /* 0x002f280000300a00 */
[----:B------:R-:W4:Y:S01]  /*2bc80*/  LDL.LU.64 R246, [R1+0x12e0] ;  /* 0x0012e00001f67983 */ /* 0x000f220000300a00 */
[----:B--2---:R-:W-:-:S05]  /*2bc90*/  IMAD.WIDE R10, R13, 0x4, R24 ;  /* 0x000000040d0a7825 */ /* 0x004fca00078e0218 */
[----:B------:R3:W-:Y:S01]  /*2bca0*/  STL.64 [R1+0x360], R10 ;  /* 0x0003600a01007387 */ /* 0x0007e20000100a00 */
[----:B------:R-:W-:-:S03]  /*2bcb0*/  IMAD.WIDE R8, R13, 0x4, R22 ;  /* 0x000000040d087825 */ /* 0x000fc600078e0216 */
[----:B------:R-:W2:Y:S04]  /*2bcc0*/  LDL.LU.64 R36, [R1+0x12d8] ;  /* 0x0012d80001247983 */ /* 0x000ea80000300a00 */
[----:B------:R-:W-:Y:S01]  /*2bcd0*/  STL.64 [R1+0x358], R8 ;  /* 0x0003580801007387 */ /* 0x000fe20000100a00 */
[----:B------:R-:W-:-:S03]  /*2bce0*/  IMAD.WIDE R4, R13, 0x4, R248 ;  /* 0x000000040d047825 */ /* 0x000fc600078e02f8 */
        /* <DEDUP_REMOVED lines=11> */
[----:B------:R-:W2:Y:S01]  /*2bda0*/  LDL.LU.64 R248, [R1+0x1280] ;  /* 0x0012800001f87983 */ /* 0x000ea20000300a00 */
[----:B---3--:R-:W-:-:S05]  /*2bdb0*/  IMAD.WIDE R10, R13, 0x4, R232 ;  /* 0x000000040d0a7825 */ /* 0x008fca00078e02e8 */
[----:B------:R1:W-:Y:S01]  /*2bdc0*/  STL.64 [R1+0x348], R10 ;  /* 0x0003480a01007387 */ /* 0x0003e20000100a00 */
[----:B----4-:R-:W-:-:S04]  /*2bdd0*/  IMAD.WIDE R4, R13, 0x4, R234 ;  /* 0x000000040d047825 */ /* 0x010fc800078e02ea */
[C---:B------:R-:W-:Y:S02]  /*2bde0*/  IMAD.WIDE R8, R13.reuse, 0x4, R20 ;  /* 0x000000040d087825 */ /* 0x040fe400078e0214 */
[----:B------:R-:W3:Y:S04]  /*2bdf0*/  LDL.LU.64 R20, [R1+0x1278] ;  /* 0x0012780001147983 */ /* 0x000ee80000300a00 */
[----:B------:R4:W-:Y:S01]  /*2be00*/  STL.64 [R1+0x340], R4 ;  /* 0x0003400401007387 */ /* 0x0009e20000100a00 */
[----:B-1----:R-:W-:-:S03]  /*2be10*/  IMAD.WIDE R10, R13, 0x4, R44 ;  /* 0x000000040d0a7825 */ /* 0x002fc600078e022c */
[----:B------:R1:W-:Y:S01]  /*2be20*/  STL.64 [R1+0x338], R8 ;  /* 0x0003380801007387 */ /* 0x0003e20000100a00 */
[----:B----4-:R-:W-:-:S04]  /*2be30*/  IMAD.WIDE R4, R13, 0x4, R236 ;  /* 0x000000040d047825 */ /* 0x010fc800078e02ec */
[C---:B-1----:R-:W-:Y:S01]  /*2be40*/  IMAD.WIDE R8, R13.reuse, 0x4, R18 ;  /* 0x000000040d087825 */ /* 0x042fe200078e0212 */
[----:B------:R1:W-:Y:S04]  /*2be50*/  STL.64 [R1+0x330], R4 ;  /* 0x0003300401007387 */ /* 0x0003e80000100a00 */
[----:B------:R4:W-:Y:S04]  /*2be60*/  STL.64 [R1+0x328], R10 ;  /* 0x0003280a01007387 */ /* 0x0009e80000100a00 */
[----:B------:R-:W3:Y:S01]  /*2be70*/  LDL.LU.64 R18, [R1+0x1270] ;  /* 0x0012700001127983 */ /* 0x000ee20000300a00 */
[----:B-1----:R-:W-:-:S03]  /*2be80*/  IMAD.WIDE R4, R13, 0x4, R250 ;  /* 0x000000040d047825 */ /* 0x002fc600078e02fa */
[----:B------:R1:W-:Y:S01]  /*2be90*/  STL.64 [R1+0x320], R8 ;  /* 0x0003200801007387 */ /* 0x0003e20000100a00 */
[----:B----4-:R-:W-:-:S03]  /*2bea0*/  IMAD.WIDE R10, R13, 0x4, R42 ;  /* 0x000000040d0a7825 */ /* 0x010fc600078e022a */
[----:B------:R-:W4:Y:S04]  /*2beb0*/  LDL.LU.64 R250, [R1+0x1268] ;  /* 0x0012680001fa7983 */ /* 0x000f280000300a00 */
[----:B------:R1:W-:Y:S02]  /*2bec0*/  STL.64 [R1+0x318], R4 ;  /* 0x0003180401007387 */ /* 0x0003e40000100a00 */
[C---:B-1----:R-:W-:Y:S02]  /*2bed0*/  IMAD.WIDE R8, R13.reuse, 0x4, R40 ;  /* 0x000000040d087825 */ /* 0x042fe400078e0228 */
[----:B------:R-:W-:Y:S02]  /*2bee0*/  STL.64 [R1+0x310], R10 ;  /* 0x0003100a01007387 */ /* 0x000fe40000100a00 */
[----:B------:R-:W-:-:S04]  /*2bef0*/  IMAD.WIDE R6, R13, 0x4, R6 ;  /* 0x000000040d067825 */ /* 0x000fc800078e0206 */
[C---:B------:R-:W-:Y:S01]  /*2bf00*/  IMAD.WIDE R4, R13.reuse, 0x4, R38 ;  /* 0x000000040d047825 */ /* 0x040fe200078e0226 */
[----:B------:R-:W-:Y:S03]  /*2bf10*/  STL.64 [R1+0x308], R8 ;  /* 0x0003080801007387 */ /* 0x000fe60000100a00 */
[C---:B------:R-:W-:Y:S01]  /*2bf20*/  IMAD.WIDE R2, R13.reuse, 0x4, R2 ;  /* 0x000000040d027825 */ /* 0x040fe200078e0202 */
[----:B------:R1:W-:Y:S04]  /*2bf30*/  STL.64 [R1+0x300], R4 ;  /* 0x0003000401007387 */ /* 0x0003e80000100a00 */
[----:B------:R1:W-:Y:S02]  /*2bf40*/  STL.64 [R1+0x2f8], R6 ;  /* 0x0002f80601007387 */ /* 0x0003e40000100a00 */
[----:B-1----:R-:W-:-:S02]  /*2bf50*/  IMAD.WIDE R4, R13, 0x4, R246 ;  /* 0x000000040d047825 */ /* 0x002fc400078e02f6 */
[----:B------:R-:W4:Y:S04]  /*2bf60*/  LDL.LU.64 R6, [R1+0x1260] ;  /* 0x0012600001067983 */ /* 0x000f280000300a00 */
[----:B------:R1:W-:Y:S04]  /*2bf70*/  STL.64 [R1+0x2f0], R2 ;  /* 0x0002f00201007387 */ /* 0x0003e80000100a00 */
[----:B-1----:R-:W4:Y:S04]  /*2bf80*/  LDL.LU.64 R2, [R1+0x1258] ;  /* 0x0012580001027983 */ /* 0x002f280000300a00 */
[----:B------:R1:W-:Y:S04]  /*2bf90*/  STL.64 [R1+0x2e8], R4 ;  /* 0x0002e80401007387 */ /* 0x0003e80000100a00 */
[----:B------:R-:W4:Y:S01]  /*2bfa0*/  LDL.LU.64 R246, [R1+0x1250] ;  /* 0x0012500001f67983 */ /* 0x000f220000300a00 */
[----:B--2---:R-:W-:-:S05]  /*2bfb0*/  IMAD.WIDE R10, R13, 0x4, R36 ;  /* 0x000000040d0a7825 */ /* 0x004fca00078e0224 */
[----:B------:R2:W-:Y:S01]  /*2bfc0*/  STL.64 [R1+0x2e0], R10 ;  /* 0x0002e00a01007387 */ /* 0x0005e20000100a00 */
[----:B------:R-:W-:-:S05]  /*2bfd0*/  IMAD.WIDE R8, R13, 0x4, R34 ;  /* 0x000000040d087825 */ /* 0x000fca00078e0222 */
[----:B------:R2:W-:Y:S01]  /*2bfe0*/  STL.64 [R1+0x2d8], R8 ;  /* 0x0002d80801007387 */ /* 0x0005e20000100a00 */
[----:B-1----:R-:W-:-:S04]  /*2bff0*/  IMAD.WIDE R4, R13, 0x4, R32 ;  /* 0x000000040d047825 */ /* 0x002fc800078e0220 */
[C---:B--2---:R-:W-:Y:S01]  /*2c000*/  IMAD.WIDE R10, R13.reuse, 0x4, R30 ;  /* 0x000000040d0a7825 */ /* 0x044fe200078e021e */
[----:B------:R1:W-:Y:S03]  /*2c010*/  STL.64 [R1+0x2d0], R4 ;  /* 0x0002d00401007387 */ /* 0x0003e60000100a00 */
[C---:B------:R-:W-:Y:S01]  /*2c020*/  IMAD.WIDE R8, R13.reuse, 0x4, R238 ;  /* 0x000000040d087825 */ /* 0x040fe200078e02ee */
[----:B------:R2:W-:Y:S04]  /*2c030*/  STL.64 [R1+0x2c8], R10 ;  /* 0x0002c80a01007387 */ /* 0x0005e80000100a00 */
        /* <DEDUP_REMOVED lines=11> */
[----:B------:R-:W-:Y:S04]  /*2c0f0*/  STL.64 [R1+0x298], R10 ;  /* 0x0002980a01007387 */ /* 0x000fe80000100a00 */
[----:B------:R-:W2:Y:S01]  /*2c100*/  LDL.LU.64 R234, [R1+0x1248] ;  /* 0x0012480001ea7983 */ /* 0x000ea20000300a00 */
[----:B-1----:R-:W-:-:S03]  /*2c110*/  IMAD.WIDE R4, R13, 0x4, R248 ;  /* 0x000000040d047825 */ /* 0x002fc600078e02f8 */
[----:B------:R-:W-:Y:S04]  /*2c120*/  STL.64 [R1+0x290], R8 ;  /* 0x0002900801007387 */ /* 0x000fe80000100a00 */
[----:B------:R-:W2:Y:S04]  /*2c130*/  LDL.LU.64 R236, [R1+0x1240] ;  /* 0x0012400001ec7983 */ /* 0x000ea80000300a00 */
[----:B------:R3:W-:Y:S04]  /*2c140*/  STL.64 [R1+0x288], R4 ;  /* 0x0002880401007387 */ /* 0x0007e80000100a00 */
[----:B------:R-:W2:Y:S04]  /*2c150*/  LDL.LU.64 R248, [R1+0x1238] ;  /* 0x0012380001f87983 */ /* 0x000ea80000300a00 */
[----:B------:R-:W2:Y:S01]  /*2c160*/  LDL.LU.64 R44, [R1+0x1230] ;  /* 0x00123000012c7983 */ /* 0x000ea20000300a00 */
[----:B---3--:R-:W-:-:S03]  /*2c170*/  IMAD.WIDE R4, R13, 0x4, R20 ;  /* 0x000000040d047825 */ /* 0x008fc600078e0214 */
[----:B------:R-:W3:Y:S04]  /*2c180*/  LDL.LU.64 R42, [R1+0x1228] ;  /* 0x00122800012a7983 */ /* 0x000ee80000300a00 */
[----:B------:R1:W-:Y:S04]  /*2c190*/  STL.64 [R1+0x280], R4 ;  /* 0x0002800401007387 */ /* 0x0003e80000100a00 */
[----:B------:R-:W3:Y:S04]  /*2c1a0*/  LDL.LU.64 R40, [R1+0x1220] ;  /* 0x0012200001287983 */ /* 0x000ee80000300a00 */
[----:B------:R-:W3:Y:S04]  /*2c1b0*/  LDL.LU.64 R38, [R1+0x1218] ;  /* 0x0012180001267983 */ /* 0x000ee80000300a00 */
[----:B------:R-:W3:Y:S01]  /*2c1c0*/  LDL.LU.64 R36, [R1+0x1210] ;  /* 0x0012100001247983 */ /* 0x000ee20000300a00 */
[----:B-1----:R-:W-:-:S05]  /*2c1d0*/  IMAD.WIDE R4, R13, 0x4, R18 ;  /* 0x000000040d047825 */ /* 0x002fca00078e0212 */
[----:B------:R1:W-:Y:S04]  /*2c1e0*/  STL.64 [R1+0x278], R4 ;  /* 0x0002780401007387 */ /* 0x0003e80000100a00 */
[----:B------:R-:W3:Y:S04]  /*2c1f0*/  LDL.LU.64 R34, [R1+0x1208] ;  /* 0x0012080001227983 */ /* 0x000ee80000300a00 */
[----:B------:R-:W3:Y:S04]  /*2c200*/  LDL.LU.64 R32, [R1+0x1200] ;  /* 0x0012000001207983 */ /* 0x000ee80000300a00 */
[----:B------:R-:W3:Y:S01]  /*2c210*/  LDL.LU.64 R22, [R1+0x11f8] ;  /* 0x0011f80001167983 */ /* 0x000ee20000300a00 */
[----:B----4-:R-:W-:-:S03]  /*2c220*/  IMAD.WIDE R242, R13, 0x4, R250 ;  /* 0x000000040df27825 */ /* 0x010fc600078e02fa */
[----:B------:R-:W4:Y:S04]  /*2c230*/  LDL.LU.64 R20, [R1+0x11f0] ;  /* 0x0011f00001147983 */ /* 0x000f280000300a00 */
[----:B------:R-:W4:Y:S01]  /*2c240*/  LDL.LU.64 R250, [R1+0x11e8] ;  /* 0x0011e80001fa7983 */ /* 0x000f220000300a00 */
[----:B------:R-:W-:-:S05]  /*2c250*/  IMAD.WIDE R6, R13, 0x4, R6 ;  /* 0x000000040d067825 */ /* 0x000fca00078e0206 */
[----:B------:R-:W-:Y:S04]  /*2c260*/  STL.64 [R1+0x268], R6 ;  /* 0x0002680601007387 */ /* 0x000fe80000100a00 */
[----:B------:R-:W4:Y:S01]  /*2c270*/  LDL.LU.64 R30, [R1+0x11e0] ;  /* 0x0011e000011e7983 */ /* 0x000f220000300a00 */
[----:B-1----:R-:W-:-:S05]  /*2c280*/  IMAD.WIDE R4, R13, 0x4, R2 ;  /* 0x000000040d047825 */ /* 0x002fca00078e0202 */
[----:B------:R-:W-:Y:S01]  /*2c290*/  STL.64 [R1+0x260], R4 ;  /* 0x0002600401007387 */ /* 0x000fe20000100a00 */
[----:B------:R-:W-:-:S03]  /*2c2a0*/  IMAD.WIDE R2, R13, 0x4, R246 ;  /* 0x000000040d027825 */ /* 0x000fc600078e02f6 */
[----:B------:R-:W4:Y:S04]  /*2c2b0*/  LDL.LU.64 R238, [R1+0x11d8] ;  /* 0x0011d80001ee7983 */ /* 0x000f280000300a00 */
[----:B------:R1:W-:Y:S04]  /*2c2c0*/  STL.64 [R1+0x258], R2 ;  /* 0x0002580201007387 */ /* 0x0003e80000100a00 */
[----:B------:R-:W4:Y:S04]  /*2c2d0*/  LDL.LU.64 R240, [R1+0x11d0] ;  /* 0x0011d00001f07983 */ /* 0x000f280000300a00 */
[----:B------:R-:W4:Y:S04]  /*2c2e0*/  LDL.LU.64 R28, [R1+0x11c8] ;  /* 0x0011c800011c7983 */ /* 0x000f280000300a00 */
[----:B------:R-:W4:Y:S04]  /*2c2f0*/  LDL.LU.64 R26, [R1+0x11c0] ;  /* 0x0011c000011a7983 */ /* 0x000f280000300a00 */
[----:B------:R-:W4:Y:S04]  /*2c300*/  LDL.LU.64 R24, [R1+0x11b8] ;  /* 0x0011b80001187983 */ /* 0x000f280000300a00 */
[----:B-1----:R-:W4:Y:S04]  /*2c310*/  LDL.LU.64 R2, [R1+0x11b0] ;  /* 0x0011b00001027983 */ /* 0x002f280000300a00 */
[----:B------:R-:W4:Y:S04]  /*2c320*/  LDL.LU.64 R18, [R1+0x11a8] ;  /* 0x0011a80001127983 */ /* 0x000f280000300a00 */
[----:B------:R-:W4:Y:S04]  /*2c330*/  LDL.LU.64 R246, [R1+0x11a0] ;  /* 0x0011a00001f67983 */ /* 0x000f280000300a00 */
[----:B------:R-:W4:Y:S04]  /*2c340*/  LDL.LU.64 R6, [R1+0x1198] ;  /* 0x0011980001067983 */ /* 0x000f280000300a00 */
[----:B------:R-:W-:Y:S04]  /*2c350*/  STL.64 [R1+0x270], R242 ;  /* 0x000270f201007387 */ /* 0x000fe80000100a00 */
[----:B------:R-:W-:Y:S01]  /*2c360*/  STL.64 [R1+0x1a18], R242 ;  /* 0x001a18f201007387 */ /* 0x000fe20000100a00 */
[----:B--2---:R-:W-:-:S05]  /*2c370*/  IMAD.WIDE R10, R13, 0x4, R234 ;  /* 0x000000040d0a7825 */ /* 0x004fca00078e02ea */
[----:B------:R3:W-:Y:S01]  /*2c380*/  STL.64 [R1+0x250], R10 ;  /* 0x0002500a01007387 */ /* 0x0007e20000100a00 */
[----:B------:R-:W-:-:S03]  /*2c390*/  IMAD.WIDE R4, R13, 0x4, R248 ;  /* 0x000000040d047825 */ /* 0x000fc600078e02f8 */
[----:B------:R-:W2:Y:S01]  /*2c3a0*/  LDL.LU.64 R248, [R1+0x1190] ;  /* 0x0011900001f87983 */ /* 0x000ea20000300a00 */
[----:B------:R-:W-:-:S04]  /*2c3b0*/  IMAD.WIDE R8, R13, 0x4, R236 ;  /* 0x000000040d087825 */ /* 0x000fc800078e02ec */
[C---:B---3--:R-:W-:Y:S01]  /*2c3c0*/  IMAD.WIDE R10, R13.reuse, 0x4, R42 ;  /* 0x000000040d0a7825 */ /* 0x048fe200078e022a */
[----:B------:R1:W-:Y:S03]  /*2c3d0*/  STL.64 [R1+0x248], R8 ;  /* 0x0002480801007387 */ /* 0x0003e60000100a00 */
[C---:B------:R-:W-:Y:S01]  /*2c3e0*/  IMAD.WIDE R242, R13.reuse, 0x4, R44 ;  /* 0x000000040df27825 */ /* 0x040fe200078e022c */
[----:B------:R3:W-:Y:S04]  /*2c3f0*/  STL.64 [R1+0x240], R4 ;  /* 0x0002400401007387 */ /* 0x0007e80000100a00 */
[----:B------:R3:W-:Y:S01]  /*2c400*/  STL.64 [R1+0x230], R10 ;  /* 0x0002300a01007387 */ /* 0x0007e20000100a00 */
[----:B-1----:R-:W-:-:S03]  /*2c410*/  IMAD.WIDE R8, R13, 0x4, R40 ;  /* 0x000000040d087825 */ /* 0x002fc600078e0228 */
[----:B------:R-:W-:Y:S01]  /*2c420*/  STL.64 [R1+0x238], R242 ;  /* 0x000238f201007387 */ /* 0x000fe20000100a00 */
[----:B---3--:R-:W-:-:S03]  /*2c430*/  IMAD.WIDE R4, R13, 0x4, R38 ;  /* 0x000000040d047825 */ /* 0x008fc600078e0226 */
[----:B------:R1:W-:Y:S01]  /*2c440*/  STL.64 [R1+0x228], R8 ;  /* 0x0002280801007387 */ /* 0x0003e20000100a00 */
[----:B------:R-:W-:-:S03]  /*2c450*/  IMAD.WIDE R10, R13, 0x4, R36 ;  /* 0x000000040d0a7825 */ /* 0x000fc600078e0224 */
[----:B------:R-:W-:Y:S04]  /*2c460*/  STL.64 [R1+0x1a20], R242 ;  /* 0x001a20f201007387 */ /* 0x000fe80000100a00 */
[----:B------:R3:W-:Y:S04]  /*2c470*/  STL.64 [R1+0x220], R4 ;  /* 0x0002200401007387 */ /* 0x0007e80000100a00 */
[----:B------:R3:W-:Y:S01]  /*2c480*/  STL.64 [R1+0x218], R10 ;  /* 0x0002180a01007387 */ /* 0x0007e20000100a00 */
[----:B-1----:R-:W-:-:S04]  /*2c490*/  IMAD.WIDE R8, R13, 0x4, R34 ;  /* 0x000000040d087825 */ /* 0x002fc800078e0222 */
[C---:B---3--:R-:W-:Y:S01]  /*2c4a0*/  IMAD.WIDE R4, R13.reuse, 0x4, R32 ;  /* 0x000000040d047825 */ /* 0x048fe200078e0220 */
[----:B------:R4:W-:Y:S03]  /*2c4b0*/  STL.64 [R1+0x210], R8 ;  /* 0x0002100801007387 */ /* 0x0009e60000100a00 */
[C---:B------:R-:W-:Y:S01]  /*2c4c0*/  IMAD.WIDE R10, R13.reuse, 0x4, R22 ;  /* 0x000000040d0a7825 */ /* 0x040fe200078e0216 */
[----:B------:R1:W-:Y:S04]  /*2c4d0*/  STL.64 [R1+0x208], R4 ;  /* 0x0002080401007387 */ /* 0x0003e80000100a00 */
[----:B------:R3:W-:Y:S01]  /*2c4e0*/  STL.64 [R1+0x200], R10 ;  /* 0x0002000a01007387 */ /* 0x0007e20000100a00 */
[----:B----4-:R-:W-:-:S03]  /*2c4f0*/  IMAD.WIDE R8, R13, 0x4, R20 ;  /* 0x000000040d087825 */ /* 0x010fc600078e0214 */
[----:B------:R-:W4:Y:S01]  /*2c500*/  LDL.LU.64 R22, [R1+0x1188] ;  /* 0x0011880001167983 */ /* 0x000f220000300a00 */
[----:B-1----:R-:W-:-:S03]  /*2c510*/  IMAD.WIDE R4, R13, 0x4, R250 ;  /* 0x000000040d047825 */ /* 0x002fc600078e02fa */
[----:B------:R1:W-:Y:S04]  /*2c520*/  STL.64 [R1+0x1f8], R8 ;  /* 0x0001f80801007387 */ /* 0x0003e80000100a00 */
[----:B------:R-:W4:Y:S04]  /*2c530*/  LDL.LU.64 R20, [R1+0x1180] ;  /* 0x0011800001147983 */ /* 0x000f280000300a00 */
[----:B------:R1:W-:Y:S04]  /*2c540*/  STL.64 [R1+0x1f0], R4 ;  /* 0x0001f00401007387 */ /* 0x0003e80000100a00 */
[----:B------:R-:W4:Y:S01]  /*2c550*/  LDL.LU.64 R250, [R1+0x1178] ;  /* 0x0011780001fa7983 */ /* 0x000f220000300a00 */
[----:B---3--:R-:W-:-:S05]  /*2c560*/  IMAD.WIDE R10, R13, 0x4, R30 ;  /* 0x000000040d0a7825 */ /* 0x008fca00078e021e */
[----:B------:R3:W-:Y:S01]  /*2c570*/  STL.64 [R1+0x1e8], R10 ;  /* 0x0001e80a01007387 */ /* 0x0007e20000100a00 */
[----:B-1----:R-:W-:-:S04]  /*2c580*/  IMAD.WIDE R8, R13, 0x4, R238 ;  /* 0x000000040d087825 */ /* 0x002fc800078e02ee */
[C---:B------:R-:W-:Y:S01]  /*2c590*/  IMAD.WIDE R4, R13.reuse, 0x4, R240 ;  /* 0x000000040d047825 */ /* 0x040fe200078e02f0 */
[----:B------:R1:W-:Y:S03]  /*2c5a0*/  STL.64 [R1+0x1e0], R8 ;  /* 0x0001e00801007387 */ /* 0x0003e60000100a00 */
[C---:B---3--:R-:W-:Y:S01]  /*2c5b0*/  IMAD.WIDE R10, R13.reuse, 0x4, R28 ;  /* 0x000000040d0a7825 */ /* 0x048fe200078e021c */
[----:B------:R3:W-:Y:S04]  /*2c5c0*/  STL.64 [R1+0x1d8], R4 ;  /* 0x0001d80401007387 */ /* 0x0007e80000100a00 */
[----:B------:R-:W-:Y:S01]  /*2c5d0*/  STL.64 [R1+0x1d0], R10 ;  /* 0x0001d00a01007387 */ /* 0x000fe20000100a00 */
[----:B-1----:R-:W-:-:S04]  /*2c5e0*/  IMAD.WIDE R8, R13, 0x4, R26 ;  /* 0x000000040d087825 */ /* 0x002fc800078e021a */
[C---:B---3--:R-:W-:Y:S01]  /*2c5f0*/  IMAD.WIDE R4, R13.reuse, 0x4, R24 ;  /* 0x000000040d047825 */ /* 0x048fe200078e0218 */
[----:B------:R-:W-:Y:S04]  /*2c600*/  STL.64 [R1+0x1c8], R8 ;  /* 0x0001c80801007387 */ /* 0x000fe80000100a00 */
[----:B------:R1:W-:Y:S01]  /*2c610*/  STL.64 [R1+0x1c0], R4 ;  /* 0x0001c00401007387 */ /* 0x0003e20000100a00 */
[----:B------:R-:W-:-:S03]  /*2c620*/  IMAD.WIDE R2, R13, 0x4, R2 ;  /* 0x000000040d027825 */ /* 0x000fc600078e0202 */
[----:B------:R-:W3:Y:S01]  /*2c630*/  LDL.LU.64 R234, [R1+0x1170] ;  /* 0x0011700001ea7983 */ /* 0x000ee20000300a00 */
[----:B-1----:R-:W-:-:S03]  /*2c640*/  IMAD.WIDE R4, R13, 0x4, R246 ;  /* 0x000000040d047825 */ /* 0x002fc600078e02f6 */
[----:B------:R-:W3:Y:S04]  /*2c650*/  LDL.LU.64 R246, [R1+0x1168] ;  /* 0x0011680001f67983 */ /* 0x000ee80000300a00 */
[----:B------:R1:W-:Y:S02]  /*2c660*/  STL.64 [R1+0x1a8], R4 ;  /* 0x0001a80401007387 */ /* 0x0003e40000100a00 */
[C---:B-1----:R-:W-:Y:S02]  /*2c670*/  IMAD.WIDE R4, R13.reuse, 0x4, R6 ;  /* 0x000000040d047825 */ /* 0x042fe400078e0206 */
[----:B------:R-:W3:Y:S04]  /*2c680*/  LDL.LU.64 R6, [R1+0x1160] ;  /* 0x0011600001067983 */ /* 0x000ee80000300a00 */
[----:B------:R-:W-:Y:S04]  /*2c690*/  STL.64 [R1+0x1b8], R2 ;  /* 0x0001b80201007387 */ /* 0x000fe80000100a00 */
[----:B------:R-:W-:Y:S04]  /*2c6a0*/  STL.64 [R1+0x1a0], R4 ;  /* 0x0001a00401007387 */ /* 0x000fe80000100a00 */
[----:B------:R2:W-:Y:S04]  /*2c6b0*/  STL.64 [R1+0x1a30], R2 ;  /* 0x001a300201007387 */ /* 0x0005e80000100a00 */
[----:B------:R-:W3:Y:S04]  /*2c6c0*/  LDL.LU.64 R236, [R1+0x1158] ;  /* 0x0011580001ec7983 */ /* 0x000ee80000300a00 */
[----:B------:R-:W3:Y:S01]  /*2c6d0*/  LDL.LU.64 R44, [R1+0x1150] ;  /* 0x00115000012c7983 */ /* 0x000ee20000300a00 */
[----:B------:R-:W-:-:S04]  /*2c6e0*/  IMAD.WIDE R10, R13, 0x4, R18 ;  /* 0x000000040d0a7825 */ /* 0x000fc800078e0212 */
[----:B--2---:R-:W-:-:S05]  /*2c6f0*/  IMAD.WIDE R2, R13, 0x4, R248 ;  /* 0x000000040d027825 */ /* 0x004fca00078e02f8 */
        /* <DEDUP_REMOVED lines=9> */
[----:B------:R-:W-:Y:S04]  /*2c790*/  STL.64 [R1+0x1b0], R10 ;  /* 0x0001b00a01007387 */ /* 0x000fe80000100a00 */
[----:B------:R-:W-:Y:S01]  /*2c7a0*/  STL.64 [R1+0x1a38], R10 ;  /* 0x001a380a01007387 */ /* 0x000fe20000100a00 */
[----:B----4-:R-:W-:-:S05]  /*2c7b0*/  IMAD.WIDE R4, R13, 0x4, R22 ;  /* 0x000000040d047825 */ /* 0x010fca00078e0216 */
[----:B------:R-:W-:Y:S01]  /*2c7c0*/  STL.64 [R1+0x190], R4 ;  /* 0x0001900401007387 */ /* 0x000fe20000100a00 */
[----:B-1----:R-:W-:-:S03]  /*2c7d0*/  IMAD.WIDE R2, R13, 0x4, R20 ;  /* 0x000000040d027825 */ /* 0x002fc600078e0214 */
[----:B------:R-:W4:Y:S04]  /*2c7e0*/  LDL.LU.64 R36, [R1+0x1108] ;  /* 0x0011080001247983 */ /* 0x000f280000300a00 */
[----:B------:R3:W-:Y:S04]  /*2c7f0*/  STL.64 [R1+0x188], R2 ;  /* 0x0001880201007387 */ /* 0x0007e80000100a00 */
[----:B------:R-:W4:Y:S04]  /*2c800*/  LDL.LU.64 R34, [R1+0x1100] ;  /* 0x0011000001227983 */ /* 0x000f280000300a00 */
[----:B------:R-:W4:Y:S04]  /*2c810*/  LDL.LU.64 R32, [R1+0x10f8] ;  /* 0x0010f80001207983 */ /* 0x000f280000300a00 */
[----:B------:R-:W4:Y:S01]  /*2c820*/  LDL.LU.64 R28, [R1+0x10f0] ;  /* 0x0010f000011c7983 */ /* 0x000f220000300a00 */
[----:B------:R-:W-:-:S03]  /*2c830*/  IMAD.WIDE R242, R13, 0x4, R250 ;  /* 0x000000040df27825 */ /* 0x000fc600078e02fa */
[----:B------:R-:W4:Y:S04]  /*2c840*/  LDL.LU.64 R26, [R1+0x10e8] ;  /* 0x0010e800011a7983 */ /* 0x000f280000300a00 */
[----:B------:R-:W4:Y:S04]  /*2c850*/  LDL.LU.64 R250, [R1+0x10e0] ;  /* 0x0010e00001fa7983 */ /* 0x000f280000300a00 */
[----:B------:R-:W4:Y:S04]  /*2c860*/  LDL.LU.64 R24, [R1+0x10d8] ;  /* 0x0010d80001187983 */ /* 0x000f280000300a00 */
[----:B------:R-:W4:Y:S04]  /*2c870*/  LDL.LU.64 R22, [R1+0x10d0] ;  /* 0x0010d00001167983 */ /* 0x000f280000300a00 */
[----:B------:R-:W4:Y:S01]  /*2c880*/  LDL.LU.64 R20, [R1+0x10c8] ;  /* 0x0010c80001147983 */ /* 0x000f220000300a00 */
[----:B---3--:R-:W-:-:S04]  /*2c890*/  IMAD.WIDE R2, R13, 0x4, R234 ;  /* 0x000000040d027825 */ /* 0x008fc800078e02ea */
[C---:B------:R-:W-:Y:S02]  /*2c8a0*/  IMAD.WIDE R4, R13.reuse, 0x4, R246 ;  /* 0x000000040d047825 */ /* 0x040fe400078e02f6 */
[----:B------:R-:W3:Y:S04]  /*2c8b0*/  LDL.LU.64 R246, [R1+0x10c0] ;  /* 0x0010c00001f67983 */ /* 0x000ee80000300a00 */
[----:B------:R1:W-:Y:S04]  /*2c8c0*/  STL.64 [R1+0x178], R2 ;  /* 0x0001780201007387 */ /* 0x0003e80000100a00 */
[----:B------:R-:W-:Y:S01]  /*2c8d0*/  STL.64 [R1+0x170], R4 ;  /* 0x0001700401007387 */ /* 0x000fe20000100a00 */
[----:B-1----:R-:W-:-:S03]  /*2c8e0*/  IMAD.WIDE R2, R13, 0x4, R6 ;  /* 0x000000040d027825 */ /* 0x002fc600078e0206 */
[----:B------:R-:W3:Y:S04]  /*2c8f0*/  LDL.LU.64 R6, [R1+0x10b8] ;  /* 0x0010b80001067983 */ /* 0x000ee80000300a00 */
[----:B------:R-:W-:Y:S04]  /*2c900*/  STL.64 [R1+0x180], R242 ;  /* 0x000180f201007387 */ /* 0x000fe80000100a00 */
[----:B------:R1:W-:Y:S04]  /*2c910*/  STL.64 [R1+0x168], R2 ;  /* 0x0001680201007387 */ /* 0x0003e80000100a00 */
[----:B------:R-:W-:Y:S01]  /*2c920*/  STL.64 [R1+0x1a48], R242 ;  /* 0x001a48f201007387 */ /* 0x000fe20000100a00 */
[----:B------:R-:W-:-:S04]  /*2c930*/  IMAD.WIDE R8, R13, 0x4, R44 ;  /* 0x000000040d087825 */ /* 0x000fc800078e022c */
[----:B-1----:R-:W-:-:S05]  /*2c940*/  IMAD.WIDE R2, R13, 0x4, R236 ;  /* 0x000000040d027825 */ /* 0x002fca00078e02ec */
[----:B------:R2:W-:Y:S04]  /*2c950*/  STL.64 [R1+0x160], R2 ;  /* 0x0001600201007387 */ /* 0x0005e80000100a00 */
[----:B------:R1:W-:Y:S01]  /*2c960*/  STL.64 [R1+0x158], R8 ;  /* 0x0001580801007387 */ /* 0x0003e20000100a00 */
[----:B--2---:R-:W-:-:S03]  /*2c970*/  IMAD.WIDE R2, R13, 0x4, R18 ;  /* 0x000000040d027825 */ /* 0x004fc600078e0212 */
[----:B------:R-:W2:Y:S01]  /*2c980*/  LDL.LU.64 R18, [R1+0x10b0] ;  /* 0x0010b00001127983 */ /* 0x000ea20000300a00 */
[----:B------:R-:W-:-:S04]  /*2c990*/  IMAD.WIDE R4, R13, 0x4, R42 ;  /* 0x000000040d047825 */ /* 0x000fc800078e022a */
[C---:B-1----:R-:W-:Y:S01]  /*2c9a0*/  IMAD.WIDE R8, R13.reuse, 0x4, R40 ;  /* 0x000000040d087825 */ /* 0x042fe200078e0228 */
[----:B------:R1:W-:Y:S04]  /*2c9b0*/  STL.64 [R1+0x150], R4 ;  /* 0x0001500401007387 */ /* 0x0003e80000100a00 */
        /* <DEDUP_REMOVED lines=8> */
[----:B-1----:R-:W-:-:S03]  /*2ca40*/  IMAD.WIDE R4, R13, 0x4, R240 ;  /* 0x000000040d047825 */ /* 0x002fc600078e02f0 */
[----:B------:R-:W2:Y:S01]  /*2ca50*/  LDL.LU.64 R30, [R1+0x10a8] ;  /* 0x0010a800011e7983 */ /* 0x000ea20000300a00 */
[----:B------:R-:W-:-:S03]  /*2ca60*/  IMAD.WIDE R2, R13, 0x4, R248 ;  /* 0x000000040d027825 */ /* 0x000fc600078e02f8 */
[----:B------:R-:W-:Y:S04]  /*2ca70*/  STL.64 [R1+0x120], R4 ;  /* 0x0001200401007387 */ /* 0x000fe80000100a00 */
[----:B------:R-:W2:Y:S04]  /*2ca80*/  LDL.LU.64 R238, [R1+0x10a0] ;  /* 0x0010a00001ee7983 */ /* 0x000ea80000300a00 */
[----:B------:R4:W-:Y:S04]  /*2ca90*/  STL.64 [R1+0x118], R2 ;  /* 0x0001180201007387 */ /* 0x0009e80000100a00 */
[----:B------:R-:W2:Y:S04]  /*2caa0*/  LDL.LU.64 R240, [R1+0x1098] ;  /* 0x0010980001f07983 */ /* 0x000ea80000300a00 */
[----:B------:R-:W2:Y:S01]  /*2cab0*/  LDL.LU.64 R248, [R1+0x1090] ;  /* 0x0010900001f87983 */ /* 0x000ea20000300a00 */
[----:B----4-:R-:W-:-:S04]  /*2cac0*/  IMAD.WIDE R2, R13, 0x4, R36 ;  /* 0x000000040d027825 */ /* 0x010fc800078e0224 */
[C---:B------:R-:W-:Y:S01]  /*2cad0*/  IMAD.WIDE R4, R13.reuse, 0x4, R34 ;  /* 0x000000040d047825 */ /* 0x040fe200078e0222 */
[----:B------:R1:W-:Y:S03]  /*2cae0*/  STL.64 [R1+0x110], R2 ;  /* 0x0001100201007387 */ /* 0x0003e60000100a00 */
[C---:B------:R-:W-:Y:S01]  /*2caf0*/  IMAD.WIDE R8, R13.reuse, 0x4, R32 ;  /* 0x000000040d087825 */ /* 0x040fe200078e0220 */
[----:B------:R4:W-:Y:S04]  /*2cb00*/  STL.64 [R1+0x108], R4 ;  /* 0x0001080401007387 */ /* 0x0009e80000100a00 */
[----:B------:R-:W-:Y:S01]  /*2cb10*/  STL.64 [R1+0x100], R8 ;  /* 0x0001000801007387 */ /* 0x000fe20000100a00 */
[----:B-1----:R-:W-:-:S04]  /*2cb20*/  IMAD.WIDE R2, R13, 0x4, R28 ;  /* 0x000000040d027825 */ /* 0x002fc800078e021c */
[C---:B----4-:R-:W-:Y:S01]  /*2cb30*/  IMAD.WIDE R4, R13.reuse, 0x4, R26 ;  /* 0x000000040d047825 */ /* 0x050fe200078e021a */
[----:B------:R1:W-:Y:S03]  /*2cb40*/  STL.64 [R1+0xf8], R2 ;  /* 0x0000f80201007387 */ /* 0x0003e60000100a00 */
[C---:B------:R-:W-:Y:S01]  /*2cb50*/  IMAD.WIDE R250, R13.reuse, 0x4, R250 ;  /* 0x000000040dfa7825 */ /* 0x040fe200078e02fa */
[----:B------:R-:W-:Y:S03]  /*2cb60*/  STL.64 [R1+0xf0], R4 ;  /* 0x0000f00401007387 */ /* 0x000fe60000100a00 */
[----:B-1----:R-:W-:-:S05]  /*2cb70*/  IMAD.WIDE R2, R13, 0x4, R24 ;  /* 0x000000040d027825 */ /* 0x002fca00078e0218 */
[----:B------:R3:W-:Y:S04]  /*2cb80*/  STL.64 [R1+0xe0], R2 ;  /* 0x0000e00201007387 */ /* 0x0007e80000100a00 */
[----:B------:R-:W-:Y:S04]  /*2cb90*/  STL.64 [R1+0xe8], R250 ;  /* 0x0000e8fa01007387 */ /* 0x000fe80000100a00 */
[----:B------:R-:W-:Y:S04]  /*2cba0*/  STL.64 [R1+0x1a78], R250 ;  /* 0x001a78fa01007387 */ /* 0x000fe80000100a00 */
[----:B------:R-:W4:Y:S01]  /*2cbb0*/  LDL.LU.64 R40, [R1+0x1088] ;  /* 0x0010880001287983 */ /* 0x000f220000300a00 */
[----:B------:R-:W-:-:S04]  /*2cbc0*/  IMAD.WIDE R242, R13, 0x4, R22 ;  /* 0x000000040df27825 */ /* 0x000fc800078e0216 */
[C---:B---3--:R-:W-:Y:S02]  /*2cbd0*/  IMAD.WIDE R2, R13.reuse, 0x4, R246 ;  /* 0x000000040d027825 */ /* 0x048fe400078e02f6 */
[----:B------:R-:W3:Y:S04]  /*2cbe0*/  LDL.LU.64 R246, [R1+0x1080] ;  /* 0x0010800001f67983 */ /* 0x000ee80000300a00 */
[----:B------:R1:W-:Y:S04]  /*2cbf0*/  STL.64 [R1+0xc8], R2 ;  /* 0x0000c80201007387 */ /* 0x0003e80000100a00 */
[----:B------:R-:W3:Y:S04]  /*2cc00*/  LDL.LU.64 R28, [R1+0x1078] ;  /* 0x00107800011c7983 */ /* 0x000ee80000300a00 */
[----:B------:R-:W3:Y:S01]  /*2cc10*/  LDL.LU.64 R26, [R1+0x1070] ;  /* 0x00107000011a7983 */ /* 0x000ee20000300a00 */
[----:B-1----:R-:W-:-:S05]  /*2cc20*/  IMAD.WIDE R2, R13, 0x4, R6 ;  /* 0x000000040d027825 */ /* 0x002fca00078e0206 */
[----:B------:R2:W-:Y:S04]  /*2cc30*/  STL.64 [R1+0xc0], R2 ;  /* 0x0000c00201007387 */ /* 0x0005e80000100a00 */
[----:B------:R-:W3:Y:S04]  /*2cc40*/  LDL.LU.64 R6, [R1+0x1068] ;  /* 0x0010680001067983 */ /* 0x000ee80000300a00 */
[----:B------:R-:W-:Y:S01]  /*2cc50*/  STL.64 [R1+0xd8], R242 ;  /* 0x0000d8f201007387 */ /* 0x000fe20000100a00 */
[----:B------:R-:W-:-:S03]  /*2cc60*/  IMAD.WIDE R10, R13, 0x4, R20 ;  /* 0x000000040d0a7825 */ /* 0x000fc600078e0214 */
[----:B------:R-:W-:Y:S04]  /*2cc70*/  STL.64 [R1+0x1a50], R242 ;  /* 0x001a50f201007387 */ /* 0x000fe80000100a00 */
[----:B------:R-:W3:Y:S04]  /*2cc80*/  LDL.LU.64 R24, [R1+0x1060] ;  /* 0x0010600001187983 */ /* 0x000ee80000300a00 */
[----:B------:R-:W3:Y:S01]  /*2cc90*/  LDL.LU.64 R22, [R1+0x1058] ;  /* 0x0010580001167983 */ /* 0x000ee20000300a00 */
[----:B--2---:R-:W-:-:S05]  /*2cca0*/  IMAD.WIDE R2, R13, 0x4, R18 ;  /* 0x000000040d027825 */ /* 0x004fca00078e0212 */
[----:B------:R1:W-:Y:S04]  /*2ccb0*/  STL.64 [R1+0xb8], R2 ;  /* 0x0000b80201007387 */ /* 0x0003e80000100a00 */
[----:B------:R-:W2:Y:S04]  /*2ccc0*/  LDL.LU.64 R20, [R1+0x1050] ;  /* 0x0010500001147983 */ /* 0x000ea80000300a00 */
[----:B------:R-:W2:Y:S04]  /*2ccd0*/  LDL.LU.64 R18, [R1+0x1048] ;  /* 0x0010480001127983 */ /* 0x000ea80000300a00 */
[----:B------:R-:W-:Y:S04]  /*2cce0*/  STL.64 [R1+0xd0], R10 ;  /* 0x0000d00a01007387 */ /* 0x000fe80000100a00 */
[----:B------:R1:W-:Y:S04]  /*2ccf0*/  STL.64 [R1+0x1a58], R10 ;  /* 0x001a580a01007387 */ /* 0x0003e80000100a00 */
[----:B------:R-:W2:Y:S01]  /*2cd00*/  LDL.LU.64 R38, [R1+0x1040] ;  /* 0x0010400001267983 */ /* 0x000ea20000300a00 */
[----:B------:R-:W-:-:S04]  /*2cd10*/  IMAD.WIDE R8, R13, 0x4, R30 ;  /* 0x000000040d087825 */ /* 0x000fc800078e021e */
[----:B------:R-:W-:-:S04]  /*2cd20*/  IMAD.WIDE R4, R13, 0x4, R240 ;  /* 0x000000040d047825 */ /* 0x000fc800078e02f0 */
[C---:B-1----:R-:W-:Y:S01]  /*2cd30*/  IMAD.WIDE R2, R13.reuse, 0x4, R248 ;  /* 0x000000040d027825 */ /* 0x042fe200078e02f8 */
[----:B------:R4:W-:Y:S04]  /*2cd40*/  STL.64 [R1+0xa0], R4 ;  /* 0x0000a00401007387 */ /* 0x0009e80000100a00 */
[----:B------:R-:W2:Y:S01]  /*2cd50*/  LDL.LU.64 R36, [R1+0x1038] ;  /* 0x0010380001247983 */ /* 0x000ea20000300a00 */
[----:B------:R-:W-:-:S03]  /*2cd60*/  IMAD.WIDE R10, R13, 0x4, R238 ;  /* 0x000000040d0a7825 */ /* 0x000fc600078e02ee */
[----:B------:R3:W-:Y:S04]  /*2cd70*/  STL.64 [R1+0x98], R2 ;  /* 0x0000980201007387 */ /* 0x0007e80000100a00 */
[----:B------:R-:W2:Y:S04]  /*2cd80*/  LDL.LU.64 R34, [R1+0x1030] ;  /* 0x0010300001227983 */ /* 0x000ea80000300a00 */
[----:B------:R-:W2:Y:S04]  /*2cd90*/  LDL.LU.64 R32, [R1+0x1028] ;  /* 0x0010280001207983 */ /* 0x000ea80000300a00 */
[----:B------:R-:W2:Y:S04]  /*2cda0*/  LDL.LU.64 R30, [R1+0x1020] ;  /* 0x00102000011e7983 */ /* 0x000ea80000300a00 */
[----:B------:R-:W2:Y:S04]  /*2cdb0*/  LDL.LU.64 R238, [R1+0x1018] ;  /* 0x0010180001ee7983 */ /* 0x000ea80000300a00 */
[----:B------:R-:W2:Y:S04]  /*2cdc0*/  LDL.LU.64 R248, [R1+0x1010] ;  /* 0x0010100001f87983 */ /* 0x000ea80000300a00 */
[----:B------:R-:W2:Y:S04]  /*2cdd0*/  LDL.LU.64 R240, [R1+0x1008] ;  /* 0x0010080001f07983 */ /* 0x000ea80000300a00 */
[----:B------:R-:W-:Y:S04]  /*2cde0*/  STL.64 [R1+0xb0], R8 ;  /* 0x0000b00801007387 */ /* 0x000fe80000100a00 */
[----:B------:R-:W-:Y:S04]  /*2cdf0*/  STL.64 [R1+0xa8], R10 ;  /* 0x0000a80a01007387 */ /* 0x000fe80000100a00 */
[----:B------:R-:W-:Y:S04]  /*2ce00*/  STL.64 [R1+0x1a80], R10 ;  /* 0x001a800a01007387 */ /* 0x000fe80000100a00 */
[----:B------:R-:W-:Y:S01]  /*2ce10*/  STL.64 [R1+0x1a60], R8 ;  /* 0x001a600801007387 */ /* 0x000fe20000100a00 */
[----:B----4-:R-:W-:-:S04]  /*2ce20*/  IMAD.WIDE R4, R13, 0x4, R40 ;  /* 0x000000040d047825 */ /* 0x010fc800078e0228 */
[C---:B---3--:R-:W-:Y:S02]  /*2ce30*/  IMAD.WIDE R2, R13.reuse, 0x4, R246 ;  /* 0x000000040d027825 */ /* 0x048fe400078e02f6 */
[----:B------:R-:W3:Y:S04]  /*2ce40*/  LDL.LU.64 R246, [R1+0x1000] ;  /* 0x0010000001f67983 */ /* 0x000ee80000300a00 */
[----:B------:R1:W-:Y:S04]  /*2ce50*/  STL.64 [R1+0x90], R4 ;  /* 0x0000900401007387 */ /* 0x0003e80000100a00 */
[----:B------:R4:W-:Y:S01]  /*2ce60*/  STL.64 [R1+0x88], R2 ;  /* 0x0000880201007387 */ /* 0x0009e20000100a00 */
[----:B-1----:R-:W-:-:S03]  /*2ce70*/  IMAD.WIDE R4, R13, 0x4, R28 ;  /* 0x000000040d047825 */ /* 0x002fc600078e021c */
[----:B------:R-:W3:Y:S01]  /*2ce80*/  LDL.LU.64 R28, [R1+0xff8] ;  /* 0x000ff800011c7983 */ /* 0x000ee20000300a00 */
[----:B----4-:R-:W-:-:S03]  /*2ce90*/  IMAD.WIDE R2, R13, 0x4, R26 ;  /* 0x000000040d027825 */ /* 0x010fc600078e021a */
[----:B------:R-:W-:Y:S01]  /*2cea0*/  STL.64 [R1+0x80], R4 ;  /* 0x0000800401007387 */ /* 0x000fe20000100a00 */
[----:B------:R-:W-:-:S03]  /*2ceb0*/  IMAD.WIDE R6, R13, 0x4, R6 ;  /* 0x000000040d067825 */ /* 0x000fc600078e0206 */
[----:B------:R-:W4:Y:S04]  /*2cec0*/  LDL.LU.64 R26, [R1+0xff0] ;  /* 0x000ff000011a7983 */ /* 0x000f280000300a00 */
[----:B------:R-:W-:Y:S04]  /*2ced0*/  STL.64 [R1+0x78], R2 ;  /* 0x0000780201007387 */ /* 0x000fe80000100a00 */
[----:B------:R1:W-:Y:S01]  /*2cee0*/  STL.64 [R1+0x1a68], R6 ;  /* 0x001a680601007387 */ /* 0x0003e20000100a00 */
[----:B------:R-:W-:-:S03]  /*2cef0*/  IMAD.WIDE R8, R13, 0x4, R24 ;  /* 0x000000040d087825 */ /* 0x000fc600078e0218 */
[----:B------:R-:W4:Y:S01]  /*2cf00*/  LDL.LU.64 R24, [R1+0xfe8] ;  /* 0x000fe80001187983 */ /* 0x000f220000300a00 */
[----:B-1----:R-:W-:-:S05]  /*2cf10*/  IMAD.WIDE R6, R13, 0x4, R22 ;  /* 0x000000040d067825 */ /* 0x002fca00078e0216 */
[----:B------:R-:W-:Y:S04]  /*2cf20*/  STL.64 [R1+0x60], R6 ;  /* 0x0000600601007387 */ /* 0x000fe80000100a00 */
[----:B------:R-:W4:Y:S01]  /*2cf30*/  LDL.LU.64 R22, [R1+0xfe0] ;  /* 0x000fe00001167983 */ /* 0x000f220000300a00 */
[----:B--2---:R-:W-:-:S05]  /*2cf40*/  IMAD.WIDE R4, R13, 0x4, R20 ;  /* 0x000000040d047825 */ /* 0x004fca00078e0214 */
[----:B------:R1:W-:Y:S04]  /*2cf50*/  STL.64 [R1+0x58], R4 ;  /* 0x0000580401007387 */ /* 0x0003e80000100a00 */
[----:B------:R-:W2:Y:S01]  /*2cf60*/  LDL.LU.64 R20, [R1+0xfd8] ;  /* 0x000fd80001147983 */ /* 0x000ea20000300a00 */
[----:B------:R-:W-:-:S05]  /*2cf70*/  IMAD.WIDE R2, R13, 0x4, R18 ;  /* 0x000000040d027825 */ /* 0x000fca00078e0212 */
[----:B------:R1:W-:Y:S02]  /*2cf80*/  STL.64 [R1+0x50], R2 ;  /* 0x0000500201007387 */ /* 0x0003e40000100a00 */
[C---:B-1----:R-:W-:Y:S02]  /*2cf90*/  IMAD.WIDE R4, R13.reuse, 0x4, R38 ;  /* 0x000000040d047825 */ /* 0x042fe400078e0226 */
[----:B------:R-:W2:Y:S04]  /*2cfa0*/  LDL.LU.64 R18, [R1+0xfd0] ;  /* 0x000fd00001127983 */ /* 0x000ea80000300a00 */
[----:B------:R-:W-:Y:S04]  /*2cfb0*/  STL.64 [R1+0x68], R8 ;  /* 0x0000680801007387 */ /* 0x000fe80000100a00 */
[----:B------:R-:W-:Y:S04]  /*2cfc0*/  STL.64 [R1+0x1a88], R8 ;  /* 0x001a880801007387 */ /* 0x000fe80000100a00 */
[----:B------:R1:W-:Y:S01]  /*2cfd0*/  STL.64 [R1+0x48], R4 ;  /* 0x0000480401007387 */ /* 0x0003e20000100a00 */
[----:B------:R-:W-:-:S05]  /*2cfe0*/  IMAD.WIDE R6, R13, 0x4, R36 ;  /* 0x000000040d067825 */ /* 0x000fca00078e0224 */
[----:B------:R1:W-:Y:S01]  /*2cff0*/  STL.64 [R1+0x40], R6 ;  /* 0x0000400601007387 */ /* 0x0003e20000100a00 */
[----:B------:R-:W-:-:S04]  /*2d000*/  IMAD.WIDE R2, R13, 0x4, R34 ;  /* 0x000000040d027825 */ /* 0x000fc800078e0222 */
[C---:B-1----:R-:W-:Y:S01]  /*2d010*/  IMAD.WIDE R4, R13.reuse, 0x4, R32 ;  /* 0x000000040d047825 */ /* 0x042fe200078e0220 */
[----:B------:R1:W-:Y:S03]  /*2d020*/  STL.64 [R1+0x38], R2 ;  /* 0x0000380201007387 */ /* 0x0003e60000100a00 */
[C---:B------:R-:W-:Y:S01]  /*2d030*/  IMAD.WIDE R6, R13.reuse, 0x4, R30 ;  /* 0x000000040d067825 */ /* 0x040fe200078e021e */
[----:B------:R-:W-:Y:S03]  /*2d040*/  STL.64 [R1+0x30], R4 ;  /* 0x0000300401007387 */ /* 0x000fe60000100a00 */
[C---:B------:R-:W-:Y:S01]  /*2d050*/  IMAD.WIDE R242, R13.reuse, 0x4, R238 ;  /* 0x000000040df27825 */ /* 0x040fe200078e02ee */
[----:B------:R3:W-:Y:S03]  /*2d060*/  STL.64 [R1+0x1a90], R4 ;  /* 0x001a900401007387 */ /* 0x0007e60000100a00 */
[C---:B------:R-:W-:Y:S01]  /*2d070*/  IMAD.WIDE R248, R13.reuse, 0x4, R248 ;  /* 0x000000040df87825 */ /* 0x040fe200078e02f8 */
[----:B------:R-:W-:Y:S03]  /*2d080*/  STL.64 [R1+0x28], R6 ;  /* 0x0000280601007387 */ /* 0x000fe60000100a00 */
[C---:B-1----:R-:W-:Y:S01]  /*2d090*/  IMAD.WIDE R2, R13.reuse, 0x4, R240 ;  /* 0x000000040d027825 */ /* 0x042fe200078e02f0 */
[----:B------:R-:W-:Y:S04]  /*2d0a0*/  STL.64 [R1+0x1a98], R6 ;  /* 0x001a980601007387 */ /* 0x000fe80000100a00 */
[----:B------:R-:W-:Y:S04]  /*2d0b0*/  STL.64 [R1+0x20], R242 ;  /* 0x000020f201007387 */ /* 0x000fe80000100a00 */
[----:B------:R-:W-:Y:S04]  /*2d0c0*/  STL.64 [R1+0x1aa0], R242 ;  /* 0x001aa0f201007387 */ /* 0x000fe80000100a00 */
[----:B------:R-:W-:Y:S04]  /*2d0d0*/  STL.64 [R1+0x18], R248 ;  /* 0x000018f801007387 */ /* 0x000fe80000100a00 */
[----:B------:R-:W-:Y:S01]  /*2d0e0*/  STL.64 [R1+0x1aa8], R248 ;  /* 0x001aa8f801007387 */ /* 0x000fe20000100a00 */
[----:B---3--:R-:W-:-:S04]  /*2d0f0*/  IMAD.WIDE R246, R13, 0x4, R246 ;  /* 0x000000040df67825 */ /* 0x008fc800078e02f6 */
[----:B------:R-:W-:-:S04]  /*2d100*/  IMAD.WIDE R4, R13, 0x4, R28 ;  /* 0x000000040d047825 */ /* 0x000fc800078e021c */
[----:B----4-:R-:W-:-:S05]  /*2d110*/  IMAD.WIDE R240, R13, 0x4, R26 ;  /* 0x000000040df07825 */ /* 0x010fca00078e021a */
[----:B------:R-:W-:Y:S04]  /*2d120*/  STL.64 [R1+0x1ab0], R240 ;  /* 0x001ab0f001007387 */ /* 0x000fe80000100a00 */
[----:B------:R-:W-:Y:S01]  /*2d130*/  STL.64 [R1], R4 ;  /* 0x0000000401007387 */ /* 0x000fe20000100a00 */
[----:B------:R-:W-:-:S03]  /*2d140*/  IMAD.WIDE R238, R13, 0x4, R24 ;  /* 0x000000040dee7825 */ /* 0x000fc600078e0218 */
[----:B------:R-:W-:Y:S04]  /*2d150*/  STL.64 [R1+0x10], R2 ;  /* 0x0000100201007387 */ /* 0x000fe80000100a00 */
[----:B------:R-:W-:Y:S04]  /*2d160*/  STL.64 [R1+0x1ab8], R2 ;  /* 0x001ab80201007387 */ /* 0x000fe80000100a00 */
[----:B------:R-:W-:Y:S04]  /*2d170*/  STL.64 [R1+0x1ac0], R238 ;  /* 0x001ac0ee01007387 */ /* 0x000fe80000100a00 */
[----:B------:R-:W-:Y:S01]  /*2d180*/  STL.64 [R1+0x8], R246 ;  /* 0x000008f601007387 */ /* 0x000fe20000100a00 */
[----:B------:R-:W-:-:S03]  /*2d190*/  IMAD.WIDE R236, R13, 0x4, R22 ;  /* 0x000000040dec7825 */ /* 0x000fc600078e0216 */
[----:B------:R-:W-:Y:S04]  /*2d1a0*/  STL.64 [R1+0x1ac8], R246 ;  /* 0x001ac8f601007387 */ /* 0x000fe80000100a00 */
[----:B------:R-:W-:Y:S01]  /*2d1b0*/  STL.64 [R1+0x1ad0], R236 ;  /* 0x001ad0ec01007387 */ /* 0x000fe20000100a00 */
[----:B--2---:R-:W-:-:S05]  /*2d1c0*/  IMAD.WIDE R234, R13, 0x4, R20 ;  /* 0x000000040dea7825 */ /* 0x004fca00078e0214 */
[----:B------:R-:W-:Y:S04]  /*2d1d0*/  STL.64 [R1+0x1ad8], R234 ;  /* 0x001ad8ea01007387 */ /* 0x000fe80000100a00 */
[----:B------:R-:W2:Y:S04]  /*2d1e0*/  LDL.LU.64 R230, [R1+0xfc8] ;  /* 0x000fc80001e67983 */ /* 0x000ea80000300a00 */
[----:B------:R-:W3:Y:S04]  /*2d1f0*/  LDL.LU.64 R228, [R1+0xfc0] ;  /* 0x000fc00001e47983 */ /* 0x000ee80000300a00 */
[----:B------:R-:W4:Y:S04]  /*2d200*/  LDL.LU.64 R226, [R1+0xfb8] ;  /* 0x000fb80001e27983 */ /* 0x000f280000300a00 */
[----:B------:R-:W4:Y:S04]  /*2d210*/  LDL.LU.64 R224, [R1+0xfb0] ;  /* 0x000fb00001e07983 */ /* 0x000f280000300a00 */
[----:B------:R-:W4:Y:S04]  /*2d220*/  LDL.LU.64 R222, [R1+0xfa8] ;  /* 0x000fa80001de7983 */ /* 0x000f280000300a00 */
[----:B------:R-:W2:Y:S04]  /*2d230*/  LDL.LU.64 R220, [R1+0xfa0] ;  /* 0x000fa00001dc7983 */ /* 0x000ea80000300a00 */
[----:B------:R-:W3:Y:S04]  /*2d240*/  LDL.LU.64 R62, [R1+0xf98] ;  /* 0x000f9800013e7983 */ /* 0x000ee80000300a00 */
[----:B------:R-:W4:Y:S01]  /*2d250*/  LDL.LU.64 R218, [R1+0xf90] ;  /* 0x000f900001da7983 */ /* 0x000f220000300a00 */
[----:B------:R-:W-:-:S03]  /*2d260*/  IMAD.WIDE R232, R13, 0x4, R18 ;  /* 0x000000040de87825 */ /* 0x000fc600078e0212 */
        /* <DEDUP_REMOVED lines=18> */
[----:B------:R-:W-:-:S03]  /*2d390*/  ISETP.GE.U32.AND P4, PT, R15, 0x7ffffdfe, PT ;  /* 0x7ffffdfe0f00780c */ /* 0x000fc60003f86070 */
[----:B------:R-:W2:Y:S01]  /*2d3a0*/  LDL.LU.64 R54, [R1+0xef8] ;  /* 0x000ef80001367983 */ /* 0x000ea20000300a00 */
[----:B------:R-:W-:-:S03]  /*2d3b0*/  ISETP.GE.U32.AND P3, PT, R14, 0x7ffffdfd, PT ;  /* 0x7ffffdfd0e00780c */ /* 0x000fc60003f66070 */
[----:B------:R-:W2:Y:S04]  /*2d3c0*/  LDL.LU.64 R56, [R1+0xef0] ;  /* 0x000ef00001387983 */ /* 0x000ea80000300a00 */
[----:B------:R-:W2:Y:S04]  /*2d3d0*/  LDL.LU.64 R58, [R1+0xee8] ;  /* 0x000ee800013a7983 */ /* 0x000ea80000300a00 */
[----:B------:R-:W2:Y:S04]  /*2d3e0*/  LDL.LU.64 R60, [R1+0xee0] ;  /* 0x000ee000013c7983 */ /* 0x000ea80000300a00 */
[----:B------:R1:W-:Y:S01]  /*2d3f0*/  STL.64 [R1+0x1ae0], R232 ;  /* 0x001ae0e801007387 */ /* 0x0003e20000100a00 */
[----:B------:R-:W-:Y:S01]  /*2d400*/  ISETP.GE.U32.AND P5, PT, R16, 0x7ffffdff, PT ;  /* 0x7ffffdff1000780c */ /* 0x000fe20003fa6070 */
[----:B---3--:R-:W-:-:S02]  /*2d410*/  IMAD.WIDE R14, R13, 0x4, R62 ;  /* 0x000000040d0e7825 */ /* 0x008fc400078e023e */
        /* <DEDUP_REMOVED lines=11> */
[----:B------:R-:W3:Y:S01]  /*2d4d0*/  LDL.LU.64 R84, [R1+0xe80] ;  /* 0x000e800001547983 */ /* 0x000ee20000300a00 */
[----:B----4-:R-:W-:-:S03]  /*2d4e0*/  IMAD.WIDE R16, R13, 0x4, R218 ;  /* 0x000000040d107825 */ /* 0x010fc600078e02da */
[----:B------:R-:W4:Y:S04]  /*2d4f0*/  LDL.LU.64 R86, [R1+0xe78] ;  /* 0x000e780001567983 */ /* 0x000f280000300a00 */
[----:B------:R-:W4:Y:S04]  /*2d500*/  LDL.LU.64 R88, [R1+0xe70] ;  /* 0x000e700001587983 */ /* 0x000f280000300a00 */
[----:B------:R-:W4:Y:S04]  /*2d510*/  LDL.LU.64 R90, [R1+0xe68] ;  /* 0x000e6800015a7983 */ /* 0x000f280000300a00 */
[----:B------:R-:W4:Y:S04]  /*2d520*/  LDL.LU.64 R92, [R1+0xe60] ;  /* 0x000e6000015c7983 */ /* 0x000f280000300a00 */
        /* <DEDUP_REMOVED lines=15> */
[----:B--2---:R-:W-:-:S03]  /*2d620*/  IMAD.WIDE R94, R13, 0x4, R218 ;  /* 0x000000040d5e7825 */ /* 0x004fc600078e02da */
        /* <DEDUP_REMOVED lines=50> */
[----:B-1----:R-:W3:Y:S04]  /*2d950*/  LDL.64 R232, [R1+0x468] ;  /* 0x0004680001e87983 */ /* 0x002ee80000100a00 */
[----:B------:R-:W4:Y:S04]  /*2d960*/  LDL.64 R234, [R1+0x428] ;  /* 0x0004280001ea7983 */ /* 0x000f280000100a00 */
        /* <DEDUP_REMOVED lines=12> */
[----:B---3--:R-:W-:Y:S04]  /*2da30*/  LDGSTS.E [R245+-0x20000], desc[UR8][R232.64], P0 ;  /* 0xe0000000e8f57fae */ /* 0x008fe80008121848 */
[----:B----4-:R-:W-:Y:S04]  /*2da40*/  LDGSTS.E [R245+-0x1fc00], desc[UR8][R234.64], P0 ;  /* 0xe0400000eaf57fae */ /* 0x010fe80008121848 */
[----:B--2---:R-:W-:Y:S04]  /*2da50*/  LDGSTS.E [R245+-0x1f800], desc[UR8][R236.64], P0 ;  /* 0xe0800000ecf57fae */ /* 0x004fe80008121848 */
[----:B------:R-:W2:Y:S04]  /*2da60*/  LDL.LU.64 R232, [R1+0x1ae0] ;  /* 0x001ae00001e87983 */ /* 0x000ea80000300a00 */
[----:B------:R-:W3:Y:S04]  /*2da70*/  LDL.LU.64 R234, [R1+0x1ad8] ;  /* 0x001ad80001ea7983 */ /* 0x000ee80000300a00 */
[----:B------:R-:W4:Y:S04]  /*2da80*/  LDL.LU.64 R236, [R1+0x1ad0] ;  /* 0x001ad00001ec7983 */ /* 0x000f280000300a00 */
        /* <DEDUP_REMOVED lines=11> */
[----:B------:R-:W3:Y:S04]  /*2db40*/  LDL.LU.64 R242, [R1+0x1aa0] ;  /* 0x001aa00001f27983 */ /* 0x000ee80000300a00 */
[----:B------:R-:W-:Y:S04]  /*2db50*/  LDGSTS.E [R245+-0x1dc00], desc[UR8][R6.64], P0 ;  /* 0xe240000006f57fae */ /* 0x000fe80008121848 */
[----:B------:R-:W-:Y:S04]  /*2db60*/  LDGSTS.E [R245+-0x1d800], desc[UR8][R4.64], P0 ;  /* 0xe280000004f57fae */ /* 0x000fe80008121848 */
[----:B------:R-:W-:Y:S04]  /*2db70*/  LDGSTS.E [R245+-0x1d400], desc[UR8][R8.64], P0 ;  /* 0xe2c0000008f57fae */ /* 0x000fe80008121848 */
[----:B------:R-:W4:Y:S04]  /*2db80*/  LDL.LU.64 R6, [R1+0x1a98] ;  /* 0x001a980001067983 */ /* 0x000f280000300a00 */
[----:B------:R-:W2:Y:S04]  /*2db90*/  LDL.LU.64 R4, [R1+0x1a90] ;  /* 0x001a900001047983 */ /* 0x000ea80000300a00 */
[----:B------:R-:W3:Y:S04]  /*2dba0*/  LDL.LU.64 R8, [R1+0x1a88] ;  /* 0x001a880001087983 */ /* 0x000ee80000300a00 */
[----:B------:R-:W-:Y:S04]  /*2dbb0*/  LDGSTS.E [R245+-0x1d000], desc[UR8][R10.64], P0 ;  /* 0xe30000000af57fae */ /* 0x000fe80008121848 */
[----:B------:R-:W-:Y:S04]  /*2dbc0*/  LDGSTS.E [R245+-0x1cc00], desc[UR8][R250.64], P0 ;  /* 0xe3400000faf57fae */ /* 0x000fe80008121848 */
[----:B------:R-:W4:Y:S04]  /*2dbd0*/  LDL.LU.64 R10, [R1+0x1a80] ;  /* 0x001a8000010a7983 */ /* 0x000f280000300a00 */
[----:B------:R-:W2:Y:S01]  /*2dbe0*/  LDL.LU.64 R250, [R1+0x1a78] ;  /* 0x001a780001fa7983 */ /* 0x000ea20000300a00 */
        /* <DEDUP_REMOVED lines=11> */
[C---:B------:R-:W-:Y:S01]  /*2dca0*/  IMAD.WIDE R204, R13.reuse, 0x4, R204 ;  /* 0x000000040dcc7825 */ /* 0x040fe200078e02cc */
[----:B--2---:R-:W-:Y:S04]  /*2dcb0*/  LDGSTS.E [R245+-0x1c800], desc[UR8][R250.64], P0 ;  /* 0xe3800000faf57fae */ /* 0x004fe80008121848 */
[----:B----4-:R-:W-:Y:S04]  /*2dcc0*/  LDGSTS.E [R245+-0x1c400], desc[UR8][R10.64], P0 ;  /* 0xe3c000000af57fae */ /* 0x010fe80008121848 */
[----:B---3--:R-:W-:Y:S04]  /*2dcd0*/  LDGSTS.E [R245+-0x1c000], desc[UR8][R8.64], P0 ;  /* 0xe400000008f57fae */ /* 0x008fe80008121848 */
[----:B------:R-:W2:Y:S04]  /*2dce0*/  LDL.LU.64 R250, [R1+0x1a70] ;  /* 0x001a700001fa7983 */ /* 0x000ea80000300a00 */
[----:B------:R-:W-:Y:S04]  /*2dcf0*/  LDGSTS.E [R245+-0x1bc00], desc[UR8][R6.64], P0 ;  /* 0xe440000006f57fae */ /* 0x000fe80008121848 */
[----:B------:R-:W3:Y:S04]  /*2dd00*/  LDL.64 R8, [R1+0x420] ;  /* 0x0004200001087983 */ /* 0x000ee80000100a00 */
[----:B------:R-:W4:Y:S04]  /*2dd10*/  LDL.64 R10, [R1+0x3e0] ;  /* 0x0003e000010a7983 */ /* 0x000f280000100a00 */
[----:B------:R-:W2:Y:S04]  /*2dd20*/  LDL.64 R6, [R1+0x460] ;  /* 0x0004600001067983 */ /* 0x000ea80000100a00 */
        /* <DEDUP_REMOVED lines=27> */
[----:B-1----:R-:W4:Y:S04]  /*2dee0*/  LDL.64 R92, [R1+0x220] ;  /* 0x00022000015c7983 */ /* 0x002f280000100a00 */
[----:B------:R1:W-:Y:S04]  /*2def0*/  STL.64 [R1+0x1770], R108 ;  /* 0x0017706c01007387 */ /* 0x0003e80000100a00 */
        /* <DEDUP_REMOVED lines=10> */
[----:B-1----:R-:W4:Y:S04]  /*2dfa0*/  LDL.LU.64 R188, [R1+0xa0] ;  /* 0x0000a00001bc7983 */ /* 0x002f280000300a00 */
[----:B------:R1:W-:Y:S04]  /*2dfb0*/  STL.64 [R1+0x17a0], R204 ;  /* 0x0017a0cc01007387 */ /* 0x0003e80000100a00 */
[----:B-1----:R-:W4:Y:S01]  /*2dfc0*/  LDL.64 R204, [R1+0x3a0] ;  /* 0x0003a00001cc7983 */ /* 0x002f220000100a00 */
        /* <DEDUP_REMOVED lines=12> */
[----:B---3--:R-:W-:Y:S04]  /*2e090*/  LDGSTS.E [R251+-0x1fb80], desc[UR8][R8.64], P0 ;  /* 0xe048000008fb7fae */ /* 0x008fe80008121848 */
[----:B----4-:R-:W-:Y:S04]  /*2e0a0*/  LDGSTS.E [R251+-0x1f780], desc[UR8][R10.64], P0 ;  /* 0xe08800000afb7fae */ /* 0x010fe80008121848 */
[----:B------:R-:W2:Y:S04]  /*2e0b0*/  LDL.LU.64 R6, [R1+0x1a68] ;  /* 0x001a680001067983 */ /* 0x000ea80000300a00 */
[----:B------:R-:W3:Y:S04]  /*2e0c0*/  LDL.LU.64 R8, [R1+0x1a60] ;  /* 0x001a600001087983 */ /* 0x000ee80000300a00 */
[----:B------:R-:W4:Y:S04]  /*2e0d0*/  LDL.LU.64 R10, [R1+0x1a58] ;  /* 0x001a5800010a7983 */ /* 0x000f280000300a00 */
[----:B------:R-:W-:Y:S04]  /*2e0e0*/  STL.64 [R1+0x17a8], R188 ;  /* 0x0017a8bc01007387 */ /* 0x000fe80000100a00 */
        /* <DEDUP_REMOVED lines=17> */
[----:B------:R-:W-:Y:S04]  /*2e200*/  LDGSTS.E [R251+-0x1b380], desc[UR8][R14.64], P0 ;  /* 0xe4c800000efb7fae */ /* 0x000fe80008121848 */
        /* <DEDUP_REMOVED lines=13> */
[----:B------:R-:W2:Y:S04]  /*2e2e0*/  LDL.LU.64 R172, [R1+0x98] ;  /* 0x0000980001ac7983 */ /* 0x000ea80000300a00 */
[----:B------:R-:W2:Y:S04]  /*2e2f0*/  LDL.LU.64 R60, [R1+0x58] ;  /* 0x00005800013c7983 */ /* 0x000ea80000300a00 */
        /* <DEDUP_REMOVED lines=14> */
[----:B-1----:R-:W2:Y:S04]  /*2e3e0*/  LDL.LU.64 R94, [R1+0x118] ;  /* 0x00011800015e7983 */ /* 0x002ea80000300a00 */
        /* <DEDUP_REMOVED lines=12> */
[----:B-1----:R-:W2:Y:S01]  /*2e4b0*/  LDL.LU.64 R206, [R1+0x158] ;  /* 0x0001580001ce7983 */ /* 0x002ea20000300a00 */
        /* <DEDUP_REMOVED lines=10> */
[----:B---3--:R-:W-:Y:S04]  /*2e560*/  LDGSTS.E [R250+-0x1ff00], desc[UR8][R76.64], P0 ;  /* 0xe01000004cfa7fae */ /* 0x008fe80008121848 */
[----:B----4-:R-:W-:Y:S04]  /*2e570*/  LDGSTS.E [R250+-0x1fb00], desc[UR8][R188.64], P0 ;  /* 0xe0500000bcfa7fae */ /* 0x010fe80008121848 */
        /* <DEDUP_REMOVED lines=15> */
[----:B------:R-:W-:Y:S04]  /*2e670*/  LDGSTS.E [R250+-0x1c300], desc[UR8][R172.64], P0 ;  /* 0xe3d00000acfa7fae */ /* 0x000fe80008121848 */
[----:B------:R-:W-:Y:S04]  /*2e680*/  LDGSTS.E [R250+-0x1bf00], desc[UR8][R60.64], P0 ;  /* 0xe41000003cfa7fae */ /* 0x000fe80008121848 */
[----:B------:R-:W2:Y:S04]  /*2e690*/  LDL.LU.64 R242, [R1+0x1a48] ;  /* 0x001a480001f27983 */ /* 0x000ea80000300a00 */
[----:B------:R-:W-:Y:S04]  /*2e6a0*/  STL.64 [R1+0x1838], R172 ;  /* 0x001838ac01007387 */ /* 0x000fe80000100a00 */
[----:B------:R-:W-:Y:S04]  /*2e6b0*/  STL.64 [R1+0x1840], R60 ;  /* 0x0018403c01007387 */ /* 0x000fe80000100a00 */
[----:B------:R-:W-:Y:S04]  /*2e6c0*/  LDGSTS.E [R250+-0x1bb00], desc[UR8][R248.64], P0 ;  /* 0xe4500000f8fa7fae */ /* 0x000fe80008121848 */
[----:B------:R-:W-:Y:S04]  /*2e6d0*/  LDGSTS.E [R250+-0x1b700], desc[UR8][R232.64], P0 ;  /* 0xe4900000e8fa7fae */ /* 0x000fe80008121848 */
[----:B------:R-:W-:Y:S04]  /*2e6e0*/  LDGSTS.E [R250+-0x1b300], desc[UR8][R16.64], P0 ;  /* 0xe4d0000010fa7fae */ /* 0x000fe80008121848 */
[----:B------:R-:W3:Y:S04]  /*2e6f0*/  LDL.LU.64 R248, [R1+0x1a40] ;  /* 0x001a400001f87983 */ /* 0x000ee80000300a00 */
[----:B------:R-:W3:Y:S04]  /*2e700*/  LDL.64 R140, [R1+0x450] ;  /* 0x00045000018c7983 */ /* 0x000ee80000100a00 */
[----:B------:R-:W4:Y:S04]  /*2e710*/  LDL.64 R124, [R1+0x410] ;  /* 0x00041000017c7983 */ /* 0x000f280000100a00 */
[----:B------:R-:W2:Y:S04]  /*2e720*/  LDL.64 R108, [R1+0x3d0] ;  /* 0x0003d000016c7983 */ /* 0x000ea80000100a00 */
[----:B------:R-:W2:Y:S04]  /*2e730*/  LDL.64 R28, [R1+0x350] ;  /* 0x00035000011c7983 */ /* 0x000ea80000100a00 */
[----:B------:R-:W2:Y:S04]  /*2e740*/  LDL.64 R220, [R1+0x310] ;  /* 0x0003100001dc7983 */ /* 0x000ea80000100a00 */
[----:B------:R-:W2:Y:S04]  /*2e750*/  LDL.64 R236, [R1+0x250] ;  /* 0x0002500001ec7983 */ /* 0x000ea80000100a00 */
[----:B-1----:R-:W2:Y:S04]  /*2e760*/  LDL.LU.64 R94, [R1+0x2d0] ;  /* 0x0002d000015e7983 */ /* 0x002ea80000300a00 */
[----:B------:R-:W2:Y:S04]  /*2e770*/  LDL.LU.64 R92, [R1+0x290] ;  /* 0x00029000015c7983 */ /* 0x000ea80000300a00 */
[----:B------:R-:W2:Y:S04]  /*2e780*/  LDL.LU.64 R190, [R1+0x150] ;  /* 0x0001500001be7983 */ /* 0x000ea80000300a00 */
[----:B------:R-:W2:Y:S04]  /*2e790*/  LDL.LU.64 R78, [R1+0x110] ;  /* 0x00011000014e7983 */ /* 0x000ea80000300a00 */
[----:B------:R-:W2:Y:S04]  /*2e7a0*/  LDL.LU.64 R156, [R1+0x90] ;  /* 0x00009000019c7983 */ /* 0x000ea80000300a00 */
[----:B------:R-:W2:Y:S04]  /*2e7b0*/  LDL.LU.64 R44, [R1+0x50] ;  /* 0x00005000012c7983 */ /* 0x000ea80000300a00 */
        /* <DEDUP_REMOVED lines=23> */
[----:B-1----:R-:W2:Y:S04]  /*2e930*/  LDL.LU.64 R160, [R1+0x210] ;  /* 0x0002100001a07983 */ /* 0x002ea80000300a00 */
[----:B------:R1:W-:Y:S04]  /*2e940*/  STL.64 [R1+0x18a0], R176 ;  /* 0x0018a0b001007387 */ /* 0x0003e80000100a00 */
[----:B-1----:R-:W2:Y:S01]  /*2e950*/  LDL.LU.64 R176, [R1+0x390] ;  /* 0x0003900001b07983 */ /* 0x002ea20000300a00 */
[----:B------:R-:W-:-:S04]  /*2e960*/  IMAD.WIDE R192, R13, 0x4, R192 ;  /* 0x000000040dc07825 */ /* 0x000fc800078e02c0 */
[C---:B------:R-:W-:Y:S01]  /*2e970*/  IMAD.WIDE R208, R13.reuse, 0x4, R208 ;  /* 0x000000040dd07825 */ /* 0x040fe200078e02d0 */
[----:B------:R-:W-:Y:S04]  /*2e980*/  LDGSTS.E [R250+-0x18700], desc[UR8][R192.64], P0 ;  /* 0xe7900000c0fa7fae */ /* 0x000fe80008121848 */
[----:B------:R-:W-:Y:S04]  /*2e990*/  LDGSTS.E [R250+-0x18300], desc[UR8][R208.64], P0 ;  /* 0xe7d00000d0fa7fae */ /* 0x000fe80008121848 */
[----:B------:R-:W-:Y:S04]  /*2e9a0*/  STL.64 [R1+0x18a8], R192 ;  /* 0x0018a8c001007387 */ /* 0x000fe80000100a00 */
[----:B------:R-:W-:Y:S04]  /*2e9b0*/  STL.64 [R1+0x18b0], R208 ;  /* 0x0018b0d001007387 */ /* 0x000fe80000100a00 */
[----:B------:R1:W-:Y:S04]  /*2e9c0*/  STL.64 [R1+0x1720], R250 ;  /* 0x001720fa01007387 */ /* 0x0003e80000100a00 */
[----:B-1----:R-:W2:Y:S01]  /*2e9d0*/  LDL.LU.64 R250, [R1] ;  /* 0x0000000001fa7983 */ /* 0x002ea20000300a00 */
        /* <DEDUP_REMOVED lines=19> */
[----:B------:R1:W-:Y:S04]  /*2eb10*/  STL.64 [R1+0x1960], R176 ;  /* 0x001960b001007387 */ /* 0x0003e80000100a00 */
        /* <DEDUP_REMOVED lines=11> */
[----:B------:R-:W-:Y:S04]  /*2ebd0*/  STL.64 [R1+0x18d8], R190 ;  /* 0x0018d8be01007387 */ /* 0x000fe80000100a00 */
[----:B------:R-:W-:Y:S04]  /*2ebe0*/  LDGSTS.E [R249+-0x1ca80], desc[UR8][R78.64], P0 ;  /* 0xe35800004ef97fae */ /* 0x000fe80008121848 */
[----:B------:R-:W-:Y:S04]  /*2ebf0*/  STL.64 [R1+0x18e0], R78 ;  /* 0x0018e04e01007387 */ /* 0x000fe80000100a00 */
[----:B------:R-:W-:Y:S04]  /*2ec00*/  LDGSTS.E [R249+-0x1c680], desc[UR8][R10.64], P0 ;  /* 0xe39800000af97fae */ /* 0x000fe80008121848 */
[----:B------:R-:W-:Y:S04]  /*2ec10*/  LDGSTS.E [R249+-0x1c280], desc[UR8][R156.64], P0 ;  /* 0xe3d800009cf97fae */ /* 0x000fe80008121848 */
[----:B------:R-:W-:Y:S04]  /*2ec20*/  LDGSTS.E [R249+-0x1be80], desc[UR8][R44.64], P0 ;  /* 0xe41800002cf97fae */ /* 0x000fe80008121848 */
[----:B------:R-:W3:Y:S04]  /*2ec30*/  LDL.LU.64 R10, [R1+0x1a38] ;  /* 0x001a3800010a7983 */ /* 0x000ee80000300a00 */
[----:B------:R-:W-:Y:S04]  /*2ec40*/  STL.64 [R1+0x18e8], R156 ;  /* 0x0018e89c01007387 */ /* 0x000fe80000100a00 */
[----:B------:R-:W-:Y:S04]  /*2ec50*/  STL.64 [R1+0x18f0], R44 ;  /* 0x0018f02c01007387 */ /* 0x000fe80000100a00 */
[----:B------:R-:W-:Y:S04]  /*2ec60*/  LDGSTS.E [R249+-0x1ba80], desc[UR8][R2.64], P0 ;  /* 0xe458000002f97fae */ /* 0x000fe80008121848 */
[----:B------:R-:W-:Y:S04]  /*2ec70*/  LDGSTS.E [R249+-0x1b680], desc[UR8][R230.64], P0 ;  /* 0xe4980000e6f97fae */ /* 0x000fe80008121848 */
[----:B------:R-:W-:Y:S04]  /*2ec80*/  LDGSTS.E [R249+-0x1b280], desc[UR8][R18.64], P0 ;  /* 0xe4d8000012f97fae */ /* 0x000fe80008121848 */
[----:B------:R-:W4:Y:S04]  /*2ec90*/  LDL.LU.64 R2, [R1+0x1a30] ;  /* 0x001a300001027983 */ /* 0x000f280000300a00 */
[----:B------:R-:W3:Y:S04]  /*2eca0*/  LDL.64 R220, [R1+0x3c8] ;  /* 0x0003c80001dc7983 */ /* 0x000ee80000100a00 */
[----:B------:R-:W4:Y:S04]  /*2ecb0*/  LDL.64 R236, [R1+0x308] ;  /* 0x0003080001ec7983 */ /* 0x000f280000100a00 */
[----:B-1----:R-:W3:Y:S04]  /*2ecc0*/  LDL.LU.64 R176, [R1+0x448] ;  /* 0x0004480001b07983 */ /* 0x002ee80000300a00 */
[----:B--2---:R-:W2:Y:S04]  /*2ecd0*/  LDL.LU.64 R232, [R1+0x408] ;  /* 0x0004080001e87983 */ /* 0x004ea80000300a00 */
        /* <DEDUP_REMOVED lines=34> */
[----:B-1----:R-:W4:Y:S01]  /*2ef00*/  LDL.LU.64 R178, [R1+0x388] ;  /* 0x0003880001b27983 */ /* 0x002f220000300a00 */
[----:B------:R-:W-:-:S04]  /*2ef10*/  IMAD.WIDE R194, R13, 0x4, R194 ;  /* 0x000000040dc27825 */ /* 0x000fc800078e02c2 */
[C---:B------:R-:W-:Y:S01]  /*2ef20*/  IMAD.WIDE R210, R13.reuse, 0x4, R210 ;  /* 0x000000040dd27825 */ /* 0x040fe200078e02d2 */
[----:B------:R-:W-:Y:S04]  /*2ef30*/  LDGSTS.E [R249+-0x18680], desc[UR8][R194.64], P0 ;  /* 0xe7980000c2f97fae */ /* 0x000fe80008121848 */
[----:B------:R-:W-:Y:S04]  /*2ef40*/  LDGSTS.E [R249+-0x18280], desc[UR8][R210.64], P0 ;  /* 0xe7d80000d2f97fae */ /* 0x000fe80008121848 */
[----:B------:R-:W-:Y:S04]  /*2ef50*/  STL.64 [R1+0x1968], R194 ;  /* 0x001968c201007387 */ /* 0x000fe80000100a00 */
[----:B------:R-:W-:Y:S01]  /*2ef60*/  STL.64 [R1+0x1970], R210 ;  /* 0x001970d201007387 */ /* 0x000fe20000100a00 */
        /* <DEDUP_REMOVED lines=15> */
[----:B--2---:R-:W-:Y:S04]  /*2f060*/  LDGSTS.E [R248+-0x1fa00], desc[UR8][R232.64], P0 ;  /* 0xe0600000e8f87fae */ /* 0x004fe80008121848 */
[----:B------:R-:W-:Y:S04]  /*2f070*/  LDGSTS.E [R248+-0x1f600], desc[UR8][R220.64], P0 ;  /* 0xe0a00000dcf87fae */ /* 0x000fe80008121848 */
[----:B------:R-:W-:Y:S04]  /*2f080*/  STL.64 [R1+0x19b8], R176 ;  /* 0x0019b8b001007387 */ /* 0x000fe80000100a00 */
[----:B------:R-:W-:Y:S04]  /*2f090*/  STL.64 [R1+0x1998], R232 ;  /* 0x001998e801007387 */ /* 0x000fe80000100a00 */
[----:B----4-:R1:W-:Y:S04]  /*2f0a0*/  LDGSTS.E [R248+-0x1f200], desc[UR8][R178.64], P0 ;  /* 0xe0e00000b2f87fae */ /* 0x0103e80008121848 */
[----:B------:R-:W-:Y:S04]  /*2f0b0*/  LDGSTS.E [R248+-0x1ee00], desc[UR8][R92.64], P0 ;  /* 0xe12000005cf87fae */ /* 0x000fe80008121848 */
[----:B------:R-:W-:Y:S04]  /*2f0c0*/  LDGSTS.E [R248+-0x1ea00], desc[UR8][R236.64], P0 ;  /* 0xe1600000ecf87fae */ /* 0x000fe80008121848 */
[----:B------:R-:W-:Y:S04]  /*2f0d0*/  LDGSTS.E [R248+-0x1e600], desc[UR8][R206.64], P0 ;  /* 0xe1a00000cef87fae */ /* 0x000fe80008121848 */
[----:B------:R-:W-:Y:S04]  /*2f0e0*/  LDGSTS.E [R248+-0x1e200], desc[UR8][R110.64], P0 ;  /* 0xe1e000006ef87fae */ /* 0x000fe80008121848 */
[----:B------:R1:W-:Y:S04]  /*2f0f0*/  STL.64 [R1+0x1978], R178 ;  /* 0x001978b201007387 */ /* 0x0003e80000100a00 */
[----:B------:R-:W-:Y:S04]  /*2f100*/  LDGSTS.E [R248+-0x1de00], desc[UR8][R16.64], P0 ;  /* 0xe220000010f87fae */ /* 0x000fe80008121848 */
[----:B------:R-:W-:Y:S04]  /*2f110*/  STL.64 [R1+0x1980], R92 ;  /* 0x0019805c01007387 */ /* 0x000fe80000100a00 */
[----:B------:R-:W-:Y:S01]  /*2f120*/  LDGSTS.E [R248+-0x1da00], desc[UR8][R144.64], P0 ;  /* 0xe260000090f87fae */ /* 0x000fe20008121848 */
[C---:B------:R-:W-:Y:S01]  /*2f130*/  IMAD.WIDE R226, R13.reuse, 0x4, R226 ;  /* 0x000000040de27825 */ /* 0x040fe200078e02e2 */
[----:B-1----:R-:W1:Y:S02]  /*2f140*/  LDC R178, c[0x0][0x230] ;  /* 0x00008c00ffb27b82 */ /* 0x002e640000000800 */
[----:B------:R-:W-:Y:S04]  /*2f150*/  STL.64 [R1+0x1988], R206 ;  /* 0x001988ce01007387 */ /* 0x000fe80000100a00 */
[----:B------:R-:W-:Y:S01]  /*2f160*/  LDGSTS.E [R248+-0x1d600], desc[UR8][R48.64], P0 ;  /* 0xe2a0000030f87fae */ /* 0x000fe20008121848 */
[C---:B------:R-:W-:Y:S01]  /*2f170*/  IMAD.WIDE R22, R13.reuse, 0x4, R22 ;  /* 0x000000040d167825 */ /* 0x040fe200078e0216 */
[----:B------:R-:W2:Y:S02]  /*2f180*/  LDC R179, c[0x0][0x230] ;  /* 0x00008c00ffb37b82 */ /* 0x000ea40000000800 */
[----:B------:R-:W-:Y:S04]  /*2f190*/  STL.64 [R1+0x1990], R110 ;  /* 0x0019906e01007387 */ /* 0x000fe80000100a00 */
[----:B------:R3:W-:Y:S04]  /*2f1a0*/  LDGSTS.E [R248+-0x1d200], desc[UR8][R60.64], P0 ;  /* 0xe2e000003cf87fae */ /* 0x0007e80008121848 */
[----:B------:R-:W-:Y:S04]  /*2f1b0*/  STL.64 [R1+0x19a0], R16 ;  /* 0x0019a01001007387 */ /* 0x000fe80000100a00 */
[----:B------:R-:W-:Y:S04]  /*2f1c0*/  LDGSTS.E [R248+-0x1ce00], desc[UR8][R174.64], P0 ;  /* 0xe3200000aef87fae */ /* 0x000fe80008121848 */
[----:B------:R-:W-:Y:S04]  /*2f1d0*/  STL.64 [R1+0x19a8], R144 ;  /* 0x0019a89001007387 */ /* 0x000fe80000100a00 */
[----:B------:R4:W-:Y:S04]  /*2f1e0*/  LDGSTS.E [R248+-0x1ca00], desc[UR8][R62.64], P0 ;  /* 0xe36000003ef87fae */ /* 0x0009e80008121848 */
[----:B------:R-:W-:Y:S04]  /*2f1f0*/  STL.64 [R1+0x19b0], R48 ;  /* 0x0019b03001007387 */ /* 0x000fe80000100a00 */
[----:B------:R-:W-:Y:S04]  /*2f200*/  LDGSTS.E [R248+-0x1c600], desc[UR8][R234.64], P0 ;  /* 0xe3a00000eaf87fae */ /* 0x000fe80008121848 */
[----:B------:R3:W-:Y:S04]  /*2f210*/  STL.64 [R1+0x19c0], R60 ;  /* 0x0019c03c01007387 */ /* 0x0007e80000100a00 */
[----:B------:R-:W-:Y:S04]  /*2f220*/  LDGSTS.E [R248+-0x1c200], desc[UR8][R140.64], P0 ;  /* 0xe3e000008cf87fae */ /* 0x000fe80008121848 */
[----:B------:R-:W-:Y:S04]  /*2f230*/  STL.64 [R1+0x19c8], R174 ;  /* 0x0019c8ae01007387 */ /* 0x000fe80000100a00 */
[----:B------:R-:W-:Y:S01]  /*2f240*/  LDGSTS.E [R248+-0x1be00], desc[UR8][R28.64], P0 ;  /* 0xe42000001cf87fae */ /* 0x000fe20008121848 */
[C---:B------:R-:W-:Y:S01]  /*2f250*/  IMAD.WIDE R38, R13.reuse, 0x4, R38 ;  /* 0x000000040d267825 */ /* 0x040fe200078e0226 */
[----:B---3--:R-:W3:Y:S02]  /*2f260*/  LDC R61, c[0x0][0x230] ;  /* 0x00008c00ff3d7b82 */ /* 0x008ee40000000800 */
[----:B------:R4:W-:Y:S04]  /*2f270*/  STL.64 [R1+0x19d0], R62 ;  /* 0x0019d03e01007387 */ /* 0x0009e80000100a00 */
[----:B------:R-:W-:Y:S01]  /*2f280*/  LDGSTS.E [R248+-0x1ba00], desc[UR8][R246.64], P0 ;  /* 0xe4600000f6f87fae */ /* 0x000fe20008121848 */
[C---:B------:R-:W-:Y:S01]  /*2f290*/  IMAD.WIDE R54, R13.reuse, 0x4, R54 ;  /* 0x000000040d367825 */ /* 0x040fe200078e0236 */
[----:B------:R-:W3:Y:S02]  /*2f2a0*/  LDC R60, c[0x0][0x230] ;  /* 0x00008c00ff3c7b82 */ /* 0x000ee40000000800 */
[----:B------:R-:W-:Y:S04]  /*2f2b0*/  LDGSTS.E [R248+-0x1b600], desc[UR8][R228.64], P0 ;  /* 0xe4a00000e4f87fae */ /* 0x000fe80008121848 */
[----:B------:R-:W-:Y:S01]  /*2f2c0*/  LDGSTS.E [R248+-0x1b200], desc[UR8][R20.64], P0 ;  /* 0xe4e0000014f87fae */ /* 0x000fe20008121848 */
[C---:B------:R-:W-:Y:S01]  /*2f2d0*/  IMAD.WIDE R70, R13.reuse, 0x4, R70 ;  /* 0x000000040d467825 */ /* 0x040fe200078e0246 */
[----:B----4-:R-:W4:Y:S02]  /*2f2e0*/  LDC R62, c[0x0][0x230] ;  /* 0x00008c00ff3e7b82 */ /* 0x010f240000000800 */
[----:B------:R-:W2:Y:S04]  /*2f2f0*/  LDL.LU.64 R246, [R1+0x1a28] ;  /* 0x001a280001f67983 */ /* 0x000ea80000300a00 */
[----:B------:R-:W3:Y:S04]  /*2f300*/  LDL.64 R96, [R1+0x3c0] ;  /* 0x0003c00001607983 */ /* 0x000ee80000100a00 */
[----:B------:R-:W2:Y:S04]  /*2f310*/  LDL.LU.64 R48, [R1+0x440] ;  /* 0x0004400001307983 */ /* 0x000ea80000300a00 */
[----:B------:R-:W4:Y:S04]  /*2f320*/  LDL.LU.64 R110, [R1+0x400] ;  /* 0x00040000016e7983 */ /* 0x000f280000300a00 */
        /* <DEDUP_REMOVED lines=18> */
[----:B------:R-:W-:Y:S04]  /*2f450*/  LDGSTS.E [R248+-0x1ae00], desc[UR8][R36.64], P0 ;  /* 0xe520000024f87fae */ /* 0x000fe80008121848 */
        /* <DEDUP_REMOVED lines=20> */
[----:B------:R-:W-:Y:S04]  /*2f5a0*/  LDGSTS.E [R248+-0x18200], desc[UR8][R212.64], P0 ;  /* 0xe7e00000d4f87fae */ /* 0x000fe80008121848 */
[----:B------:R1:W-:Y:S04]  /*2f5b0*/  STL.64 [R1+0x16c8], R248 ;  /* 0x0016c8f801007387 */ /* 0x0003e80000100a00 */
[----:B-1----:R-:W3:Y:S04]  /*2f5c0*/  LDL.LU.64 R248, [R1+0x300] ;  /* 0x0003000001f87983 */ /* 0x002ee80000300a00 */
[----:B------:R-:W3:Y:S04]  /*2f5d0*/  LDL.LU.64 R144, [R1+0x438] ;  /* 0x0004380001907983 */ /* 0x000ee80000300a00 */
[----:B------:R-:W3:Y:S04]  /*2f5e0*/  LDL.LU.64 R206, [R1+0x3f8] ;  /* 0x0003f80001ce7983 */ /* 0x000ee80000300a00 */
        /* <DEDUP_REMOVED lines=15> */
[----:B------:R-:W-:Y:S01]  /*2f6e0*/  LDGSTS.E [R247+-0x1c580], desc[UR8][R76.64], P0 ;  /* 0xe3a800004cf77fae */ /* 0x000fe20008121848 */
[----:B------:R-:W-:-:S03]  /*2f6f0*/  IMAD.WIDE R86, R13, 0x4, R86 ;  /* 0x000000040d567825 */ /* 0x000fc600078e0256 */
        /* <DEDUP_REMOVED lines=35> */
[----:B------:R1:W-:Y:S04]  /*2f930*/  LDGSTS.E [R246+-0x1d500], desc[UR8][R2.64], P0 ;  /* 0xe2b0000002f67fae */ /* 0x0003e80008121848 */
[----:B------:R-:W2:Y:S01]  /*2f940*/  LDL.LU.64 R242, [R1+0x1a18] ;  /* 0x001a180001f27983 */ /* 0x000ea20000300a00 */
[----:B------:R-:W-:-:S03]  /*2f950*/  IMAD.WIDE R224, R13, 0x4, R224 ;  /* 0x000000040de07825 */ /* 0x000fc600078e02e0 */
[----:B------:R-:W-:Y:S04]  /*2f960*/  LDGSTS.E [R246+-0x1d100], desc[UR8][R204.64], P0 ;  /* 0xe2f00000ccf67fae */ /* 0x000fe80008121848 */
[----:B------:R-:W3:Y:S04]  /*2f970*/  LDL.LU.64 R2, [R1+0x1a10] ;  /* 0x001a100001027983 */ /* 0x000ee80000300a00 */
[----:B------:R-:W3:Y:S04]  /*2f980*/  LDL.LU.64 R16, [R1+0x430] ;  /* 0x0004300001107983 */ /* 0x000ee80000300a00 */
[----:B------:R-:W4:Y:S04]  /*2f990*/  LDL.LU.64 R92, [R1+0x3f0] ;  /* 0x0003f000015c7983 */ /* 0x000f280000300a00 */
[----:B------:R-:W2:Y:S04]  /*2f9a0*/  LDL.LU.64 R194, [R1+0x3b0] ;  /* 0x0003b00001c27983 */ /* 0x000ea80000300a00 */
[----:B------:R-:W2:Y:S04]  /*2f9b0*/  LDL.LU.64 R130, [R1+0x370] ;  /* 0x0003700001827983 */ /* 0x000ea80000300a00 */
[----:B------:R-:W2:Y:S04]  /*2f9c0*/  LDL.LU.64 R50, [R1+0x330] ;  /* 0x0003300001327983 */ /* 0x000ea80000300a00 */
[----:B------:R-:W2:Y:S04]  /*2f9d0*/  LDL.LU.64 R160, [R1+0x2f0] ;  /* 0x0002f00001a07983 */ /* 0x000ea80000300a00 */
[----:B------:R-:W2:Y:S04]  /*2f9e0*/  LDL.LU.64 R78, [R1+0x2b0] ;  /* 0x0002b000014e7983 */ /* 0x000ea80000300a00 */
[----:B------:R-:W2:Y:S04]  /*2f9f0*/  LDL.LU.64 R192, [R1+0x230] ;  /* 0x0002300001c07983 */ /* 0x000ea80000300a00 */
[----:B------:R-:W2:Y:S01]  /*2fa00*/  LDL.LU.64 R96, [R1+0x1f0] ;  /* 0x0001f00001607983 */ /* 0x000ea20000300a00 */
        /* <DEDUP_REMOVED lines=48> */
[----:B------:R-:W-:Y:S04]  /*2fd10*/  LDGSTS.E [R2+-0x1c480], desc[UR8][R8.64], P0 ;  /* 0xe3b8000008027fae */ /* 0x000fe80008121848 */
[----:B------:R-:W3:Y:S04]  /*2fd20*/  LDL.64 R98, [R1+0x7c0] ;  /* 0x0007c00001627983 */ /* 0x000ee80000100a00 */
[----:B------:R-:W-:Y:S04]  /*2fd30*/  LDGSTS.E [R2+-0x1c080], desc[UR8][R6.64], P0 ;  /* 0xe3f8000006027fae */ /* 0x000fe80008121848 */
[----:B------:R-:W4:Y:S04]  /*2fd40*/  LDL.64 R34, [R1+0x7c8] ;  /* 0x0007c80001227983 */ /* 0x000f280000100a00 */
[----:B------:R-:W-:Y:S04]  /*2fd50*/  LDGSTS.E [R2+-0x1bc80], desc[UR8][R4.64], P0 ;  /* 0xe438000004027fae */ /* 0x000fe80008121848 */
[----:B------:R-:W2:Y:S04]  /*2fd60*/  LDL.64 R190, [R1+0x7d0] ;  /* 0x0007d00001be7983 */ /* 0x000ea80000100a00 */
[----:B------:R-:W2:Y:S04]  /*2fd70*/  LDL.64 R232, [R1+0x7e0] ;  /* 0x0007e00001e87983 */ /* 0x000ea80000100a00 */
[----:B------:R-:W2:Y:S04]  /*2fd80*/  LDL.64 R4, [R1+0x7d8] ;  /* 0x0007d80001047983 */ /* 0x000ea80000100a00 */
[----:B------:R-:W2:Y:S04]  /*2fd90*/  LDL.64 R94, [R1+0x7e8] ;  /* 0x0007e800015e7983 */ /* 0x000ea80000100a00 */
[----:B------:R-:W2:Y:S01]  /*2fda0*/  LDL.64 R8, [R1+0x7f0] ;  /* 0x0007f00001087983 */ /* 0x000ea20000100a00 */
        /* <DEDUP_REMOVED lines=28> */
[----:B------:R4:W-:Y:S04]  /*2ff70*/  LDGSTS.E [R2+-0x18080], desc[UR8][R218.64], P0 ;  /* 0xe7f80000da027fae */ /* 0x0009e80008121848 */
[----:B------:R-:W0:Y:S01]  /*2ff80*/  LDGDEPBAR ;  /* 0x00000000000079af */ /* 0x000e220000000000 */
[----:B------:R-:W-:Y:S06]  /*2ff90*/  BAR.SYNC.DEFER_BLOCKING 0x0 ;  /* 0x0000000000007b1d */ /* 0x000fec0000010000 */
[----:B------:R-:W2:Y:S04]  /*2ffa0*/  LDL.64 R176, [R1+0x7f8] ;  /* 0x0007f80001b07983 */ /* 0x000ea80000100a00 */
[----:B------:R-:W2:Y:S04]  /*2ffb0*/  LDL.64 R18, [R1+0x9c0] ;  /* 0x0009c00001127983 */ /* 0x000ea80000100a00 */
[----:B------:R-:W2:Y:S04]  /*2ffc0*/  LDL.64 R10, [R1+0x9c8] ;  /* 0x0009c800010a7983 */ /* 0x000ea80000100a00 */
[----:B------:R1:W-:Y:S04]  /*2ffd0*/  STL.64 [R1+0x1678], R2 ;  /* 0x0016780201007387 */ /* 0x0003e80000100a00 */
[----:B------:R-:W2:Y:S01]  /*2ffe0*/  LDL.64 R114, [R1+0x9d0] ;  /* 0x0009d00001727983 */ /* 0x000ea20000100a00 */
[----:B------:R-:W-:-:S03]  /*2fff0*/  ISETP.GE.U32.AND P0, PT, R12, 0x7ffffddf, PT ;  /* 0x7ffffddf0c00780c */ /* 0x000fc60003f06070 */
[----:B------:R-:W-:Y:S01]  /*30000*/  @!PT LDS RZ, [RZ] ;  /* 0x00000000fffff984 */ /* 0x000fe20000000800 */
[----:B------:R-:W-:Y:S01]  /*30010*/  @!PT LDS RZ, [RZ] ;  /* 0x00000000fffff984 */ /* 0x000fe20000000800 */
[----:B------:R-:W-:Y:S01]  /*30020*/  @!PT LDS RZ, [RZ] ;  /* 0x00000000fffff984 */ /* 0x000fe20000000800 */
[----:B---3--:R-:W-:Y:S01]  /*30030*/  LDGSTS.E [R244+0x60000], desc[UR8][R98.64], !P6 ;  /* 0x6000000062f47fae */ /* 0x008fe2000f121848 */
[----:B-1----:R-:W1:Y:S03]  /*30040*/  LDC R3, c[0x0][0x230] ;  /* 0x00008c00ff037b82 */ /* 0x002e660000000800 */
[----:B------:R-:W3:Y:S04]  /*30050*/  LDL.64 R246, [R1+0xbc0] ;  /* 0x000bc00001f67983 */ /* 0x000ee80000100a00 */
[----:B----4-:R4:W-:Y:S01]  /*30060*/  LDGSTS.E [R244+0x64000], desc[UR8][R34.64], !P6 ;  /* 0x6400000022f47fae */ /* 0x0109e2000f121848 */
[----:B------:R-:W3:Y:S03]  /*30070*/  LDC R2, c[0x0][0x230] ;  /* 0x00008c00ff027b82 */ /* 0x000ee60000000800 */
[----:B------:R-:W3:Y:S04]  /*30080*/  LDL.64 R98, [R1+0x9d8] ;  /* 0x0009d80001627983 */ /* 0x000ee80000100a00 */
[----:B--2---:R-:W-:Y:S01]  /*30090*/  LDGSTS.E [R244+0x60004], desc[UR8][R190.64], !P5 ;  /* 0x60004000bef47fae */ /* 0x004fe2000e921848 */
[----:B----4-:R-:W2:Y:S03]  /*300a0*/  LDC R34, c[0x0][0x230] ;  /* 0x00008c00ff227b82 */ /* 0x010ea60000000800 */
[----:B------:R-:W4:Y:S04]  /*300b0*/  LDL.64 R174, [R1+0xbe0] ;  /* 0x000be00001ae7983 */ /* 0x000f280000100a00 */
[----:B------:R-:W-:Y:S01]  /*300c0*/  LDGSTS.E [R244+0x64004], desc[UR8][R4.64], !P5 ;  /* 0x6400400004f47fae */ /* 0x000fe2000e921848 */
[----:B------:R-:W-:Y:S01]  /*300d0*/  VIADD R12, R252, 0xfffffe5d ;  /* 0xfffffe5dfc0c7836 */ /* 0x000fe20000000000 */
[----:B------:R-:W1:Y:S02]  /*300e0*/  LDC R35, c[0x0][0x230] ;  /* 0x00008c00ff237b82 */ /* 0x000e640000000800 */
[----:B------:R-:W4:Y:S04]  /*300f0*/  LDL.64 R190, [R1+0x9e0] ;  /* 0x0009e00001be7983 */ /* 0x000f280000100a00 */
[----:B------:R-:W-:Y:S04]  /*30100*/  LDGSTS.E [R244+0x60008], desc[UR8][R232.64], !P4 ;  /* 0x60008000e8f47fae */ /* 0x000fe8000e121848 */
[----:B------:R-:W4:Y:S04]  /*30110*/  LDL.64 R4, [R1+0x9e8] ;  /* 0x0009e80001047983 */ /* 0x000f280000100a00 */
[----:B------:R-:W-:Y:S04]  /*30120*/  LDGSTS.E [R244+0x64008], desc[UR8][R94.64], !P4 ;  /* 0x640080005ef47fae */ /* 0x000fe8000e121848 */
[----:B------:R-:W-:Y:S01]  /*30130*/  LDGSTS.E [R244+0x6000c], desc[UR8][R8.64], !P3 ;  /* 0x6000c00008f47fae */ /* 0x000fe2000d921848 */
[----:B------:R-:W-:Y:S01]  /*30140*/  ISETP.GE.U32.AND P6, PT, R12, 0x7ffffdde, PT ;  /* 0x7ffffdde0c00780c */ /* 0x000fe20003fc6070 */
[----:B------:R-:W-:-:S02]  /*30150*/  VIADD R252, R178, 0xfffffe3f ;  /* 0xfffffe3fb2fc7836 */ /* 0x000fc40000000000 */
[----:B------:R-:W4:Y:S04]  /*30160*/  LDL.64 R232, [R1+0xbf0] ;  /* 0x000bf00001e87983 */ /* 0x000f280000100a00 */
[----:B------:R-:W4:Y:S04]  /*30170*/  LDL.64 R94, [R1+0x9f0] ;  /* 0x0009f000015e7983 */ /* 0x000f280000100a00 */
[----:B------:R-:W4:Y:S01]  /*30180*/  LDL.64 R8, [R1+0x9f8] ;  /* 0x0009f80001087983 */ /* 0x000f220000100a00 */
[----:B--2---:R-:W-:Y:S02]  /*30190*/  IADD3 R12, R34, -0x1a4, RZ ;  /* 0xfffffe5c220c7810 */ /* 0x004fe40007ffe0ff */
[----:B------:R-:W2:Y:S01]  /*301a0*/  LDC R34, c[0x0][0x230] ;  /* 0x00008c00ff227b82 */ /* 0x000ea20000000800 */
[----:B------:R-:W-:-:S02]  /*301b0*/  ISETP.GE.U32.AND P4, PT, R252, 0x7ffffdc0, PT ;  /* 0x7ffffdc0fc00780c */ /* 0x000fc40003f86070 */
[----:B------:R-:W-:Y:S01]  /*301c0*/  ISETP.GE.U32.AND P5, PT, R12, 0x7ffffddd, PT ;  /* 0x7ffffddd0c00780c */ /* 0x000fe20003fa6070 */
[----:B------:R-:W-:Y:S01]  /*301d0*/  VIADD R12, R179, 0xfffffe3e ;  /* 0xfffffe3eb30c7836 */ /* 0x000fe20000000000 */
[----:B------:R-:W-:Y:S01]  /*301e0*/  IADD3 R252, R62, -0x1c3, RZ ;  /* 0xfffffe3d3efc7810 */ /* 0x000fe20007ffe0ff */
[----:B------:R-:W4:Y:S04]  /*301f0*/  LDL.64 R178, [R1+0xbe8] ;  /* 0x000be80001b27983 */ /* 0x000f280000100a00 */
[----:B------:R-:W4:Y:S04]  /*30200*/  LDL.64 R62, [R1+0xbc8] ;  /* 0x000bc800013e7983 */ /* 0x000f280000100a00 */
[----:B------:R-:W-:Y:S04]  /*30210*/  LDGSTS.E [R244+0x6400c], desc[UR8][R176.64], !P3 ;  /* 0x6400c000b0f47fae */ /* 0x000fe8000d921848 */
[----:B------:R-:W-:Y:S04]  /*30220*/  LDGSTS.E [R244+0x68000], desc[UR8][R18.64], !P1 ;  /* 0x6800000012f47fae */ /* 0x000fe8000c921848 */
[----:B------:R-:W-:Y:S01]  /*30230*/  LDGSTS.E [R244+0x6c000], desc[UR8][R10.64], !P1 ;  /* 0x6c0000000af47fae */ /* 0x000fe2000c921848 */
[----:B------:R-:W-:Y:S01]  /*30240*/  ISETP.GE.U32.AND P3, PT, R12, 0x7ffffdbf, PT ;  /* 0x7ffffdbf0c00780c */ /* 0x000fe20003f66070 */
[----:B------:R-:W-:-:S02]  /*30250*/  VIADD R12, R61, 0xfffffe3c ;  /* 0xfffffe3c3d0c7836 */ /* 0x000fc40000000000 */
[----:B------:R-:W4:Y:S04]  /*30260*/  LDL.64 R176, [R1+0xbf8] ;  /* 0x000bf80001b07983 */ /* 0x000f280000100a00 */
[----:B------:R-:W4:Y:S04]  /*30270*/  LDL.64 R18, [R1+0xbd0] ;  /* 0x000bd00001127983 */ /* 0x000f280000100a00 */
[----:B------:R-:W4:Y:S01]  /*30280*/  LDL.64 R10, [R1+0xbd8] ;  /* 0x000bd800010a7983 */ /* 0x000f220000100a00 */
[----:B------:R-:W-:-:S03]  /*30290*/  ISETP.GE.U32.AND P1, PT, R252, 0x7ffffdbe, PT ;  /* 0x7ffffdbefc00780c */ /* 0x000fc60003f26070 */
[----:B------:R-:W-:Y:S01]  /*302a0*/  LDGSTS.E [R244+0x68004], desc[UR8][R114.64], !P0 ;  /* 0x6800400072f47fae */ /* 0x000fe2000c121848 */
[----:B-1----:R-:W-:Y:S01]  /*302b0*/  VIADD R252, R35, 0xfffffe1f ;  /* 0xfffffe1f23fc7836 */ /* 0x002fe20000000000 */
[----:B------:R-:W1:Y:S02]  /*302c0*/  LDC R61, c[0x0][0x230] ;  /* 0x00008c00ff3d7b82 */ /* 0x000e640000000800 */
[----:B------:R-:W4:Y:S04]  /*302d0*/  LDL.64 R114, [R1+0x15c8] ;  /* 0x0015c80001727983 */ /* 0x000f280000100a00 */
[----:B---3--:R-:W-:Y:S01]  /*302e0*/  LDGSTS.E [R244+0x6c004], desc[UR8][R98.64], !P0 ;  /* 0x6c00400062f47fae */ /* 0x008fe2000c121848 */
[----:B------:R-:W-:Y:S02]  /*302f0*/  ISETP.GE.U32.AND P0, PT, R12, 0x7ffffdbd, PT ;  /* 0x7ffffdbd0c00780c */ /* 0x000fe40003f06070 */
[----:B--2---:R-:W-:-:S02]  /*30300*/  IADD3 R12, R34, -0x1e2, RZ ;  /* 0xfffffe1e220c7810 */ /* 0x004fc40007ffe0ff */
[----:B------:R-:W2:Y:S04]  /*30310*/  LDL.64 R34, [R1+0x15e0] ;  /* 0x0015e00001227983 */ /* 0x000ea80000100a00 */
[----:B------:R-:W3:Y:S04]  /*30320*/  LDL.64 R98, [R1+0x15d0] ;  /* 0x0015d00001627983 */ /* 0x000ee80000100a00 */
[----:B----4-:R-:W-:Y:S04]  /*30330*/  LDGSTS.E [R244+0x68008], desc[UR8][R190.64], !P6 ;  /* 0x68008000bef47fae */ /* 0x010fe8000f121848 */
[----:B------:R-:W-:Y:S04]  /*30340*/  LDGSTS.E [R244+0x6c008], desc[UR8][R4.64], !P6 ;  /* 0x6c00800004f47fae */ /* 0x000fe8000f121848 */
[----:B------:R-:W4:Y:S04]  /*30350*/  LDL.64 R190, [R1+0x15e8] ;  /* 0x0015e80001be7983 */ /* 0x000f280000100a00 */
[----:B------:R-:W2:Y:S04]  /*30360*/  LDL.64 R4, [R1+0x15d8] ;  /* 0x0015d80001047983 */ /* 0x000ea80000100a00 */
[----:B------:R-:W-:Y:S04]  /*30370*/  LDGSTS.E [R244+0x6800c], desc[UR8][R94.64], !P5 ;  /* 0x6800c0005ef47fae */ /* 0x000fe8000e921848 */
[----:B------:R-:W-:Y:S04]  /*30380*/  LDGSTS.E [R244+0x6c00c], desc[UR8][R8.64], !P5 ;  /* 0x6c00c00008f47fae */ /* 0x000fe8000e921848 */
[----:B------:R-:W4:Y:S04]  /*30390*/  LDL.64 R94, [R1+0x15f0] ;  /* 0x0015f000015e7983 */ /* 0x000f280000100a00 */
[----:B------:R-:W4:Y:S01]  /*303a0*/  LDL.64 R8, [R1+0x15f8] ;  /* 0x0015f80001087983 */ /* 0x000f220000100a00 */
[----:B------:R-:W-:Y:S01]  /*303b0*/  ISETP.GE.U32.AND P6, PT, R252, 0x7ffffda0, PT ;  /* 0x7ffffda0fc00780c */ /* 0x000fe20003fc6070 */
[----:B------:R-:W-:Y:S01]  /*303c0*/  VIADD R252, R60, 0xfffffe1d ;  /* 0xfffffe1d3cfc7836 */ /* 0x000fe20000000000 */
[----:B------:R-:W-:Y:S01]  /*303d0*/  ISETP.GE.U32.AND P5, PT, R12, 0x7ffffd9f, PT ;  /* 0x7ffffd9f0c00780c */ /* 0x000fe20003fa6070 */
[----:B------:R-:W-:Y:S01]  /*303e0*/  VIADD R12, R3, 0xfffffe1c ;  /* 0xfffffe1c030c7836 */ /* 0x000fe20000000000 */
[----:B------:R-:W-:Y:S01]  /*303f0*/  LDGSTS.E [R244+0x70000], desc[UR8][R246.64], !P4 ;  /* 0x70000000f6f47fae */ /* 0x000fe2000e121848 */
[----:B------:R-:W4:Y:S03]  /*30400*/  LDC R60, c[0x0][0x230] ;  /* 0x00008c00ff3c7b82 */ /* 0x000f260000000800 */
[----:B------:R1:W-:Y:S01]  /*30410*/  LDGSTS.E [R244+0x74000], desc[UR8][R62.64], !P4 ;  /* 0x740000003ef47fae */ /* 0x0003e2000e121848 */
[----:B------:R-:W-:-:S04]  /*30420*/  ISETP.GE.U32.AND P4, PT, R252, 0x7ffffd9e, PT ;  /* 0x7ffffd9efc00780c */ /* 0x000fc80003f86070 */
[----:B------:R-:W4:Y:S08]  /*30430*/  LDC R3, c[0x0][0x230] ;  /* 0x00008c00ff037b82 */ /* 0x000f300000000800 */
[----:B-1----:R-:W1:Y:S08]  /*30440*/  LDC R62, c[0x0][0x230] ;  /* 0x00008c00ff3e7b82 */ /* 0x002e700000000800 */
[----:B------:R-:W1:Y:S01]  /*30450*/  LDC R63, c[0x0][0x230] ;  /* 0x00008c00ff3f7b82 */ /* 0x000e620000000800 */
[----:B------:R1:W-:Y:S04]  /*30460*/  LDGSTS.E [R244+0x70004], desc[UR8][R18.64], !P3 ;  /* 0x7000400012f47fae */ /* 0x0003e8000d921848 */
[----:B------:R1:W-:Y:S01]  /*30470*/  LDGSTS.E [R244+0x74004], desc[UR8][R10.64], !P3 ;  /* 0x740040000af47fae */ /* 0x0003e2000d921848 */
[----:B------:R-:W-:-:S03]  /*30480*/  ISETP.GE.U32.AND P3, PT, R12, 0x7ffffd9d, PT ;  /* 0x7ffffd9d0c00780c */ /* 0x000fc60003f66070 */
[----:B------:R-:W-:Y:S04]  /*30490*/  LDGSTS.E [R244+0x70008], desc[UR8][R174.64], !P1 ;  /* 0x70008000aef47fae */ /* 0x000fe8000c921848 */
[----:B------:R-:W-:Y:S01]  /*304a0*/  LDGSTS.E [R244+0x74008], desc[UR8][R178.64], !P1 ;  /* 0x74008000b2f47fae */ /* 0x000fe2000c921848 */
[----:B-1----:R-:W1:Y:S03]  /*304b0*/  LDC R19, c[0x0][0x230] ;  /* 0x00008c00ff137b82 */ /* 0x002e660000000800 */
[----:B------:R-:W-:Y:S04]  /*304c0*/  LDGSTS.E [R244+0x7000c], desc[UR8][R232.64], !P0 ;  /* 0x7000c000e8f47fae */ /* 0x000fe8000c121848 */
[----:B------:R-:W-:Y:S01]  /*304d0*/  LDGSTS.E [R244+0x7400c], desc[UR8][R176.64], !P0 ;  /* 0x7400c000b0f47fae */ /* 0x000fe2000c121848 */
[----:B------:R-:W1:Y:S03]  /*304e0*/  LDC R10, c[0x0][0x230] ;  /* 0x00008c00ff0a7b82 */ /* 0x000e660000000800 */
[----:B------:R-:W-:Y:S05]  /*304f0*/  LDGSTS.E [R244+0x78000], desc[UR8][R114.64], !P6 ;  /* 0x7800000072f47fae */ /* 0x000fea000f121848 */
[----:B------:R-:W4:Y:S01]  /*30500*/  LDC R11, c[0x0][0x230] ;  /* 0x00008c00ff0b7b82 */ /* 0x000f220000000800 */
[----:B------:R-:W-:Y:S01]  /*30510*/  VIADD R12, R2, 0xfffffe7a ;  /* 0xfffffe7a020c7836 */ /* 0x000fe20000000000 */
[----:B------:R-:W-:-:S06]  /*30520*/  IADD3 R252, R61, -0x185, RZ ;  /* 0xfffffe7b3dfc7810 */ /* 0x000fcc0007ffe0ff */
[----:B------:R-:W4:Y:S01]  /*30530*/  LDC R18, c[0x0][0x230] ;  /* 0x00008c00ff127b82 */ /* 0x000f220000000800 */
[----:B-1----:R-:W-:Y:S01]  /*30540*/  VIADD R10, R10, 0xfffffe79 ;  /* 0xfffffe790a0a7836 */ /* 0x002fe20000000000 */
[----:B---3--:R-:W-:Y:S06]  /*30550*/  LDGSTS.E [R244+0x7c000], desc[UR8][R98.64], !P6 ;  /* 0x7c00000062f47fae */ /* 0x008fec000f121848 */
[----:B------:R-:W1:Y:S08]  /*30560*/  LDC R61, c[0x0][0x230] ;  /* 0x00008c00ff3d7b82 */ /* 0x000e700000000800 */
[----:B------:R-:W3:Y:S01]  /*30570*/  LDC R2, c[0x0][0x230] ;  /* 0x00008c00ff027b82 */ /* 0x000ee20000000800 */
[----:B------:R-:W3:Y:S04]  /*30580*/  LDL.64 R98, [R1+0x788] ;  /* 0x0007880001627983 */ /* 0x000ee80000100a00 */
[----:B--2---:R-:W-:Y:S04]  /*30590*/  LDGSTS.E [R244+0x78004], desc[UR8][R4.64], !P5 ;  /* 0x7800400004f47fae */ /* 0x004fe8000e921848 */
[----:B------:R-:W-:Y:S04]  /*305a0*/  LDGSTS.E [R244+0x7c004], desc[UR8][R34.64], !P5 ;  /* 0x7c00400022f47fae */ /* 0x000fe8000e921848 */
[----:B----4-:R-:W-:Y:S04]  /*305b0*/  LDGSTS.E [R244+0x78008], desc[UR8][R190.64], !P4 ;  /* 0x78008000bef47fae */ /* 0x010fe8000e121848 */
[----:B------:R-:W2:Y:S04]  /*305c0*/  LDL.64 R4, [R1+0x780] ;  /* 0x0007800001047983 */ /* 0x000ea80000100a00 */
[----:B------:R-:W-:Y:S04]  /*305d0*/  LDGSTS.E [R244+0x7c008], desc[UR8][R94.64], !P4 ;  /* 0x7c0080005ef47fae */ /* 0x000fe8000e121848 */
[----:B------:R-:W-:Y:S04]  /*305e0*/  LDGSTS.E [R244+0x7800c], desc[UR8][R8.64], !P3 ;  /* 0x7800c00008f47fae */ /* 0x000fe8000d921848 */
[----:B------:R-:W4:Y:S04]  /*305f0*/  LDL.64 R34, [R1+0x790] ;  /* 0x0007900001227983 */ /* 0x000f280000100a00 */
[----:B------:R1:W-:Y:S04]  /*30600*/  LDGSTS.E [R244+0x7c00c], desc[UR8][R242.64], !P3 ;  /* 0x7c00c000f2f47fae */ /* 0x0003e8000d921848 */
[----:B------:R-:W2:Y:S04]  /*30610*/  LDL.LU.64 R242, [R1+0x1a00] ;  /* 0x001a000001f27983 */ /* 0x000ea80000300a00 */
[----:B------:R-:W4:Y:S04]  /*30620*/  LDL.64 R178, [R1+0x798] ;  /* 0x0007980001b27983 */ /* 0x000f280000100a00 */
[----:B------:R-:W4:Y:S04]  /*30630*/  LDL.64 R190, [R1+0x7a0] ;  /* 0x0007a00001be7983 */ /* 0x000f280000100a00 */
[----:B------:R-:W4:Y:S01]  /*30640*/  LDL.64 R8, [R1+0x7a8] ;  /* 0x0007a80001087983 */ /* 0x000f220000100a00 */
[----:B------:R-:W-:Y:S01]  /*30650*/  ISETP.GE.U32.AND P3, PT, R12, 0x7ffffdfb, PT ;  /* 0x7ffffdfb0c00780c */ /* 0x000fe20003f66070 */
[----:B------:R-:W-:Y:S01]  /*30660*/  VIADD R12, R11, 0xfffffe5a ;  /* 0xfffffe5a0b0c7836 */ /* 0x000fe20000000000 */
[----:B------:R-:W-:Y:S01]  /*30670*/  ISETP.GE.U32.AND P4, PT, R10, 0x7ffffdfa, PT ;  /* 0x7ffffdfa0a00780c */ /* 0x000fe20003f86070 */
[----:B------:R-:W4:Y:S04]  /*30680*/  LDL.64 R232, [R1+0x7b0] ;  /* 0x0007b00001e87983 */ /* 0x000f280000100a00 */
[----:B------:R-:W4:Y:S04]  /*30690*/  LDL.64 R94, [R1+0x7b8] ;  /* 0x0007b800015e7983 */ /* 0x000f280000100a00 */
[----:B------:R-:W4:Y:S01]  /*306a0*/  LDL.64 R10, [R1+0x980] ;  /* 0x00098000010a7983 */ /* 0x000f220000100a00 */
[----:B------:R-:W-:Y:S01]  /*306b0*/  ISETP.GE.U32.AND P1, PT, R252, 0x7ffffdfc, PT ;  /* 0x7ffffdfcfc00780c */ /* 0x000fe20003f26070 */
[----:B-1----:R-:W-:Y:S01]  /*306c0*/  VIADD R244, R19, 0xfffffe5b ;  /* 0xfffffe5b13f47836 */ /* 0x002fe20000000000 */
[----:B------:R-:W-:Y:S01]  /*306d0*/  IADD3 R252, R60, -0x188, RZ ;  /* 0xfffffe783cfc7810 */ /* 0x000fe20007ffe0ff */
[----:B------:R-:W4:Y:S01]  /*306e0*/  LDL.64 R176, [R1+0x988] ;  /* 0x0009880001b07983 */ /* 0x000f220000100a00 */
[----:B------:R-:W1:Y:S02]  /*306f0*/  LDC R60, c[0x0][0x230] ;  /* 0x00008c00ff3c7b82 */ /* 0x000e640000000800 */
[----:B------:R-:W-:Y:S01]  /*30700*/  ISETP.GE.U32.AND P5, PT, R252, 0x7ffffdf9, PT ;  /* 0x7ffffdf9fc00780c */ /* 0x000fe20003fa6070 */
[----:B------:R-:W4:Y:S01]  /*30710*/  LDL.64 R114, [R1+0x998] ;  /* 0x0009980001727983 */ /* 0x000f220000100a00 */
[----:B------:R-:W-:-:S03]  /*30720*/  ISETP.GE.U32.AND P6, PT, R244, 0x7ffffddc, PT ;  /* 0x7ffffddcf400780c */ /* 0x000fc60003fc6070 */
[----:B------:R-:W4:Y:S01]  /*30730*/  LDL.64 R246, [R1+0xb90] ;  /* 0x000b900001f67983 */ /* 0x000f220000100a00 */
[----:B------:R-:W1:Y:S03]  /*30740*/  LDC R19, c[0x0][0x230] ;  /* 0x00008c00ff137b82 */ /* 0x000e660000000800 */
[----:B------:R-:W4:Y:S04]  /*30750*/  LDL.64 R174, [R1+0xbb0] ;  /* 0x000bb00001ae7983 */ /* 0x000f280000100a00 */
[----:B--2---:R-:W-:Y:S01]  /*30760*/  LDGSTS.E [R243+0x60000], desc[UR8][R4.64], !P1 ;  /* 0x6000000004f37fae */ /* 0x004fe2000c921848 */
[----:B------:R-:W-:Y:S01]  /*30770*/  ISETP.GE.U32.AND P0, PT, R12, 0x7ffffddb, PT ;  /* 0x7ffffddb0c00780c */ /* 0x000fe20003f06070 */
[----:B------:R-:W2:Y:S02]  /*30780*/  LDC R252, c[0x0][0x230] ;  /* 0x00008c00fffc7b82 */ /* 0x000ea40000000800 */
[----:B---3--:R-:W-:Y:S04]  /*30790*/  LDGSTS.E [R243+0x64000], desc[UR8][R98.64], !P1 ;  /* 0x6400000062f37fae */ /* 0x008fe8000c921848 */
[----:B----4-:R-:W-:Y:S04]  /*307a0*/  LDGSTS.E [R243+0x60004], desc[UR8][R34.64], !P3 ;  /* 0x6000400022f37fae */ /* 0x010fe8000d921848 */
[----:B------:R-:W3:Y:S04]  /*307b0*/  LDL.64 R4, [R1+0x990] ;  /* 0x0009900001047983 */ /* 0x000ee80000100a00 */
[----:B------:R-:W4:Y:S04]  /*307c0*/  LDL.64 R98, [R1+0x9a0] ;  /* 0x0009a00001627983 */ /* 0x000f280000100a00 */
[----:B------:R-:W-:Y:S04]  /*307d0*/  LDGSTS.E [R243+0x64004], desc[UR8][R178.64], !P3 ;  /* 0x64004000b2f37fae */ /* 0x000fe8000d921848 */
[----:B------:R-:W2:Y:S04]  /*307e0*/  LDL.64 R34, [R1+0x9a8] ;  /* 0x0009a80001227983 */ /* 0x000ea80000100a00 */
[----:B------:R-:W-:Y:S04]  /*307f0*/  LDGSTS.E [R243+0x60008], desc[UR8][R190.64], !P4 ;  /* 0x60008000bef37fae */ /* 0x000fe8000e121848 */
[----:B------:R-:W-:Y:S04]  /*30800*/  LDGSTS.E [R243+0x64008], desc[UR8][R8.64], !P4 ;  /* 0x6400800008f37fae */ /* 0x000fe8000e121848 */
[----:B------:R-:W-:Y:S04]  /*30810*/  LDGSTS.E [R243+0x6000c], desc[UR8][R232.64], !P5 ;  /* 0x6000c000e8f37fae */ /* 0x000fe8000e921848 */
[----:B------:R-:W2:Y:S04]  /*30820*/  LDL.64 R190, [R1+0x9b0] ;  /* 0x0009b00001be7983 */ /* 0x000ea80000100a00 */
[----:B------:R-:W2:Y:S04]  /*30830*/  LDL.64 R8, [R1+0x9b8] ;  /* 0x0009b80001087983 */ /* 0x000ea80000100a00 */
[----:B------:R-:W-:Y:S04]  /*30840*/  LDGSTS.E [R243+0x6400c], desc[UR8][R94.64], !P5 ;  /* 0x6400c0005ef37fae */ /* 0x000fe8000e921848 */
[----:B------:R-:W-:Y:S01]  /*30850*/  LDGSTS.E [R243+0x68000], desc[UR8][R10.64], !P6 ;  /* 0x680000000af37fae */ /* 0x000fe2000f121848 */
[----:B------:R-:W-:-:S02]  /*30860*/  VIADD R12, R18, 0xfffffe58 ;  /* 0xfffffe58120c7836 */ /* 0x000fc40000000000 */
[----:B------:R-:W2:Y:S01]  /*30870*/  LDC R18, c[0x0][0x230] ;  /* 0x00008c00ff127b82 */ /* 0x000ea20000000800 */
[----:B------:R-:W-:Y:S01]  /*30880*/  IADD3 R244, R62, -0x1a7, RZ ;  /* 0xfffffe593ef47810 */ /* 0x000fe20007ffe0ff */
[----:B------:R-:W-:Y:S04]  /*30890*/  LDGSTS.E [R243+0x6c000], desc[UR8][R176.64], !P6 ;  /* 0x6c000000b0f37fae */ /* 0x000fe8000f121848 */
[----:B------:R-:W2:Y:S04]  /*308a0*/  LDL.64 R94, [R1+0xb80] ;  /* 0x000b8000015e7983 */ /* 0x000ea80000100a00 */
[----:B------:R-:W2:Y:S01]  /*308b0*/  LDL.64 R10, [R1+0xb88] ;  /* 0x000b8800010a7983 */ /* 0x000ea20000100a00 */
[----:B------:R-:W-:Y:S01]  /*308c0*/  ISETP.GE.U32.AND P1, PT, R244, 0x7ffffdda, PT ;  /* 0x7ffffddaf400780c */ /* 0x000fe20003f26070 */
[----:B------:R-:W2:Y:S01]  /*308d0*/  LDC R62, c[0x0][0x230] ;  /* 0x00008c00ff3e7b82 */ /* 0x000ea20000000800 */
[----:B------:R-:W-:Y:S01]  /*308e0*/  ISETP.GE.U32.AND P3, PT, R12, 0x7ffffdd9, PT ;  /* 0x7ffffdd90c00780c */ /* 0x000fe20003f66070 */
[----:B------:R-:W-:Y:S01]  /*308f0*/  VIADD R12, R3, 0xfffffe3b ;  /* 0xfffffe3b030c7836 */ /* 0x000fe20000000000 */
[----:B------:R-:W-:Y:S01]  /*30900*/  IADD3 R244, R61, -0x1c6, RZ ;  /* 0xfffffe3a3df47810 */ /* 0x000fe20007ffe0ff */
[----:B------:R-:W2:Y:S03]  /*30910*/  LDL.64 R178, [R1+0xbb8] ;  /* 0x000bb80001b27983 */ /* 0x000ea60000100a00 */
[----:B------:R-:W-:Y:S01]  /*30920*/  ISETP.GE.U32.AND P4, PT, R12, 0x7ffffdbc, PT ;  /* 0x7ffffdbc0c00780c */ /* 0x000fe20003f86070 */
[----:B------:R-:W-:Y:S01]  /*30930*/  VIADD R12, R2, 0xfffffe39 ;  /* 0xfffffe39020c7836 */ /* 0x000fe20000000000 */
[----:B------:R-:W-:Y:S01]  /*30940*/  ISETP.GE.U32.AND P5, PT, R244, 0x7ffffdbb, PT ;  /* 0x7ffffdbbf400780c */ /* 0x000fe20003fa6070 */
[----:B-1----:R-:W-:Y:S01]  /*30950*/  VIADD R244, R60, 0xfffffe38 ;  /* 0xfffffe383cf47836 */ /* 0x002fe20000000000 */
[----:B------:R-:W2:Y:S01]  /*30960*/  LDL.64 R232, [R1+0x1588] ;  /* 0x0015880001e87983 */ /* 0x000ea20000100a00 */
[----:B------:R-:W1:Y:S01]  /*30970*/  LDC R3, c[0x0][0x230] ;  /* 0x00008c00ff037b82 */ /* 0x000e620000000800 */
[----:B------:R-:W-:-:S02]  /*30980*/  ISETP.GE.U32.AND P6, PT, R12, 0x7ffffdba, PT ;  /* 0x7ffffdba0c00780c */ /* 0x000fc40003fc6070 */
[----:B------:R-:W2:Y:S01]  /*30990*/  LDL.64 R60, [R1+0xba0] ;  /* 0x000ba000013c7983 */ /* 0x000ea20000100a00 */
[----:B------:R-:W-:-:S03]  /*309a0*/  IADD3 R12, R19, -0x1e5, RZ ;  /* 0xfffffe1b130c7810 */ /* 0x000fc60007ffe0ff */
[----:B------:R-:W2:Y:S01]  /*309b0*/  LDL.64 R176, [R1+0x15a0] ;  /* 0x0015a00001b07983 */ /* 0x000ea20000100a00 */
[----:B------:R-:W1:Y:S03]  /*309c0*/  LDC R2, c[0x0][0x230] ;  /* 0x00008c00ff027b82 */ /* 0x000e660000000800 */
[----:B---3--:R-:W-:Y:S04]  /*309d0*/  LDGSTS.E [R243+0x68004], desc[UR8][R4.64], !P0 ;  /* 0x6800400004f37fae */ /* 0x008fe8000c121848 */
[----:B------:R-:W-:Y:S04]  /*309e0*/  LDGSTS.E [R243+0x6c004], desc[UR8][R114.64], !P0 ;  /* 0x6c00400072f37fae */ /* 0x000fe8000c121848 */
[----:B----4-:R3:W-:Y:S04]  /*309f0*/  LDGSTS.E [R243+0x68008], desc[UR8][R98.64], !P1 ;  /* 0x6800800062f37fae */ /* 0x0107e8000c921848 */
[----:B------:R-:W4:Y:S04]  /*30a00*/  LDL.64 R4, [R1+0xb98] ;  /* 0x000b980001047983 */ /* 0x000f280000100a00 */
[----:B------:R-:W4:Y:S04]  /*30a10*/  LDL.64 R114, [R1+0xba8] ;  /* 0x000ba80001727983 */ /* 0x000f280000100a00 */
[----:B--2---:R-:W-:Y:S01]  /*30a20*/  LDGSTS.E [R243+0x6c008], desc[UR8][R34.64], !P1 ;  /* 0x6c00800022f37fae */ /* 0x004fe2000c921848 */
[----:B------:R-:W-:Y:S01]  /*30a30*/  ISETP.GE.U32.AND P1, PT, R12, 0x7ffffd9c, PT ;  /* 0x7ffffd9c0c00780c */ /* 0x000fe20003f26070 */
[----:B------:R-:W-:Y:S01]  /*30a40*/  VIADD R12, R18, 0xfffffe1a ;  /* 0xfffffe1a120c7836 */ /* 0x000fe20000000000 */
[----:B---3--:R-:W2:Y:S01]  /*30a50*/  LDC R98, c[0x0][0x230] ;  /* 0x00008c00ff627b82 */ /* 0x008ea20000000800 */
[----:B------:R-:W3:Y:S04]  /*30a60*/  LDL.64 R18, [R1+0x15a8] ;  /* 0x0015a80001127983 */ /* 0x000ee80000100a00 */
[----:B------:R-:W-:Y:S04]  /*30a70*/  LDGSTS.E [R243+0x6800c], desc[UR8][R190.64], !P3 ;  /* 0x6800c000bef37fae */ /* 0x000fe8000d921848 */
[----:B------:R-:W-:Y:S04]  /*30a80*/  LDGSTS.E [R243+0x6c00c], desc[UR8][R8.64], !P3 ;  /* 0x6c00c00008f37fae */ /* 0x000fe8000d921848 */
[----:B------:R-:W3:Y:S04]  /*30a90*/  LDL.64 R34, [R1+0x1590] ;  /* 0x0015900001227983 */ /* 0x000ee80000100a00 */
[----:B------:R-:W3:Y:S04]  /*30aa0*/  LDL.64 R190, [R1+0x15b0] ;  /* 0x0015b00001be7983 */ /* 0x000ee80000100a00 */
[----:B------:R-:W3:Y:S04]  /*30ab0*/  LDL.64 R8, [R1+0x1598] ;  /* 0x0015980001087983 */ /* 0x000ee80000100a00 */
[----:B------:R-:W-:Y:S04]  /*30ac0*/  LDGSTS.E [R243+0x70000], desc[UR8][R94.64], !P4 ;  /* 0x700000005ef37fae */ /* 0x000fe8000e121848 */
[----:B------:R-:W-:Y:S01]  /*30ad0*/  LDGSTS.E [R243+0x74000], desc[UR8][R10.64], !P4 ;  /* 0x740000000af37fae */ /* 0x000fe2000e121848 */
[----:B------:R-:W-:-:S03]  /*30ae0*/  ISETP.GE.U32.AND P0, PT, R244, 0x7ffffdb9, PT ;  /* 0x7ffffdb9f400780c */ /* 0x000fc60003f06070 */
[----:B------:R-:W3:Y:S04]  /*30af0*/  LDL.64 R94, [R1+0x15b8] ;  /* 0x0015b800015e7983 */ /* 0x000ee80000100a00 */
[----:B------:R-:W3:Y:S01]  /*30b00*/  LDL.64 R10, [R1+0x15c0] ;  /* 0x0015c000010a7983 */ /* 0x000ee20000100a00 */
[----:B------:R-:W-:Y:S01]  /*30b10*/  VIADD R244, R252, 0xfffffe19 ;  /* 0xfffffe19fcf47836 */ /* 0x000fe20000000000 */
[----:B------:R-:W-:Y:S02]  /*30b20*/  ISETP.GE.U32.AND P3, PT, R12, 0x7ffffd9b, PT ;  /* 0x7ffffd9b0c00780c */ /* 0x000fe40003f66070 */
[----:B-1----:R-:W-:Y:S01]  /*30b30*/  IADD3 R12, R3, -0x1e8, RZ ;  /* 0xfffffe18030c7810 */ /* 0x002fe20007ffe0ff */
[----:B------:R-:W-:Y:S01]  /*30b40*/  LDGSTS.E [R243+0x70004], desc[UR8][R246.64], !P5 ;  /* 0x70004000f6f37fae */ /* 0x000fe2000e921848 */
[----:B------:R-:W-:Y:S01]  /*30b50*/  ISETP.GE.U32.AND P4, PT, R244, 0x7ffffd9a, PT ;  /* 0x7ffffd9af400780c */ /* 0x000fe20003f86070 */
[----:B--2---:R-:W-:Y:S01]  /*30b60*/  VIADD R252, R98, 0xfffffe76 ;  /* 0xfffffe7662fc7836 */ /* 0x004fe20000000000 */
[----:B------:R-:W1:Y:S01]  /*30b70*/  LDC R3, c[0x0][0x230] ;  /* 0x00008c00ff037b82 */ /* 0x000e620000000800 */
[----:B------:R-:W2:Y:S04]  /*30b80*/  LDL.64 R98, [R1+0x748] ;  /* 0x0007480001627983 */ /* 0x000ea80000100a00 */
[----:B------:R-:W2:Y:S04]  /*30b90*/  LDL.64 R246, [R1+0xb48] ;  /* 0x000b480001f67983 */ /* 0x000ea80000100a00 */
[----:B----4-:R4:W-:Y:S01]  /*30ba0*/  LDGSTS.E [R243+0x74004], desc[UR8][R4.64], !P5 ;  /* 0x7400400004f37fae */ /* 0x0109e2000e921848 */
[----:B------:R-:W-:-:S03]  /*30bb0*/  ISETP.GE.U32.AND P5, PT, R12, 0x7ffffd99, PT ;  /* 0x7ffffd990c00780c */ /* 0x000fc60003fa6070 */
[----:B------:R1:W-:Y:S04]  /*30bc0*/  LDGSTS.E [R243+0x70008], desc[UR8][R60.64], !P6 ;  /* 0x700080003cf37fae */ /* 0x0003e8000f121848 */
[----:B------:R-:W-:Y:S04]  /*30bd0*/  LDGSTS.E [R243+0x74008], desc[UR8][R114.64], !P6 ;  /* 0x7400800072f37fae */ /* 0x000fe8000f121848 */
[----:B------:R-:W-:Y:S01]  /*30be0*/  LDGSTS.E [R243+0x7000c], desc[UR8][R174.64], !P0 ;  /* 0x7000c000aef37fae */ /* 0x000fe2000c121848 */
[----:B----4-:R-:W4:Y:S03]  /*30bf0*/  LDC R5, c[0x0][0x230] ;  /* 0x00008c00ff057b82 */ /* 0x010f260000000800 */
[----:B------:R-:W-:Y:S04]  /*30c00*/  LDGSTS.E [R243+0x7400c], desc[UR8][R178.64], !P0 ;  /* 0x7400c000b2f37fae */ /* 0x000fe8000c121848 */
[----:B------:R-:W2:Y:S01]  /*30c10*/  LDL.64 R114, [R1+0x740] ;  /* 0x0007400001727983 */ /* 0x000ea20000100a00 */
[----:B------:R-:W-:Y:S01]  /*30c20*/  VIADD R12, R2, 0xfffffe77 ;  /* 0xfffffe77020c7836 */ /* 0x000fe20000000000 */
[----:B------:R-:W-:Y:S01]  /*30c30*/  IADD3 R244, R63, -0x18b, RZ ;  /* 0xfffffe753ff47810 */ /* 0x000fe20007ffe0ff */
[----:B------:R-:W2:Y:S01]  /*30c40*/  LDC R4, c[0x0][0x230] ;  /* 0x00008c00ff047b82 */ /* 0x000ea20000000800 */
[----:B------:R-:W-:Y:S04]  /*30c50*/  LDGSTS.E [R243+0x78000], desc[UR8][R232.64], !P1 ;  /* 0x78000000e8f37fae */ /* 0x000fe8000c921848 */
[----:B---3--:R-:W-:Y:S03]  /*30c60*/  LDGSTS.E [R243+0x7c000], desc[UR8][R34.64], !P1 ;  /* 0x7c00000022f37fae */ /* 0x008fe6000c921848 */
[----:B------:R-:W3:Y:S01]  /*30c70*/  LDC R2, c[0x0][0x230] ;  /* 0x00008c00ff027b82 */ /* 0x000ee20000000800 */
[----:B------:R-:W-:Y:S04]  /*30c80*/  LDGSTS.E [R243+0x78004], desc[UR8][R8.64], !P3 ;  /* 0x7800400008f37fae */ /* 0x000fe8000d921848 */
[----:B------:R-:W-:Y:S03]  /*30c90*/  LDGSTS.E [R243+0x7c004], desc[UR8][R176.64], !P3 ;  /* 0x7c004000b0f37fae */ /* 0x000fe6000d921848 */
[----:B-1----:R-:W1:Y:S01]  /*30ca0*/  LDC R61, c[0x0][0x230] ;  /* 0x00008c00ff3d7b82 */ /* 0x002e620000000800 */
[----:B------:R-:W3:Y:S04]  /*30cb0*/  LDL.64 R34, [R1+0x750] ;  /* 0x0007500001227983 */ /* 0x000ee80000100a00 */
[----:B------:R-:W3:Y:S03]  /*30cc0*/  LDL.64 R8, [R1+0x758] ;  /* 0x0007580001087983 */ /* 0x000ee60000100a00 */
[----:B------:R-:W1:Y:S01]  /*30cd0*/  LDC R60, c[0x0][0x230] ;  /* 0x00008c00ff3c7b82 */ /* 0x000e620000000800 */
[----:B------:R-:W-:Y:S04]  /*30ce0*/  LDGSTS.E [R243+0x78008], desc[UR8][R18.64], !P4 ;  /* 0x7800800012f37fae */ /* 0x000fe8000e121848 */
[----:B------:R-:W3:Y:S04]  /*30cf0*/  LDL.64 R232, [R1+0x760] ;  /* 0x0007600001e87983 */ /* 0x000ee80000100a00 */
[----:B------:R-:W-:Y:S04]  /*30d00*/  LDGSTS.E [R243+0x7c008], desc[UR8][R190.64], !P4 ;  /* 0x7c008000bef37fae */ /* 0x000fe8000e121848 */
[----:B------:R-:W3:Y:S04]  /*30d10*/  LDL.64 R18, [R1+0x768] ;  /* 0x0007680001127983 */ /* 0x000ee80000100a00 */
[----:B------:R-:W-:Y:S04]  /*30d20*/  LDGSTS.E [R243+0x7800c], desc[UR8][R94.64], !P5 ;  /* 0x7800c0005ef37fae */ /* 0x000fe8000e921848 */
[----:B------:R-:W3:Y:S04]  /*30d30*/  LDL.64 R190, [R1+0x770] ;  /* 0x0007700001be7983 */ /* 0x000ee80000100a00 */
[----:B------:R-:W3:Y:S04]  /*30d40*/  LDL.64 R176, [R1+0x778] ;  /* 0x0007780001b07983 */ /* 0x000ee80000100a00 */
[----:B------:R3:W-:Y:S04]  /*30d50*/  LDGSTS.E [R243+0x7c00c], desc[UR8][R10.64], !P5 ;  /* 0x7c00c0000af37fae */ /* 0x0007e8000e921848 */
[----:B------:R-:W3:Y:S04]  /*30d60*/  LDL.64 R94, [R1+0x940] ;  /* 0x00094000015e7983 */ /* 0x000ee80000100a00 */
[----:B------:R-:W3:Y:S04]  /*30d70*/  LDL.64 R174, [R1+0xb60] ;  /* 0x000b600001ae7983 */ /* 0x000ee80000100a00 */
[----:B------:R-:W3:Y:S01]  /*30d80*/  LDL.64 R10, [R1+0x948] ;  /* 0x00094800010a7983 */ /* 0x000ee20000100a00 */
[----:B------:R-:W-:Y:S01]  /*30d90*/  ISETP.GE.U32.AND P6, PT, R12, 0x7ffffdf8, PT ;  /* 0x7ffffdf80c00780c */ /* 0x000fe20003fc6070 */
[----:B------:R-:W-:Y:S01]  /*30da0*/  VIADD R12, R62, 0xfffffe74 ;  /* 0xfffffe743e0c7836 */ /* 0x000fe20000000000 */
[----:B------:R-:W-:Y:S01]  /*30db0*/  ISETP.GE.U32.AND P5, PT, R252, 0x7ffffdf7, PT ;  /* 0x7ffffdf7fc00780c */ /* 0x000fe20003fa6070 */
[----:B------:R-:W3:Y:S01]  /*30dc0*/  LDL.64 R62, [R1+0xb50] ;  /* 0x000b5000013e7983 */ /* 0x000ee20000100a00 */
[----:B------:R-:W-:Y:S01]  /*30dd0*/  ISETP.GE.U32.AND P4, PT, R244, 0x7ffffdf6, PT ;  /* 0x7ffffdf6f400780c */ /* 0x000fe20003f86070 */
[----:B------:R-:W1:Y:S01]  /*30de0*/  LDC R252, c[0x0][0x230] ;  /* 0x00008c00fffc7b82 */ /* 0x000e620000000800 */
[----:B------:R-:W-:Y:S01]  /*30df0*/  ISETP.GE.U32.AND P3, PT, R12, 0x7ffffdf5, PT ;  /* 0x7ffffdf50c00780c */ /* 0x000fe20003f66070 */
[----:B----4-:R-:W-:Y:S01]  /*30e00*/  VIADD R12, R5, 0xfffffe57 ;  /* 0xfffffe57050c7836 */ /* 0x010fe20000000000 */
[----:B------:R-:W4:Y:S04]  /*30e10*/  LDL.64 R178, [R1+0xb70] ;  /* 0x000b700001b27983 */ /* 0x000f280000100a00 */
[----:B------:R-:W-:Y:S01]  /*30e20*/  ISETP.GE.U32.AND P1, PT, R12, 0x7ffffdd8, PT ;  /* 0x7ffffdd80c00780c */ /* 0x000fe20003f26070 */
[----:B--2---:R-:W-:Y:S01]  /*30e30*/  LDGSTS.E [R242+0x60000], desc[UR8][R114.64], !P6 ;  /* 0x6000000072f27fae */ /* 0x004fe2000f121848 */
[----:B---3--:R-:W-:Y:S01]  /*30e40*/  IADD3 R243, R2, -0x1aa, RZ ;  /* 0xfffffe5602f37810 */ /* 0x008fe20007ffe0ff */
[----:B------:R-:W-:Y:S01]  /*30e50*/  VIADD R12, R4, 0xfffffe55 ;  /* 0xfffffe55040c7836 */ /* 0x000fe20000000000 */
[----:B------:R-:W2:Y:S01]  /*30e60*/  LDC R5, c[0x0][0x230] ;  /* 0x00008c00ff057b82 */ /* 0x000ea20000000800 */
[----:B------:R-:W-:Y:S07]  /*30e70*/  LDGSTS.E [R242+0x64000], desc[UR8][R98.64], !P6 ;  /* 0x6400000062f27fae */ /* 0x000fee000f121848 */
[----:B------:R-:W3:Y:S01]  /*30e80*/  LDC R244, c[0x0][0x230] ;  /* 0x00008c00fff47b82 */ /* 0x000ee20000000800 */
[----:B------:R-:W2:Y:S04]  /*30e90*/  LDL.64 R114, [R1+0x950] ;  /* 0x0009500001727983 */ /* 0x000ea80000100a00 */
[----:B------:R-:W3:Y:S01]  /*30ea0*/  LDL.64 R98, [R1+0x958] ;  /* 0x0009580001627983 */ /* 0x000ee20000100a00 */
[----:B------:R-:W-:-:S02]  /*30eb0*/  ISETP.GE.U32.AND P0, PT, R243, 0x7ffffdd7, PT ;  /* 0x7ffffdd7f300780c */ /* 0x000fc40003f06070 */
[----:B------:R-:W4:Y:S01]  /*30ec0*/  LDC R2, c[0x0][0x230] ;  /* 0x00008c00ff027b82 */ /* 0x000f220000000800 */
[----:B------:R-:W-:Y:S04]  /*30ed0*/  LDGSTS.E [R242+0x60004], desc[UR8][R34.64], !P5 ;  /* 0x6000400022f27fae */ /* 0x000fe8000e921848 */
[----:B------:R-:W-:Y:S03]  /*30ee0*/  LDGSTS.E [R242+0x64004], desc[UR8][R8.64], !P5 ;  /* 0x6400400008f27fae */ /* 0x000fe6000e921848 */
[----:B------:R-:W4:Y:S01]  /*30ef0*/  LDC R4, c[0x0][0x230] ;  /* 0x00008c00ff047b82 */ /* 0x000f220000000800 */
[----:B------:R-:W4:Y:S04]  /*30f00*/  LDL.64 R34, [R1+0x960] ;  /* 0x0009600001227983 */ /* 0x000f280000100a00 */
[----:B------:R-:W-:Y:S04]  /*30f10*/  LDGSTS.E [R242+0x60008], desc[UR8][R232.64], !P4 ;  /* 0x60008000e8f27fae */ /* 0x000fe8000e121848 */
[----:B------:R-:W4:Y:S04]  /*30f20*/  LDL.64 R8, [R1+0x968] ;  /* 0x0009680001087983 */ /* 0x000f280000100a00 */
[----:B------:R-:W-:Y:S04]  /*30f30*/  LDGSTS.E [R242+0x64008], desc[UR8][R18.64], !P4 ;  /* 0x6400800012f27fae */ /* 0x000fe8000e121848 */
[----:B------:R-:W-:Y:S04]  /*30f40*/  LDGSTS.E [R242+0x6000c], desc[UR8][R190.64], !P3 ;  /* 0x6000c000bef27fae */ /* 0x000fe8000d921848 */
[----:B------:R-:W-:Y:S04]  /*30f50*/  LDGSTS.E [R242+0x6400c], desc[UR8][R176.64], !P3 ;  /* 0x6400c000b0f27fae */ /* 0x000fe8000d921848 */
[----:B------:R-:W4:Y:S04]  /*30f60*/  LDL.64 R18, [R1+0x970] ;  /* 0x0009700001127983 */ /* 0x000f280000100a00 */
[----:B------:R-:W-:Y:S04]  /*30f70*/  LDGSTS.E [R242+0x68000], desc[UR8][R94.64], !P1 ;  /* 0x680000005ef27fae */ /* 0x000fe8000c921848 */
[----:B------:R-:W4:Y:S04]  /*30f80*/  LDL.64 R190, [R1+0x978] ;  /* 0x0009780001be7983 */ /* 0x000f280000100a00 */
[----:B------:R-:W-:Y:S01]  /*30f90*/  LDGSTS.E [R242+0x6c000], desc[UR8][R10.64], !P1 ;  /* 0x6c0000000af27fae */ /* 0x000fe2000c921848 */
[----:B------:R-:W-:-:S02]  /*30fa0*/  ISETP.GE.U32.AND P6, PT, R12, 0x7ffffdd6, PT ;  /* 0x7ffffdd60c00780c */ /* 0x000fc40003fc6070 */
[----:B-1----:R-:W-:Y:S01]  /*30fb0*/  IADD3 R243, R61, -0x1c9, RZ ;  /* 0xfffffe373df37810 */ /* 0x002fe20007ffe0ff */
[----:B------:R-:W4:Y:S04]  /*30fc0*/  LDL.64 R94, [R1+0xb58] ;  /* 0x000b5800015e7983 */ /* 0x000f280000100a00 */
[----:B------:R-:W4:Y:S04]  /*30fd0*/  LDL.64 R232, [R1+0xb78] ;  /* 0x000b780001e87983 */ /* 0x000f280000100a00 */
[----:B------:R-:W4:Y:S01]  /*30fe0*/  LDL.64 R10, [R1+0xb40] ;  /* 0x000b4000010a7983 */ /* 0x000f220000100a00 */
[----:B------:R-:W-:Y:S01]  /*30ff0*/  VIADD R12, R3, 0xfffffe54 ;  /* 0xfffffe54030c7836 */ /* 0x000fe20000000000 */
[----:B------:R-:W-:Y:S01]  /*31000*/  ISETP.GE.U32.AND P4, PT, R243, 0x7ffffdb8, PT ;  /* 0x7ffffdb8f300780c */ /* 0x000fe20003f86070 */
[----:B------:R-:W1:Y:S01]  /*31010*/  LDC R3, c[0x0][0x230] ;  /* 0x00008c00ff037b82 */ /* 0x000e620000000800 */
[----:B------:R-:W4:Y:S02]  /*31020*/  LDL.64 R176, [R1+0x1548] ;  /* 0x0015480001b07983 */ /* 0x000f240000100a00 */
[----:B------:R-:W-:Y:S01]  /*31030*/  ISETP.GE.U32.AND P5, PT, R12, 0x7ffffdd5, PT ;  /* 0x7ffffdd50c00780c */ /* 0x000fe20003fa6070 */
[----:B------:R-:W-:-:S02]  /*31040*/  VIADD R12, R60, 0xfffffe36 ;  /* 0xfffffe363c0c7836 */ /* 0x000fc40000000000 */
[----:B------:R-:W4:Y:S04]  /*31050*/  LDL.64 R60, [R1+0xb68] ;  /* 0x000b6800013c7983 */ /* 0x000f280000100a00 */
[----:B--2---:R-:W-:Y:S04]  /*31060*/  LDGSTS.E [R242+0x68004], desc[UR8][R114.64], !P0 ;  /* 0x6800400072f27fae */ /* 0x004fe8000c121848 */
[----:B---3--:R-:W-:Y:S04]  /*31070*/  LDGSTS.E [R242+0x6c004], desc[UR8][R98.64], !P0 ;  /* 0x6c00400062f27fae */ /* 0x008fe8000c121848 */
[----:B------:R-:W2:Y:S04]  /*31080*/  LDL.64 R114, [R1+0x1550] ;  /* 0x0015500001727983 */ /* 0x000ea80000100a00 */
[----:B------:R-:W3:Y:S04]  /*31090*/  LDL.64 R98, [R1+0x1568] ;  /* 0x0015680001627983 */ /* 0x000ee80000100a00 */
[----:B----4-:R-:W-:Y:S04]  /*310a0*/  LDGSTS.E [R242+0x68008], desc[UR8][R34.64], !P6 ;  /* 0x6800800022f27fae */ /* 0x010fe8000f121848 */
[----:B------:R-:W-:Y:S04]  /*310b0*/  LDGSTS.E [R242+0x6c008], desc[UR8][R8.64], !P6 ;  /* 0x6c00800008f27fae */ /* 0x000fe8000f121848 */
[----:B------:R-:W4:Y:S04]  /*310c0*/  LDL.64 R34, [R1+0x1570] ;  /* 0x0015700001227983 */ /* 0x000f280000100a00 */
[----:B------:R-:W3:Y:S04]  /*310d0*/  LDL.64 R8, [R1+0x1558] ;  /* 0x0015580001087983 */ /* 0x000ee80000100a00 */
[----:B------:R-:W-:Y:S04]  /*310e0*/  LDGSTS.E [R242+0x6800c], desc[UR8][R18.64], !P5 ;  /* 0x6800c00012f27fae */ /* 0x000fe8000e921848 */
[----:B------:R-:W-:Y:S04]  /*310f0*/  LDGSTS.E [R242+0x6c00c], desc[UR8][R190.64], !P5 ;  /* 0x6c00c000bef27fae */ /* 0x000fe8000e921848 */
[----:B------:R-:W4:Y:S04]  /*31100*/  LDL.64 R18, [R1+0x1560] ;  /* 0x0015600001127983 */ /* 0x000f280000100a00 */
[----:B------:R-:W4:Y:S04]  /*31110*/  LDL.64 R190, [R1+0x1578] ;  /* 0x0015780001be7983 */ /* 0x000f280000100a00 */
[----:B------:R-:W-:Y:S01]  /*31120*/  LDGSTS.E [R242+0x70000], desc[UR8][R10.64], !P4 ;  /* 0x700000000af27fae */ /* 0x000fe2000e121848 */
[----:B------:R-:W-:Y:S01]  /*31130*/  VIADD R243, R5, 0xfffffe35 ;  /* 0xfffffe3505f37836 */ /* 0x000fe20000000000 */
[----:B------:R-:W-:Y:S01]  /*31140*/  ISETP.GE.U32.AND P3, PT, R12, 0x7ffffdb7, PT ;  /* 0x7ffffdb70c00780c */ /* 0x000fe20003f66070 */
[----:B------:R-:W4:Y:S01]  /*31150*/  LDC R5, c[0x0][0x230] ;  /* 0x00008c00ff057b82 */ /* 0x000f220000000800 */
[----:B------:R-:W4:Y:S01]  /*31160*/  LDL.LU.64 R10, [R1+0x19f8] ;  /* 0x0019f800010a7983 */ /* 0x000f220000300a00 */
[----:B------:R-:W-:-:S02]  /*31170*/  IADD3 R12, R2, -0x1cc, RZ ;  /* 0xfffffe34020c7810 */ /* 0x000fc40007ffe0ff */
[----:B------:R-:W-:Y:S01]  /*31180*/  ISETP.GE.U32.AND P1, PT, R243, 0x7ffffdb6, PT ;  /* 0x7ffffdb6f300780c */ /* 0x000fe20003f26070 */
[----:B------:R-:W-:Y:S01]  /*31190*/  VIADD R243, R244, 0xfffffe17 ;  /* 0xfffffe17f4f37836 */ /* 0x000fe20000000000 */
[----:B------:R-:W-:Y:S01]  /*311a0*/  ISETP.GE.U32.AND P0, PT, R12, 0x7ffffdb5, PT ;  /* 0x7ffffdb50c00780c */ /* 0x000fe20003f06070 */
[----:B------:R-:W-:Y:S01]  /*311b0*/  VIADD R12, R4, 0xfffffe16 ;  /* 0xfffffe16040c7836 */ /* 0x000fe20000000000 */
[----:B------:R-:W-:Y:S01]  /*311c0*/  LDGSTS.E [R242+0x74000], desc[UR8][R246.64], !P4 ;  /* 0x74000000f6f27fae */ /* 0x000fe2000e121848 */
[----:B------:R-:W4:Y:S01]  /*311d0*/  LDC R2, c[0x0][0x230] ;  /* 0x00008c00ff027b82 */ /* 0x000f220000000800 */
[----:B------:R-:W-:Y:S02]  /*311e0*/  ISETP.GE.U32.AND P6, PT, R243, 0x7ffffd98, PT ;  /* 0x7ffffd98f300780c */ /* 0x000fe40003fc6070 */
[----:B------:R-:W-:Y:S01]  /*311f0*/  ISETP.GE.U32.AND P5, PT, R12, 0x7ffffd97, PT ;  /* 0x7ffffd970c00780c */ /* 0x000fe20003fa6070 */
[----:B-1----:R-:W-:Y:S01]  /*31200*/  VIADD R12, R3, 0xfffffe14 ;  /* 0xfffffe14030c7836 */ /* 0x002fe20000000000 */
[----:B------:R-:W-:Y:S01]  /*31210*/  IADD3 R243, R252, -0x1eb, RZ ;  /* 0xfffffe15fcf37810 */ /* 0x000fe20007ffe0ff */
[----:B------:R-:W-:Y:S02]  /*31220*/  LDGSTS.E [R242+0x70004], desc[UR8][R62.64], !P3 ;  /* 0x700040003ef27fae */ /* 0x000fe4000d921848 */
[----:B------:R-:W1:Y:S01]  /*31230*/  LDC R244, c[0x0][0x230] ;  /* 0x00008c00fff47b82 */ /* 0x000e620000000800 */
[----:B------:R-:W-:Y:S01]  /*31240*/  ISETP.GE.U32.AND P4, PT, R243, 0x7ffffd96, PT ;  /* 0x7ffffd96f300780c */ /* 0x000fe20003f86070 */
[----:B------:R1:W-:Y:S01]  /*31250*/  LDGSTS.E [R242+0x74004], desc[UR8][R94.64], !P3 ;  /* 0x740040005ef27fae */ /* 0x0003e2000d921848 */
[----:B------:R-:W-:-:S03]  /*31260*/  ISETP.GE.U32.AND P3, PT, R12, 0x7ffffd95, PT ;  /* 0x7ffffd950c00780c */ /* 0x000fc60003f66070 */
[----:B------:R-:W-:Y:S02]  /*31270*/  LDGSTS.E [R242+0x70008], desc[UR8][R174.64], !P1 ;  /* 0x70008000aef27fae */ /* 0x000fe4000c921848 */
[----:B------:R-:W4:Y:S02]  /*31280*/  LDC R252, c[0x0][0x230] ;  /* 0x00008c00fffc7b82 */ /* 0x000f240000000800 */
[----:B------:R-:W-:Y:S04]  /*31290*/  LDGSTS.E [R242+0x74008], desc[UR8][R60.64], !P1 ;  /* 0x740080003cf27fae */ /* 0x000fe8000c921848 */
[----:B------:R-:W-:Y:S02]  /*312a0*/  LDGSTS.E [R242+0x7000c], desc[UR8][R178.64], !P0 ;  /* 0x7000c000b2f27fae */ /* 0x000fe4000c121848 */
[----:B-1----:R-:W1:Y:S02]  /*312b0*/  LDC R94, c[0x0][0x230] ;  /* 0x00008c00ff5e7b82 */ /* 0x002e640000000800 */
[----:B------:R-:W-:Y:S04]  /*312c0*/  LDGSTS.E [R242+0x7400c], desc[UR8][R232.64], !P0 ;  /* 0x7400c000e8f27fae */ /* 0x000fe8000c121848 */
[----:B------:R-:W-:Y:S02]  /*312d0*/  LDGSTS.E [R242+0x78000], desc[UR8][R176.64], !P6 ;  /* 0x78000000b0f27fae */ /* 0x000fe4000f121848 */
[----:B------:R-:W1:Y:S08]  /*312e0*/  LDC R3, c[0x0][0x230] ;  /* 0x00008c00ff037b82 */ /* 0x000e700000000800 */
[----:B------:R-:W1:Y:S08]  /*312f0*/  LDC R62, c[0x0][0x230] ;  /* 0x00008c00ff3e7b82 */ /* 0x000e700000000800 */
[----:B------:R-:W1:Y:S08]  /*31300*/  LDC R63, c[0x0][0x230] ;  /* 0x00008c00ff3f7b82 */ /* 0x000e700000000800 */
[----:B------:R-:W1:Y:S01]  /*31310*/  LDC R4, c[0x0][0x230] ;  /* 0x00008c00ff047b82 */ /* 0x000e620000000800 */
[----:B--2---:R-:W-:Y:S04]  /*31320*/  LDGSTS.E [R242+0x7c000], desc[UR8][R114.64], !P6 ;  /* 0x7c00000072f27fae */ /* 0x004fe8000f121848 */
[----:B---3--:R-:W-:Y:S04]  /*31330*/  LDGSTS.E [R242+0x78004], desc[UR8][R8.64], !P5 ;  /* 0x7800400008f27fae */ /* 0x008fe8000e921848 */
[----:B------:R-:W2:Y:S04]  /*31340*/  LDL.64 R8, [R1+0x600] ;  /* 0x0006000001087983 */ /* 0x000ea80000100a00 */
[----:B----4-:R-:W-:Y:S04]  /*31350*/  LDGSTS.E [R242+0x7c004], desc[UR8][R18.64], !P5 ;  /* 0x7c00400012f27fae */ /* 0x010fe8000e921848 */
[----:B------:R-:W-:Y:S04]  /*31360*/  LDGSTS.E [R242+0x78008], desc[UR8][R98.64], !P4 ;  /* 0x7800800062f27fae */ /* 0x000fe8000e121848 */
[----:B------:R-:W-:Y:S04]  /*31370*/  LDGSTS.E [R242+0x7c008], desc[UR8][R34.64], !P4 ;  /* 0x7c00800022f27fae */ /* 0x000fe8000e121848 */
[----:B------:R-:W-:Y:S04]  /*31380*/  LDGSTS.E [R242+0x7800c], desc[UR8][R190.64], !P3 ;  /* 0x7800c000bef27fae */ /* 0x000fe8000d921848 */
[----:B------:R-:W3:Y:S04]  /*31390*/  LDL.64 R18, [R1+0x608] ;  /* 0x0006080001127983 */ /* 0x000ee80000100a00 */
[----:B------:R1:W-:Y:S04]  /*313a0*/  LDGSTS.E [R242+0x7c00c], desc[UR8][R10.64], !P3 ;  /* 0x7c00c0000af27fae */ /* 0x0003e8000d921848 */
[----:B------:R-:W2:Y:S04]  /*313b0*/  LDL.LU.64 R10, [R1+0x19f0] ;  /* 0x0019f000010a7983 */ /* 0x000ea80000300a00 */
[----:B------:R-:W4:Y:S04]  /*313c0*/  LDL.64 R174, [R1+0x710] ;  /* 0x0007100001ae7983 */ /* 0x000f280000100a00 */
[----:B------:R-:W4:Y:S04]  /*313d0*/  LDL.64 R60, [R1+0x718] ;  /* 0x00071800013c7983 */ /* 0x000f280000100a00 */
[----:B------:R-:W4:Y:S01]  /*313e0*/  LDL.64 R176, [R1+0x720] ;  /* 0x0007200001b07983 */ /* 0x000f220000100a00 */
[----:B-1----:R-:W-:-:S03]  /*313f0*/  IADD3 R242, R94, -0x1ad, RZ ;  /* 0xfffffe535ef27810 */ /* 0x002fc60007ffe0ff */
[----:B------:R-:W4:Y:S04]  /*31400*/  LDL.64 R34, [R1+0x728] ;  /* 0x0007280001227983 */ /* 0x000f280000100a00 */
[----:B------:R-:W4:Y:S04]  /*31410*/  LDL.64 R178, [R1+0x730] ;  /* 0x0007300001b27983 */ /* 0x000f280000100a00 */
[----:B------:R-:W4:Y:S04]  /*31420*/  LDL.64 R190, [R1+0x738] ;  /* 0x0007380001be7983 */ /* 0x000f280000100a00 */
[----:B------:R-:W4:Y:S04]  /*31430*/  LDL.64 R232, [R1+0x800] ;  /* 0x0008000001e87983 */ /* 0x000f280000100a00 */
[----:B------:R-:W4:Y:S01]  /*31440*/  LDL.64 R94, [R1+0x808] ;  /* 0x00080800015e7983 */ /* 0x000f220000100a00 */
[----:B------:R-:W-:Y:S01]  /*31450*/  VIADD R243, R5, 0xfffffe73 ;  /* 0xfffffe7305f37836 */ /* 0x000fe20000000000 */
[----:B------:R-:W-:Y:S01]  /*31460*/  IADD3 R12, R2, -0x18e, RZ ;  /* 0xfffffe72020c7810 */ /* 0x000fe20007ffe0ff */
[----:B------:R-:W-:Y:S01]  /*31470*/  VIADD R244, R244, 0xfffffe71 ;  /* 0xfffffe71f4f47836 */ /* 0x000fe20000000000 */
[----:B------:R-:W-:Y:S01]  /*31480*/  ISETP.GE.U32.AND P6, PT, R242, 0x7ffffdd4, PT ;  /* 0x7ffffdd4f200780c */ /* 0x000fe20003fc6070 */
[----:B------:R-:W4:Y:S01]  /*31490*/  LDL.64 R114, [R1+0x918] ;  /* 0x0009180001727983 */ /* 0x000f220000100a00 */
[----:B------:R-:W-:Y:S01]  /*314a0*/  ISETP.GE.U32.AND P1, PT, R243, 0x7ffffdf4, PT ;  /* 0x7ffffdf4f300780c */ /* 0x000fe20003f26070 */
[----:B------:R-:W-:Y:S01]  /*314b0*/  VIADD R243, R252, 0xfffffe70 ;  /* 0xfffffe70fcf37836 */ /* 0x000fe20000000000 */
[----:B------:R-:W-:Y:S01]  /*314c0*/  ISETP.GE.U32.AND P3, PT, R12, 0x7ffffdf3, PT ;  /* 0x7ffffdf30c00780c */ /* 0x000fe20003f66070 */
[----:B------:R-:W4:Y:S01]  /*314d0*/  LDL.64 R98, [R1+0x920] ;  /* 0x0009200001627983 */ /* 0x000f220000100a00 */
[----:B------:R-:W-:Y:S01]  /*314e0*/  ISETP.GE.U32.AND P4, PT, R244, 0x7ffffdf2, PT ;  /* 0x7ffffdf2f400780c */ /* 0x000fe20003f86070 */
[----:B------:R-:W1:Y:S01]  /*314f0*/  LDC R5, c[0x0][0x230] ;  /* 0x00008c00ff057b82 */ /* 0x000e620000000800 */
[----:B------:R-:W-:Y:S01]  /*31500*/  ISETP.GE.U32.AND P5, PT, R243, 0x7ffffdf1, PT ;  /* 0x7ffffdf1f300780c */ /* 0x000fe20003fa6070 */
[----:B------:R-:W4:Y:S06]  /*31510*/  LDL.64 R246, [R1+0xb30] ;  /* 0x000b300001f67983 */ /* 0x000f2c0000100a00 */
[----:B------:R-:W1:Y:S01]  /*31520*/  LDC R2, c[0x0][0x230] ;  /* 0x00008c00ff027b82 */ /* 0x000e620000000800 */
[----:B--2---:R-:W-:Y:S07]  /*31530*/  LDGSTS.E [R11+0x60000], desc[UR8][R8.64], !P1 ;  /* 0x60000000080b7fae */ /* 0x004fee000c921848 */
[----:B------:R-:W2:Y:S01]  /*31540*/  LDC R252, c[0x0][0x230] ;  /* 0x00008c00fffc7b82 */ /* 0x000ea20000000800 */
[----:B---3--:R-:W-:Y:S04]  /*31550*/  LDGSTS.E [R11+0x64000], desc[UR8][R18.64], !P1 ;  /* 0x64000000120b7fae */ /* 0x008fe8000c921848 */
[----:B----4-:R-:W-:Y:S01]  /*31560*/  LDGSTS.E [R11+0x60004], desc[UR8][R174.64], !P3 ;  /* 0x60004000ae0b7fae */ /* 0x010fe2000d921848 */
[----:B------:R-:W-:-:S02]  /*31570*/  VIADD R12, R3, 0xfffffe52 ;  /* 0xfffffe52030c7836 */ /* 0x000fc40000000000 */
[----:B------:R-:W3:Y:S01]  /*31580*/  LDC R243, c[0x0][0x230] ;  /* 0x00008c00fff37b82 */ /* 0x000ee20000000800 */
[----:B------:R-:W4:Y:S04]  /*31590*/  LDL.64 R8, [R1+0x910] ;  /* 0x0009100001087983 */ /* 0x000f280000100a00 */
[----:B------:R-:W-:Y:S03]  /*315a0*/  LDGSTS.E [R11+0x64004], desc[UR8][R60.64], !P3 ;  /* 0x640040003c0b7fae */ /* 0x000fe6000d921848 */
[----:B------:R-:W3:Y:S01]  /*315b0*/  LDC R3, c[0x0][0x230] ;  /* 0x00008c00ff037b82 */ /* 0x000ee20000000800 */
[----:B------:R-:W-:Y:S04]  /*315c0*/  LDGSTS.E [R11+0x60008], desc[UR8][R176.64], !P4 ;  /* 0x60008000b00b7fae */ /* 0x000fe8000e121848 */
[----:B------:R-:W-:Y:S01]  /*315d0*/  LDGSTS.E [R11+0x64008], desc[UR8][R34.64], !P4 ;  /* 0x64008000220b7fae */ /* 0x000fe2000e121848 */
[----:B------:R-:W-:-:S02]  /*315e0*/  VIADD R242, R63, 0xfffffe51 ;  /* 0xfffffe513ff27836 */ /* 0x000fc40000000000 */
[----:B------:R-:W4:Y:S01]  /*315f0*/  LDC R244, c[0x0][0x230] ;  /* 0x00008c00fff47b82 */ /* 0x000f220000000800 */
[----:B------:R-:W4:Y:S04]  /*31600*/  LDL.64 R18, [R1+0x928] ;  /* 0x0009280001127983 */ /* 0x000f280000100a00 */
[----:B------:R-:W-:Y:S04]  /*31610*/  LDGSTS.E [R11+0x6000c], desc[UR8][R178.64], !P5 ;  /* 0x6000c000b20b7fae */ /* 0x000fe8000e921848 */
[----:B------:R-:W4:Y:S04]  /*31620*/  LDL.64 R176, [R1+0x930] ;  /* 0x0009300001b07983 */ /* 0x000f280000100a00 */
[----:B------:R-:W-:Y:S04]  /*31630*/  LDGSTS.E [R11+0x6400c], desc[UR8][R190.64], !P5 ;  /* 0x6400c000be0b7fae */ /* 0x000fe8000e921848 */
[----:B------:R-:W4:Y:S04]  /*31640*/  LDL.64 R34, [R1+0x938] ;  /* 0x0009380001227983 */ /* 0x000f280000100a00 */
[----:B------:R-:W-:Y:S04]  /*31650*/  LDGSTS.E [R11+0x68000], desc[UR8][R232.64], !P6 ;  /* 0x68000000e80b7fae */ /* 0x000fe8000f121848 */
[----:B------:R-:W4:Y:S04]  /*31660*/  LDL.64 R190, [R1+0xa00] ;  /* 0x000a000001be7983 */ /* 0x000f280000100a00 */
[----:B------:R-:W-:Y:S01]  /*31670*/  LDGSTS.E [R11+0x6c000], desc[UR8][R94.64], !P6 ;  /* 0x6c0000005e0b7fae */ /* 0x000fe2000f121848 */
[----:B------:R-:W-:-:S02]  /*31680*/  ISETP.GE.U32.AND P0, PT, R12, 0x7ffffdd3, PT ;  /* 0x7ffffdd30c00780c */ /* 0x000fc40003f06070 */
[----:B------:R-:W-:Y:S01]  /*31690*/  ISETP.GE.U32.AND P1, PT, R242, 0x7ffffdd2, PT ;  /* 0x7ffffdd2f200780c */ /* 0x000fe20003f26070 */
[----:B------:R-:W4:Y:S04]  /*316a0*/  LDL.64 R60, [R1+0xb20] ;  /* 0x000b2000013c7983 */ /* 0x000f280000100a00 */
[----:B------:R-:W4:Y:S04]  /*316b0*/  LDL.64 R174, [R1+0xc00] ;  /* 0x000c000001ae7983 */ /* 0x000f280000100a00 */
[----:B------:R-:W4:Y:S01]  /*316c0*/  LDL.64 R94, [R1+0xa08] ;  /* 0x000a0800015e7983 */ /* 0x000f220000100a00 */
[----:B------:R-:W-:Y:S01]  /*316d0*/  IADD3 R12, R62, -0x1b0, RZ ;  /* 0xfffffe503e0c7810 */ /* 0x000fe20007ffe0ff */
[----:B-1----:R-:W-:-:S02]  /*316e0*/  VIADD R242, R5, 0xfffffe32 ;  /* 0xfffffe3205f27836 */ /* 0x002fc40000000000 */
[----:B------:R-:W4:Y:S01]  /*316f0*/  LDL.64 R62, [R1+0xb38] ;  /* 0x000b3800013e7983 */ /* 0x000f220000100a00 */
[----:B------:R-:W-:Y:S01]  /*31700*/  ISETP.GE.U32.AND P3, PT, R12, 0x7ffffdd1, PT ;  /* 0x7ffffdd10c00780c */ /* 0x000fe20003f66070 */
[----:B------:R-:W-:Y:S02]  /*31710*/  VIADD R12, R4, 0xfffffe33 ;  /* 0xfffffe33040c7836 */ /* 0x000fe40000000000 */
[----:B------:R-:W1:Y:S01]  /*31720*/  LDC R4, c[0x0][0x230] ;  /* 0x00008c00ff047b82 */ /* 0x000e620000000800 */
[----:B------:R-:W4:Y:S02]  /*31730*/  LDL.64 R178, [R1+0xc08] ;  /* 0x000c080001b27983 */ /* 0x000f240000100a00 */
[----:B------:R-:W-:Y:S02]  /*31740*/  ISETP.GE.U32.AND P4, PT, R12, 0x7ffffdb4, PT ;  /* 0x7ffffdb40c00780c */ /* 0x000fe40003f86070 */
[----:B------:R-:W-:Y:S01]  /*31750*/  ISETP.GE.U32.AND P5, PT, R242, 0x7ffffdb3, PT ;  /* 0x7ffffdb3f200780c */ /* 0x000fe20003fa6070 */
[----:B--2---:R-:W-:Y:S01]  /*31760*/  VIADD R242, R252, 0xfffffe30 ;  /* 0xfffffe30fcf27836 */ /* 0x004fe20000000000 */
[----:B------:R-:W-:Y:S01]  /*31770*/  IADD3 R12, R2, -0x1cf, RZ ;  /* 0xfffffe31020c7810 */ /* 0x000fe20007ffe0ff */
[----:B------:R-:W2:Y:S01]  /*31780*/  LDL.64 R232, [R1+0x1520] ;  /* 0x0015200001e87983 */ /* 0x000ea20000100a00 */
[----:B------:R-:W2:Y:S02]  /*31790*/  LDC R2, c[0x0][0x230] ;  /* 0x00008c00ff027b82 */ /* 0x000ea40000000800 */
[----:B------:R-:W-:Y:S01]  /*317a0*/  ISETP.GE.U32.AND P6, PT, R12, 0x7ffffdb2, PT ;  /* 0x7ffffdb20c00780c */ /* 0x000fe20003fc6070 */
[----:B---3--:R-:W-:-:S05]  /*317b0*/  VIADD R12, R3, 0xfffffe13 ;  /* 0xfffffe13030c7836 */ /* 0x008fca0000000000 */
[----:B------:R-:W3:Y:S08]  /*317c0*/  LDC R252, c[0x0][0x230] ;  /* 0x00008c00fffc7b82 */ /* 0x000ef00000000800 */
[----:B------:R-:W3:Y:S01]  /*317d0*/  LDC R3, c[0x0][0x230] ;  /* 0x00008c00ff037b82 */ /* 0x000ee20000000800 */
[----:B----4-:R-:W-:Y:S04]  /*317e0*/  LDGSTS.E [R11+0x68004], desc[UR8][R8.64], !P0 ;  /* 0x68004000080b7fae */ /* 0x010fe8000c121848 */
[----:B------:R-:W-:Y:S01]  /*317f0*/  LDGSTS.E [R11+0x6c004], desc[UR8][R114.64], !P0 ;  /* 0x6c004000720b7fae */ /* 0x000fe2000c121848 */
[----:B------:R-:W-:Y:S01]  /*31800*/  ISETP.GE.U32.AND P0, PT, R242, 0x7ffffdb1, PT ;  /* 0x7ffffdb1f200780c */ /* 0x000fe20003f06070 */
[----:B------:R-:W-:-:S02]  /*31810*/  VIADD R242, R243, 0xfffffe11 ;  /* 0xfffffe11f3f27836 */ /* 0x000fc40000000000 */
[----:B------:R4:W-:Y:S04]  /*31820*/  LDGSTS.E [R11+0x68008], desc[UR8][R98.64], !P1 ;  /* 0x68008000620b7fae */ /* 0x0009e8000c921848 */
[----:B------:R-:W3:Y:S04]  /*31830*/  LDL.64 R8, [R1+0xb10] ;  /* 0x000b100001087983 */ /* 0x000ee80000100a00 */
[----:B------:R1:W-:Y:S01]  /*31840*/  LDGSTS.E [R11+0x6c008], desc[UR8][R18.64], !P1 ;  /* 0x6c008000120b7fae */ /* 0x0003e2000c921848 */
[----:B------:R-:W-:-:S03]  /*31850*/  ISETP.GE.U32.AND P1, PT, R12, 0x7ffffd94, PT ;  /* 0x7ffffd940c00780c */ /* 0x000fc60003f26070 */
[----:B------:R-:W2:Y:S01]  /*31860*/  LDL.64 R114, [R1+0xb28] ;  /* 0x000b280001727983 */ /* 0x000ea20000100a00 */
[----:B----4-:R-:W4:Y:S03]  /*31870*/  LDC R98, c[0x0][0x230] ;  /* 0x00008c00ff627b82 */ /* 0x010f260000000800 */
[----:B------:R-:W-:Y:S01]  /*31880*/  LDGSTS.E [R11+0x6800c], desc[UR8][R176.64], !P3 ;  /* 0x6800c000b00b7fae */ /* 0x000fe2000d921848 */
[----:B------:R-:W-:-:S04]  /*31890*/  IADD3 R12, R244, -0x1ee, RZ ;  /* 0xfffffe12f40c7810 */ /* 0x000fc80007ffe0ff */
[----:B------:R-:W4:Y:S01]  /*318a0*/  LDC R244, c[0x0][0x230] ;  /* 0x00008c00fff47b82 */ /* 0x000f220000000800 */
[----:B------:R-:W-:Y:S04]  /*318b0*/  LDGSTS.E [R11+0x6c00c], desc[UR8][R34.64], !P3 ;  /* 0x6c00c000220b7fae */ /* 0x000fe8000d921848 */
[----:B------:R-:W4:Y:S03]  /*318c0*/  LDL.64 R176, [R1+0x1528] ;  /* 0x0015280001b07983 */ /* 0x000f260000100a00 */
[----:B-1----:R-:W1:Y:S01]  /*318d0*/  LDC R19, c[0x0][0x230] ;  /* 0x00008c00ff137b82 */ /* 0x002e620000000800 */
[----:B------:R-:W-:Y:S01]  /*318e0*/  LDGSTS.E [R11+0x70000], desc[UR8][R190.64], !P4 ;  /* 0x70000000be0b7fae */ /* 0x000fe2000e121848 */
[----:B------:R-:W-:Y:S01]  /*318f0*/  ISETP.GE.U32.AND P3, PT, R12, 0x7ffffd93, PT ;  /* 0x7ffffd930c00780c */ /* 0x000fe20003f66070 */
[----:B------:R-:W-:-:S02]  /*31900*/  VIADD R12, R4, 0xfffffe10 ;  /* 0xfffffe10040c7836 */ /* 0x000fc40000000000 */
[----:B------:R-:W4:Y:S03]  /*31910*/  LDL.64 R4, [R1+0x1518] ;  /* 0x0015180001047983 */ /* 0x000f260000100a00 */
[----:B------:R-:W1:Y:S01]  /*31920*/  LDC R18, c[0x0][0x230] ;  /* 0x00008c00ff127b82 */ /* 0x000e620000000800 */
[----:B------:R-:W4:Y:S04]  /*31930*/  LDL.64 R34, [R1+0x1530] ;  /* 0x0015300001227983 */ /* 0x000f280000100a00 */
[----:B------:R-:W4:Y:S04]  /*31940*/  LDL.64 R190, [R1+0x1538] ;  /* 0x0015380001be7983 */ /* 0x000f280000100a00 */
[----:B------:R-:W-:Y:S01]  /*31950*/  LDGSTS.E [R11+0x74000], desc[UR8][R94.64], !P4 ;  /* 0x740000005e0b7fae */ /* 0x000fe2000e121848 */
[----:B------:R-:W-:-:S03]  /*31960*/  ISETP.GE.U32.AND P4, PT, R242, 0x7ffffd92, PT ;  /* 0x7ffffd92f200780c */ /* 0x000fc60003f86070 */
[----:B------:R-:W2:Y:S04]  /*31970*/  LDL.64 R242, [R1+0xb18] ;  /* 0x000b180001f27983 */ /* 0x000ea80000100a00 */
[----:B------:R-:W4:Y:S04]  /*31980*/  LDL.64 R94, [R1+0x1540] ;  /* 0x00154000015e7983 */ /* 0x000f280000100a00 */
[----:B---3--:R-:W-:Y:S04]  /*31990*/  LDGSTS.E [R11+0x70004], desc[UR8][R8.64], !P5 ;  /* 0x70004000080b7fae */ /* 0x008fe8000e921848 */
[----:B------:R-:W3:Y:S04]  /*319a0*/  LDL.LU.64 R8, [R1+0x19e8] ;  /* 0x0019e80001087983 */ /* 0x000ee80000300a00 */
[----:B--2---:R4:W-:Y:S04]  /*319b0*/  LDGSTS.E [R11+0x74004], desc[UR8][R242.64], !P5 ;  /* 0x74004000f20b7fae */ /* 0x0049e8000e921848 */
[----:B------:R2:W-:Y:S04]  /*319c0*/  LDGSTS.E [R11+0x70008], desc[UR8][R60.64], !P6 ;  /* 0x700080003c0b7fae */ /* 0x0005e8000f121848 */
[----:B------:R-:W-:Y:S04]  /*319d0*/  LDGSTS.E [R11+0x74008], desc[UR8][R114.64], !P6 ;  /* 0x74008000720b7fae */ /* 0x000fe8000f121848 */
[----:B------:R-:W-:Y:S01]  /*319e0*/  LDGSTS.E [R11+0x7000c], desc[UR8][R246.64], !P0 ;  /* 0x7000c000f60b7fae */ /* 0x000fe2000c121848 */
[----:B----4-:R-:W-:-:S03]  /*319f0*/  VIADD R243, R98, 0xfffffe6e ;  /* 0xfffffe6e62f37836 */ /* 0x010fc60000000000 */
[----:B------:R-:W-:Y:S01]  /*31a00*/  LDGSTS.E [R11+0x7400c], desc[UR8][R62.64], !P0 ;  /* 0x7400c0003e0b7fae */ /* 0x000fe2000c121848 */
[----:B------:R-:W-:Y:S01]  /*31a10*/  ISETP.GE.U32.AND P5, PT, R12, 0x7ffffd91, PT ;  /* 0x7ffffd910c00780c */ /* 0x000fe20003fa6070 */
[----:B-1----:R-:W-:Y:S01]  /*31a20*/  VIADD R242, R19, 0xfffffe6d ;  /* 0xfffffe6d13f27836 */ /* 0x002fe20000000000 */
[----:B--2---:R-:W1:Y:S01]  /*31a30*/  LDC R61, c[0x0][0x230] ;  /* 0x00008c00ff3d7b82 */ /* 0x004e620000000800 */
[----:B------:R-:W2:Y:S04]  /*31a40*/  LDL.64 R114, [R1+0x610] ;  /* 0x0006100001727983 */ /* 0x000ea80000100a00 */
[----:B------:R-:W4:Y:S03]  /*31a50*/  LDL.64 R98, [R1+0x618] ;  /* 0x0006180001627983 */ /* 0x000f260000100a00 */
[----:B------:R-:W1:Y:S01]  /*31a60*/  LDC R60, c[0x0][0x230] ;  /* 0x00008c00ff3c7b82 */ /* 0x000e620000000800 */
[----:B------:R-:W-:Y:S04]  /*31a70*/  LDGSTS.E [R11+0x78000], desc[UR8][R174.64], !P1 ;  /* 0x78000000ae0b7fae */ /* 0x000fe8000c921848 */
[----:B------:R-:W-:Y:S04]  /*31a80*/  LDGSTS.E [R11+0x7c000], desc[UR8][R178.64], !P1 ;  /* 0x7c000000b20b7fae */ /* 0x000fe8000c921848 */
[----:B------:R-:W-:Y:S04]  /*31a90*/  LDGSTS.E [R11+0x78004], desc[UR8][R4.64], !P3 ;  /* 0x78004000040b7fae */ /* 0x000fe8000d921848 */
[----:B------:R-:W-:Y:S04]  /*31aa0*/  LDGSTS.E [R11+0x7c004], desc[UR8][R232.64], !P3 ;  /* 0x7c004000e80b7fae */ /* 0x000fe8000d921848 */
[----:B------:R-:W-:Y:S04]  /*31ab0*/  LDGSTS.E [R11+0x78008], desc[UR8][R176.64], !P4 ;  /* 0x78008000b00b7fae */ /* 0x000fe8000e121848 */
[----:B------:R-:W3:Y:S04]  /*31ac0*/  LDL.64 R4, [R1+0x620] ;  /* 0x0006200001047983 */ /* 0x000ee80000100a00 */
[----:B------:R-:W-:Y:S04]  /*31ad0*/  LDGSTS.E [R11+0x7c008], desc[UR8][R34.64], !P4 ;  /* 0x7c008000220b7fae */ /* 0x000fe8000e121848 */
[----:B------:R-:W3:Y:S04]  /*31ae0*/  LDL.64 R174, [R1+0x628] ;  /* 0x0006280001ae7983 */ /* 0x000ee80000100a00 */
[----:B------:R-:W-:Y:S04]  /*31af0*/  LDGSTS.E [R11+0x7800c], desc[UR8][R190.64], !P5 ;  /* 0x7800c000be0b7fae */ /* 0x000fe8000e921848 */
[----:B------:R1:W-:Y:S01]  /*31b00*/  LDGSTS.E [R11+0x7c00c], desc[UR8][R94.64], !P5 ;  /* 0x7c00c0005e0b7fae */ /* 0x0003e2000e921848 */
[----:B------:R-:W-:-:S03]  /*31b10*/  IADD3 R12, R2, -0x191, RZ ;  /* 0xfffffe6f020c7810 */ /* 0x000fc60007ffe0ff */
[----:B------:R-:W3:Y:S04]  /*31b20*/  LDL.64 R178, [R1+0x640] ;  /* 0x0006400001b27983 */ /* 0x000ee80000100a00 */
[----:B------:R-:W3:Y:S04]  /*31b30*/  LDL.64 R190, [R1+0x630] ;  /* 0x0006300001be7983 */ /* 0x000ee80000100a00 */
[----:B------:R-:W3:Y:S01]  /*31b40*/  LDL.64 R94, [R1+0x638] ;  /* 0x00063800015e7983 */ /* 0x000ee20000100a00 */
[----:B------:R-:W-:Y:S01]  /*31b50*/  ISETP.GE.U32.AND P6, PT, R12, 0x7ffffdf0, PT ;  /* 0x7ffffdf00c00780c */ /* 0x000fe20003fc6070 */
[----:B-1----:R-:W-:Y:S01]  /*31b60*/  VIADD R11, R244, 0xfffffe4f ;  /* 0xfffffe4ff40b7836 */ /* 0x002fe20000000000 */
[----:B------:R-:W-:Y:S01]  /*31b70*/  ISETP.GE.U32.AND P5, PT, R243, 0x7ffffdef, PT ;  /* 0x7ffffdeff300780c */ /* 0x000fe20003fa6070 */
[----:B------:R-:W3:Y:S04]  /*31b80*/  LDL.64 R232, [R1+0x648] ;  /* 0x0006480001e87983 */ /* 0x000ee80000100a00 */
[----:B------:R-:W3:Y:S01]  /*31b90*/  LDL.64 R176, [R1+0x810] ;  /* 0x0008100001b07983 */ /* 0x000ee20000100a00 */
[----:B------:R-:W-:Y:S01]  /*31ba0*/  ISETP.GE.U32.AND P1, PT, R11, 0x7ffffdd0, PT ;  /* 0x7ffffdd00b00780c */ /* 0x000fe20003f26070 */
[----:B------:R-:W1:Y:S01]  /*31bb0*/  LDC R2, c[0x0][0x230] ;  /* 0x00008c00ff027b82 */ /* 0x000e620000000800 */
[----:B------:R-:W-:Y:S01]  /*31bc0*/  IADD3 R11, R252, -0x1b3, RZ ;  /* 0xfffffe4dfc0b7810 */ /* 0x000fe20007ffe0ff */
[----:B------:R-:W3:Y:S01]  /*31bd0*/  LDL.64 R34, [R1+0x818] ;  /* 0x0008180001227983 */ /* 0x000ee20000100a00 */
[----:B------:R-:W-:-:S02]  /*31be0*/  ISETP.GE.U32.AND P4, PT, R242, 0x7ffffdee, PT ;  /* 0x7ffffdeef200780c */ /* 0x000fc40003f86070 */
[----:B------:R-:W-:Y:S01]  /*31bf0*/  IADD3 R12, R3, -0x194, RZ ;  /* 0xfffffe6c030c7810 */ /* 0x000fe20007ffe0ff */
[----:B------:R-:W3:Y:S02]  /*31c00*/  LDL.64 R246, [R1+0xa18] ;  /* 0x000a180001f67983 */ /* 0x000ee40000100a00 */
[----:B------:R-:W1:Y:S02]  /*31c10*/  LDC R3, c[0x0][0x230] ;  /* 0x00008c00ff037b82 */ /* 0x000e640000000800 */
[----:B------:R-:W3:Y:S04]  /*31c20*/  LDL.64 R62, [R1+0xa30] ;  /* 0x000a3000013e7983 */ /* 0x000ee80000100a00 */
[----:B--2---:R-:W-:Y:S02]  /*31c30*/  LDGSTS.E [R10+0x60000], desc[UR8][R114.64], !P6 ;  /* 0x60000000720a7fae */ /* 0x004fe4000f121848 */
[----:B------:R-:W2:Y:S02]  /*31c40*/  LDC R242, c[0x0][0x230] ;  /* 0x00008c00fff27b82 */ /* 0x000ea40000000800 */
[----:B----4-:R-:W-:Y:S01]  /*31c50*/  LDGSTS.E [R10+0x64000], desc[UR8][R98.64], !P6 ;  /* 0x64000000620a7fae */ /* 0x010fe2000f121848 */
[----:B------:R-:W-:Y:S01]  /*31c60*/  ISETP.GE.U32.AND P6, PT, R11, 0x7ffffdce, PT ;  /* 0x7ffffdce0b00780c */ /* 0x000fe20003fc6070 */
[----:B------:R-:W-:-:S02]  /*31c70*/  VIADD R11, R18, 0xfffffe4c ;  /* 0xfffffe4c120b7836 */ /* 0x000fc40000000000 */
[----:B------:R-:W4:Y:S02]  /*31c80*/  LDL.64 R18, [R1+0x830] ;  /* 0x0008300001127983 */ /* 0x000f240000100a00 */
[----:B------:R-:W4:Y:S02]  /*31c90*/  LDC R243, c[0x0][0x230] ;  /* 0x00008c00fff37b82 */ /* 0x000f240000000800 */
[----:B------:R-:W4:Y:S04]  /*31ca0*/  LDL.64 R114, [R1+0x820] ;  /* 0x0008200001727983 */ /* 0x000f280000100a00 */
[----:B------:R-:W4:Y:S02]  /*31cb0*/  LDL.64 R98, [R1+0x828] ;  /* 0x0008280001627983 */ /* 0x000f240000100a00 */
[----:B------:R-:W4:Y:S08]  /*31cc0*/  LDC R244, c[0x0][0x230] ;  /* 0x00008c00fff47b82 */ /* 0x000f300000000800 */
[----:B------:R-:W4:Y:S01]  /*31cd0*/  LDC R252, c[0x0][0x230] ;  /* 0x00008c00fffc7b82 */ /* 0x000f220000000800 */
[----:B---3--:R-:W-:Y:S04]  /*31ce0*/  LDGSTS.E [R10+0x60004], desc[UR8][R4.64], !P5 ;  /* 0x60004000040a7fae */ /* 0x008fe8000e921848 */
[----:B------:R-:W-:Y:S04]  /*31cf0*/  LDGSTS.E [R10+0x64004], desc[UR8][R174.64], !P5 ;  /* 0x64004000ae0a7fae */ /* 0x000fe8000e921848 */
[----:B------:R-:W3:Y:S01]  /*31d00*/  LDL.64 R4, [R1+0x838] ;  /* 0x0008380001047983 */ /* 0x000ee20000100a00 */
[----:B------:R-:W-:-:S03]  /*31d10*/  ISETP.GE.U32.AND P3, PT, R12, 0x7ffffded, PT ;  /* 0x7ffffded0c00780c */ /* 0x000fc60003f66070 */
[----:B------:R-:W3:Y:S04]  /*31d20*/  LDL.64 R174, [R1+0xa38] ;  /* 0x000a380001ae7983 */ /* 0x000ee80000100a00 */
[----:B------:R-:W-:Y:S04]  /*31d30*/  LDGSTS.E [R10+0x60008], desc[UR8][R190.64], !P4 ;  /* 0x60008000be0a7fae */ /* 0x000fe8000e121848 */
[----:B------:R-:W-:Y:S01]  /*31d40*/  LDGSTS.E [R10+0x64008], desc[UR8][R94.64], !P4 ;  /* 0x640080005e0a7fae */ /* 0x000fe2000e121848 */
[----:B-1----:R-:W-:Y:S01]  /*31d50*/  VIADD R12, R2, 0xfffffe4e ;  /* 0xfffffe4e020c7836 */ /* 0x002fe20000000000 */
[----:B------:R-:W-:Y:S01]  /*31d60*/  ISETP.GE.U32.AND P5, PT, R11, 0x7ffffdcd, PT ;  /* 0x7ffffdcd0b00780c */ /* 0x000fe20003fa6070 */
[----:B------:R-:W1:Y:S01]  /*31d70*/  LDC R2, c[0x0][0x230] ;  /* 0x00008c00ff027b82 */ /* 0x000e620000000800 */
[----:B------:R-:W-:Y:S04]  /*31d80*/  LDGSTS.E [R10+0x6000c], desc[UR8][R178.64], !P3 ;  /* 0x6000c000b20a7fae */ /* 0x000fe8000d921848 */
[----:B------:R-:W3:Y:S04]  /*31d90*/  LDL.64 R190, [R1+0x840] ;  /* 0x0008400001be7983 */ /* 0x000ee80000100a00 */
[----:B------:R-:W3:Y:S01]  /*31da0*/  LDL.64 R94, [R1+0x848] ;  /* 0x00084800015e7983 */ /* 0x000ee20000100a00 */
[----:B------:R-:W-:Y:S01]  /*31db0*/  ISETP.GE.U32.AND P0, PT, R12, 0x7ffffdcf, PT ;  /* 0x7ffffdcf0c00780c */ /* 0x000fe20003f06070 */
[----:B------:R-:W-:-:S02]  /*31dc0*/  VIADD R12, R61, 0xfffffe2f ;  /* 0xfffffe2f3d0c7836 */ /* 0x000fc40000000000 */
[----:B------:R-:W-:Y:S03]  /*31dd0*/  LDGSTS.E [R10+0x6400c], desc[UR8][R232.64], !P3 ;  /* 0x6400c000e80a7fae */ /* 0x000fe6000d921848 */
[----:B------:R-:W-:Y:S01]  /*31de0*/  ISETP.GE.U32.AND P4, PT, R12, 0x7ffffdb0, PT ;  /* 0x7ffffdb00c00780c */ /* 0x000fe20003f86070 */
[----:B------:R-:W-:Y:S01]  /*31df0*/  VIADD R12, R3, 0xfffffe2d ;  /* 0xfffffe2d030c7836 */ /* 0x000fe20000000000 */
[----:B------:R-:W-:Y:S01]  /*31e00*/  LDGSTS.E [R10+0x68000], desc[UR8][R176.64], !P1 ;  /* 0x68000000b00a7fae */ /* 0x000fe2000c921848 */
[----:B------:R-:W-:Y:S01]  /*31e10*/  IADD3 R11, R60, -0x1d2, RZ ;  /* 0xfffffe2e3c0b7810 */ /* 0x000fe20007ffe0ff */
[----:B------:R-:W1:Y:S02]  /*31e20*/  LDC R3, c[0x0][0x230] ;  /* 0x00008c00ff037b82 */ /* 0x000e640000000800 */
[----:B------:R-:W-:Y:S01]  /*31e30*/  LDGSTS.E [R10+0x6c000], desc[UR8][R34.64], !P1 ;  /* 0x6c000000220a7fae */ /* 0x000fe2000c921848 */
[----:B------:R-:W-:-:S02]  /*31e40*/  ISETP.GE.U32.AND P1, PT, R12, 0x7ffffdae, PT ;  /* 0x7ffffdae0c00780c */ /* 0x000fc40003f26070 */
[----:B--2---:R-:W-:Y:S01]  /*31e50*/  IADD3 R12, R242, -0x1f1, RZ ;  /* 0xfffffe0ff20c7810 */ /* 0x004fe20007ffe0ff */
[----:B------:R-:W2:Y:S04]  /*31e60*/  LDL.64 R178, [R1+0xa20] ;  /* 0x000a200001b27983 */ /* 0x000ea80000100a00 */
[----:B------:R-:W2:Y:S04]  /*31e70*/  LDL.64 R60, [R1+0xa40] ;  /* 0x000a4000013c7983 */ /* 0x000ea80000100a00 */
[----:B------:R-:W2:Y:S04]  /*31e80*/  LDL.64 R34, [R1+0xa28] ;  /* 0x000a280001227983 */ /* 0x000ea80000100a00 */
[----:B------:R-:W2:Y:S04]  /*31e90*/  LDL.64 R232, [R1+0xa48] ;  /* 0x000a480001e87983 */ /* 0x000ea80000100a00 */
[----:B------:R-:W2:Y:S04]  /*31ea0*/  LDL.64 R176, [R1+0xc10] ;  /* 0x000c100001b07983 */ /* 0x000ea80000100a00 */
[----:B----4-:R-:W-:Y:S04]  /*31eb0*/  LDGSTS.E [R10+0x68004], desc[UR8][R114.64], !P0 ;  /* 0x68004000720a7fae */ /* 0x010fe8000c121848 */
[----:B------:R-:W-:Y:S04]  /*31ec0*/  LDGSTS.E [R10+0x6c004], desc[UR8][R98.64], !P0 ;  /* 0x6c004000620a7fae */ /* 0x000fe8000c121848 */
[----:B------:R-:W-:Y:S04]  /*31ed0*/  LDGSTS.E [R10+0x68008], desc[UR8][R18.64], !P6 ;  /* 0x68008000120a7fae */ /* 0x000fe8000f121848 */
[----:B------:R-:W4:Y:S04]  /*31ee0*/  LDL.64 R114, [R1+0xc18] ;  /* 0x000c180001727983 */ /* 0x000f280000100a00 */
[----:B------:R-:W4:Y:S04]  /*31ef0*/  LDL.64 R98, [R1+0xc28] ;  /* 0x000c280001627983 */ /* 0x000f280000100a00 */
[----:B------:R-:W4:Y:S04]  /*31f00*/  LDL.64 R18, [R1+0xc30] ;  /* 0x000c300001127983 */ /* 0x000f280000100a00 */
[----:B---3--:R-:W-:Y:S01]  /*31f10*/  LDGSTS.E [R10+0x6c008], desc[UR8][R4.64], !P6 ;  /* 0x6c008000040a7fae */ /* 0x008fe2000f121848 */
[----:B------:R-:W-:Y:S01]  /*31f20*/  ISETP.GE.U32.AND P6, PT, R12, 0x7ffffd90, PT ;  /* 0x7ffffd900c00780c */ /* 0x000fe20003fc6070 */
[----:B------:R-:W-:-:S02]  /*31f30*/  VIADD R12, R243, 0xfffffe0d ;  /* 0xfffffe0df30c7836 */ /* 0x000fc40000000000 */
[----:B------:R-:W3:Y:S04]  /*31f40*/  LDL.64 R242, [R1+0xa10] ;  /* 0x000a100001f27983 */ /* 0x000ee80000100a00 */
[----:B------:R-:W4:Y:S04]  /*31f50*/  LDL.64 R4, [R1+0xc20] ;  /* 0x000c200001047983 */ /* 0x000f280000100a00 */
[----:B------:R-:W-:Y:S04]  /*31f60*/  LDGSTS.E [R10+0x6800c], desc[UR8][R190.64], !P5 ;  /* 0x6800c000be0a7fae */ /* 0x000fe8000e921848 */
[----:B------:R-:W-:Y:S04]  /*31f70*/  LDGSTS.E [R10+0x6c00c], desc[UR8][R94.64], !P5 ;  /* 0x6c00c0005e0a7fae */ /* 0x000fe8000e921848 */
[----:B------:R-:W4:Y:S04]  /*31f80*/  LDL.64 R190, [R1+0xc38] ;  /* 0x000c380001be7983 */ /* 0x000f280000100a00 */
[----:B------:R-:W4:Y:S01]  /*31f90*/  LDL.64 R94, [R1+0xc40] ;  /* 0x000c4000015e7983 */ /* 0x000f220000100a00 */
[----:B------:R-:W-:Y:S01]  /*31fa0*/  ISETP.GE.U32.AND P3, PT, R11, 0x7ffffdaf, PT ;  /* 0x7ffffdaf0b00780c */ /* 0x000fe20003f66070 */
[----:B-1----:R-:W-:-:S02]  /*31fb0*/  VIADD R11, R2, 0xfffffe2c ;  /* 0xfffffe2c020b7836 */ /* 0x002fc40000000000 */
[----:B------:R-:W1:Y:S03]  /*31fc0*/  LDC R2, c[0x0][0x230] ;  /* 0x00008c00ff027b82 */ /* 0x000e660000000800 */
[----:B------:R-:W-:Y:S01]  /*31fd0*/  ISETP.GE.U32.AND P0, PT, R11, 0x7ffffdad, PT ;  /* 0x7ffffdad0b00780c */ /* 0x000fe20003f06070 */
[----:B------:R-:W-:-:S04]  /*31fe0*/  VIADD R11, R244, 0xfffffe0e ;  /* 0xfffffe0ef40b7836 */ /* 0x000fc80000000000 */
[----:B------:R-:W1:Y:S01]  /*31ff0*/  LDC R244, c[0x0][0x230] ;  /* 0x00008c00fff47b82 */ /* 0x000e620000000800 */
[----:B------:R-:W-:Y:S02]  /*32000*/  ISETP.GE.U32.AND P5, PT, R11, 0x7ffffd8f, PT ;  /* 0x7ffffd8f0b00780c */ /* 0x000fe40003fa6070 */
[----:B------:R-:W-:-:S05]  /*32010*/  IADD3 R11, R252, -0x1f4, RZ ;  /* 0xfffffe0cfc0b7810 */ /* 0x000fca0007ffe0ff */
[----:B------:R-:W1:Y:S01]  /*32020*/  LDC R252, c[0x0][0x230] ;  /* 0x00008c00fffc7b82 */ /* 0x000e620000000800 */
[----:B---3--:R3:W-:Y:S04]  /*32030*/  LDGSTS.E [R10+0x70000], desc[UR8][R242.64], !P4 ;  /* 0x70000000f20a7fae */ /* 0x0087e8000e121848 */
[----:B------:R-:W-:Y:S01]  /*32040*/  LDGSTS.E [R10+0x74000], desc[UR8][R246.64], !P4 ;  /* 0x74000000f60a7fae */ /* 0x000fe2000e121848 */
[----:B------:R-:W-:-:S03]  /*32050*/  ISETP.GE.U32.AND P4, PT, R12, 0x7ffffd8e, PT ;  /* 0x7ffffd8e0c00780c */ /* 0x000fc60003f86070 */
[----:B--2---:R2:W-:Y:S04]  /*32060*/  LDGSTS.E [R10+0x70004], desc[UR8][R178.64], !P3 ;  /* 0x70004000b20a7fae */ /* 0x0045e8000d921848 */
[----:B------:R1:W-:Y:S01]  /*32070*/  LDGSTS.E [R10+0x74004], desc[UR8][R34.64], !P3 ;  /* 0x74004000220a7fae */ /* 0x0003e2000d921848 */
[----:B------:R-:W-:Y:S01]  /*32080*/  ISETP.GE.U32.AND P3, PT, R11, 0x7ffffd8d, PT ;  /* 0x7ffffd8d0b00780c */ /* 0x000fe20003f66070 */
[----:B---3--:R-:W3:Y:S02]  /*32090*/  LDC R242, c[0x0][0x230] ;  /* 0x00008c00fff27b82 */ /* 0x008ee40000000800 */
[----:B------:R-:W-:Y:S04]  /*320a0*/  LDGSTS.E [R10+0x70008], desc[UR8][R62.64], !P1 ;  /* 0x700080003e0a7fae */ /* 0x000fe8000c921848 */
[----:B------:R-:W-:Y:S02]  /*320b0*/  LDGSTS.E [R10+0x74008], desc[UR8][R174.64], !P1 ;  /* 0x74008000ae0a7fae */ /* 0x000fe4000c921848 */
[----:B--2---:R-:W2:Y:S02]  /*320c0*/  LDC R178, c[0x0][0x230] ;  /* 0x00008c00ffb27b82 */ /* 0x004ea40000000800 */
[----:B------:R-:W-:Y:S04]  /*320d0*/  LDGSTS.E [R10+0x7000c], desc[UR8][R60.64], !P0 ;  /* 0x7000c0003c0a7fae */ /* 0x000fe8000c121848 */
[----:B------:R-:W-:Y:S01]  /*320e0*/  LDGSTS.E [R10+0x7400c], desc[UR8][R232.64], !P0 ;  /* 0x7400c000e80a7fae */ /* 0x000fe2000c121848 */
[----:B------:R-:W-:Y:S01]  /*320f0*/  VIADD R12, R3, 0xfffffe6b ;  /* 0xfffffe6b030c7836 */ /* 0x000fe20000000000 */
[----:B------:R-:W2:Y:S02]  /*32100*/  LDC R243, c[0x0][0x230] ;  /* 0x00008c00fff37b82 */ /* 0x000ea40000000800 */
[----:B------:R-:W-:Y:S04]  /*32110*/  LDGSTS.E [R10+0x78000], desc[UR8][R176.64], !P6 ;  /* 0x78000000b00a7fae */ /* 0x000fe8000f121848 */
[----:B----4-:R-:W-:Y:S01]  /*32120*/  LDGSTS.E [R10+0x7c000], desc[UR8][R114.64], !P6 ;  /* 0x7c000000720a7fae */ /* 0x010fe2000f121848 */
[----:B-1----:R-:W-:Y:S01]  /*32130*/  VIADD R11, R2, 0xfffffe6a ;  /* 0xfffffe6a020b7836 */ /* 0x002fe20000000000 */
[----:B------:R-:W-:Y:S01]  /*32140*/  ISETP.GE.U32.AND P1, PT, R12, 0x7ffffdec, PT ;  /* 0x7ffffdec0c00780c */ /* 0x000fe20003f26070 */
[----:B------:R-:W1:Y:S01]  /*32150*/  LDC R35, c[0x0][0x230] ;  /* 0x00008c00ff237b82 */ /* 0x000e620000000800 */
[----:B------:R-:W-:Y:S04]  /*32160*/  LDGSTS.E [R10+0x78004], desc[UR8][R4.64], !P5 ;  /* 0x78004000040a7fae */ /* 0x000fe8000e921848 */
[----:B------:R-:W-:Y:S01]  /*32170*/  LDGSTS.E [R10+0x7c004], desc[UR8][R98.64], !P5 ;  /* 0x7c004000620a7fae */ /* 0x000fe2000e921848 */
[----:B---3--:R-:W-:-:S02]  /*32180*/  IADD3 R242, R242, -0x197, RZ ;  /* 0xfffffe69f2f27810 */ /* 0x008fc40007ffe0ff */
[----:B------:R-:W3:Y:S01]  /*32190*/  LDC R34, c[0x0][0x230] ;  /* 0x00008c00ff227b82 */ /* 0x000ee20000000800 */
[----:B------:R-:W-:Y:S04]  /*321a0*/  LDGSTS.E [R10+0x78008], desc[UR8][R18.64], !P4 ;  /* 0x78008000120a7fae */ /* 0x000fe8000e121848 */
[----:B------:R-:W-:Y:S03]  /*321b0*/  LDGSTS.E [R10+0x7c008], desc[UR8][R190.64], !P4 ;  /* 0x7c008000be0a7fae */ /* 0x000fe6000e121848 */
[----:B------:R-:W4:Y:S01]  /*321c0*/  LDC R2, c[0x0][0x230] ;  /* 0x00008c00ff027b82 */ /* 0x000f220000000800 */
[----:B------:R-:W-:Y:S04]  /*321d0*/  LDGSTS.E [R10+0x7800c], desc[UR8][R94.64], !P3 ;  /* 0x7800c0005e0a7fae */ /* 0x000fe8000d921848 */
[----:B------:R-:W3:Y:S03]  /*321e0*/  LDL.64 R4, [R1+0x650] ;  /* 0x0006500001047983 */ /* 0x000ee60000100a00 */
[----:B------:R-:W4:Y:S01]  /*321f0*/  LDC R3, c[0x0][0x230] ;  /* 0x00008c00ff037b82 */ /* 0x000f220000000800 */
[----:B------:R-:W4:Y:S04]  /*32200*/  LDL.64 R176, [R1+0x658] ;  /* 0x0006580001b07983 */ /* 0x000f280000100a00 */
[----:B------:R1:W-:Y:S04]  /*32210*/  LDGSTS.E [R10+0x7c00c], desc[UR8][R8.64], !P3 ;  /* 0x7c00c000080a7fae */ /* 0x0003e8000d921848 */
[----:B------:R-:W3:Y:S04]  /*32220*/  LDL.LU.64 R8, [R1+0x19e0] ;  /* 0x0019e00001087983 */ /* 0x000ee80000300a00 */
[----:B------:R-:W4:Y:S04]  /*32230*/  LDL.64 R62, [R1+0x660] ;  /* 0x00066000013e7983 */ /* 0x000f280000100a00 */
[----:B------:R-:W4:Y:S04]  /*32240*/  LDL.64 R174, [R1+0x668] ;  /* 0x0006680001ae7983 */ /* 0x000f280000100a00 */
[----:B------:R-:W4:Y:S04]  /*32250*/  LDL.64 R190, [R1+0x670] ;  /* 0x0006700001be7983 */ /* 0x000f280000100a00 */
[----:B------:R-:W4:Y:S01]  /*32260*/  LDL.64 R94, [R1+0x678] ;  /* 0x00067800015e7983 */ /* 0x000f220000100a00 */
[----:B------:R-:W-:Y:S01]  /*32270*/  ISETP.GE.U32.AND P3, PT, R11, 0x7ffffdeb, PT ;  /* 0x7ffffdeb0b00780c */ /* 0x000fe20003f66070 */
[----:B------:R-:W-:Y:S01]  /*32280*/  VIADD R11, R244, 0xfffffe4b ;  /* 0xfffffe4bf40b7836 */ /* 0x000fe20000000000 */
[----:B------:R-:W-:Y:S01]  /*32290*/  ISETP.GE.U32.AND P4, PT, R242, 0x7ffffdea, PT ;  /* 0x7ffffdeaf200780c */ /* 0x000fe20003f86070 */
[----:B------:R-:W4:Y:S01]  /*322a0*/  LDL.64 R60, [R1+0x680] ;  /* 0x00068000013c7983 */ /* 0x000f220000100a00 */
[----:B------:R-:W4:Y:S03]  /*322b0*/  LDC R244, c[0x0][0x230] ;  /* 0x00008c00fff47b82 */ /* 0x000f260000000800 */
[----:B------:R-:W4:Y:S01]  /*322c0*/  LDL.64 R114, [R1+0x688] ;  /* 0x0006880001727983 */ /* 0x000f220000100a00 */
[----:B------:R-:W-:-:S03]  /*322d0*/  ISETP.GE.U32.AND P6, PT, R11, 0x7ffffdcc, PT ;  /* 0x7ffffdcc0b00780c */ /* 0x000fc60003fc6070 */
[----:B------:R-:W4:Y:S01]  /*322e0*/  LDL.64 R98, [R1+0x850] ;  /* 0x0008500001627983 */ /* 0x000f220000100a00 */
[----:B--2---:R-:W-:Y:S01]  /*322f0*/  VIADD R11, R178, 0xfffffe49 ;  /* 0xfffffe49b20b7836 */ /* 0x004fe20000000000 */
[----:B-1----:R-:W-:Y:S01]  /*32300*/  IADD3 R10, R252, -0x1b6, RZ ;  /* 0xfffffe4afc0a7810 */ /* 0x002fe20007ffe0ff */
[----:B------:R-:W-:Y:S01]  /*32310*/  VIADD R12, R243, 0xfffffe68 ;  /* 0xfffffe68f30c7836 */ /* 0x000fe20000000000 */
[----:B------:R-:W2:Y:S01]  /*32320*/  LDL.64 R18, [R1+0x858] ;  /* 0x0008580001127983 */ /* 0x000ea20000100a00 */
[----:B------:R-:W1:Y:S03]  /*32330*/  LDC R243, c[0x0][0x230] ;  /* 0x00008c00fff37b82 */ /* 0x000e660000000800 */
[----:B------:R-:W2:Y:S04]  /*32340*/  LDL.64 R178, [R1+0x868] ;  /* 0x0008680001b27983 */ /* 0x000ea80000100a00 */
[----:B------:R-:W2:Y:S04]  /*32350*/  LDL.64 R232, [R1+0x870] ;  /* 0x0008700001e87983 */ /* 0x000ea80000100a00 */
[----:B------:R-:W2:Y:S04]  /*32360*/  LDL.64 R246, [R1+0xa78] ;  /* 0x000a780001f67983 */ /* 0x000ea80000100a00 */
[----:B---3--:R-:W-:Y:S01]  /*32370*/  LDGSTS.E [R9+0x60000], desc[UR8][R4.64], !P1 ;  /* 0x6000000004097fae */ /* 0x008fe2000c921848 */
[----:B------:R-:W3:Y:S03]  /*32380*/  LDC R242, c[0x0][0x230] ;  /* 0x00008c00fff27b82 */ /* 0x000ee60000000800 */
[----:B----4-:R-:W-:Y:S04]  /*32390*/  LDGSTS.E [R9+0x64000], desc[UR8][R176.64], !P1 ;  /* 0x64000000b0097fae */ /* 0x010fe8000c921848 */
[----:B------:R-:W-:Y:S01]  /*323a0*/  LDGSTS.E [R9+0x60004], desc[UR8][R62.64], !P3 ;  /* 0x600040003e097fae */ /* 0x000fe2000d921848 */
[----:B------:R-:W4:Y:S03]  /*323b0*/  LDC R252, c[0x0][0x230] ;  /* 0x00008c00fffc7b82 */ /* 0x000f260000000800 */
[----:B------:R-:W3:Y:S04]  /*323c0*/  LDL.64 R4, [R1+0x860] ;  /* 0x0008600001047983 */ /* 0x000ee80000100a00 */
[----:B------:R-:W4:Y:S04]  /*323d0*/  LDL.64 R176, [R1+0x878] ;  /* 0x0008780001b07983 */ /* 0x000f280000100a00 */
[----:B------:R-:W-:Y:S04]  /*323e0*/  LDGSTS.E [R9+0x64004], desc[UR8][R174.64], !P3 ;  /* 0x64004000ae097fae */ /* 0x000fe8000d921848 */
[----:B------:R-:W-:Y:S04]  /*323f0*/  LDGSTS.E [R9+0x60008], desc[UR8][R190.64], !P4 ;  /* 0x60008000be097fae */ /* 0x000fe8000e121848 */
[----:B------:R-:W-:Y:S01]  /*32400*/  LDGSTS.E [R9+0x64008], desc[UR8][R94.64], !P4 ;  /* 0x640080005e097fae */ /* 0x000fe2000e121848 */
[----:B------:R-:W-:-:S02]  /*32410*/  ISETP.GE.U32.AND P5, PT, R12, 0x7ffffde9, PT ;  /* 0x7ffffde90c00780c */ /* 0x000fc40003fa6070 */
[----:B------:R-:W-:Y:S01]  /*32420*/  ISETP.GE.U32.AND P0, PT, R10, 0x7ffffdcb, PT ;  /* 0x7ffffdcb0a00780c */ /* 0x000fe20003f06070 */
[----:B------:R-:W4:Y:S04]  /*32430*/  LDL.64 R62, [R1+0xa88] ;  /* 0x000a8800013e7983 */ /* 0x000f280000100a00 */
[----:B------:R-:W4:Y:S04]  /*32440*/  LDL.64 R190, [R1+0x880] ;  /* 0x0008800001be7983 */ /* 0x000f280000100a00 */
[----:B------:R-:W4:Y:S01]  /*32450*/  LDL.64 R94, [R1+0x888] ;  /* 0x00088800015e7983 */ /* 0x000f220000100a00 */
[----:B------:R-:W-:Y:S01]  /*32460*/  VIADD R10, R35, 0xfffffe48 ;  /* 0xfffffe48230a7836 */ /* 0x000fe20000000000 */
[----:B------:R-:W-:Y:S01]  /*32470*/  ISETP.GE.U32.AND P1, PT, R11, 0x7ffffdca, PT ;  /* 0x7ffffdca0b00780c */ /* 0x000fe20003f26070 */
[----:B------:R-:W4:Y:S01]  /*32480*/  LDC R12, c[0x0][0x230] ;  /* 0x00008c00ff0c7b82 */ /* 0x000f220000000800 */
[----:B------:R-:W-:Y:S02]  /*32490*/  LDGSTS.E [R9+0x6000c], desc[UR8][R60.64], !P5 ;  /* 0x6000c0003c097fae */ /* 0x000fe4000e921848 */
[----:B------:R-:W-:-:S02]  /*324a0*/  ISETP.GE.U32.AND P3, PT, R10, 0x7ffffdc9, PT ;  /* 0x7ffffdc90a00780c */ /* 0x000fc40003f66070 */
[----:B------:R-:W-:Y:S01]  /*324b0*/  IADD3 R10, R34, -0x1d5, RZ ;  /* 0xfffffe2b220a7810 */ /* 0x000fe20007ffe0ff */
[----:B------:R-:W-:Y:S01]  /*324c0*/  LDGSTS.E [R9+0x6400c], desc[UR8][R114.64], !P5 ;  /* 0x6400c00072097fae */ /* 0x000fe2000e921848 */
[----:B------:R-:W-:Y:S01]  /*324d0*/  VIADD R11, R3, 0xfffffe2a ;  /* 0xfffffe2a030b7836 */ /* 0x000fe20000000000 */
[----:B------:R-:W4:Y:S01]  /*324e0*/  LDC R35, c[0x0][0x230] ;  /* 0x00008c00ff237b82 */ /* 0x000f220000000800 */
[----:B------:R-:W-:Y:S01]  /*324f0*/  ISETP.GE.U32.AND P4, PT, R10, 0x7ffffdac, PT ;  /* 0x7ffffdac0a00780c */ /* 0x000fe20003f86070 */
[----:B------:R-:W-:Y:S01]  /*32500*/  VIADD R10, R2, 0xfffffe29 ;  /* 0xfffffe29020a7836 */ /* 0x000fe20000000000 */
[----:B------:R-:W-:Y:S04]  /*32510*/  LDGSTS.E [R9+0x68000], desc[UR8][R98.64], !P6 ;  /* 0x6800000062097fae */ /* 0x000fe8000f121848 */
[----:B--2---:R2:W-:Y:S01]  /*32520*/  LDGSTS.E [R9+0x6c000], desc[UR8][R18.64], !P6 ;  /* 0x6c00000012097fae */ /* 0x0045e2000f121848 */
[----:B------:R-:W-:Y:S01]  /*32530*/  ISETP.GE.U32.AND P6, PT, R10, 0x7ffffdaa, PT ;  /* 0x7ffffdaa0a00780c */ /* 0x000fe20003fc6070 */
[----:B------:R-:W-:Y:S01]  /*32540*/  VIADD R10, R244, 0xfffffe0b ;  /* 0xfffffe0bf40a7836 */ /* 0x000fe20000000000 */
[----:B------:R-:W4:Y:S01]  /*32550*/  LDC R34, c[0x0][0x230] ;  /* 0x00008c00ff227b82 */ /* 0x000f220000000800 */
[----:B------:R-:W4:Y:S01]  /*32560*/  LDL.64 R114, [R1+0xa50] ;  /* 0x000a500001727983 */ /* 0x000f220000100a00 */
[----:B------:R-:W-:-:S03]  /*32570*/  ISETP.GE.U32.AND P5, PT, R11, 0x7ffffdab, PT ;  /* 0x7ffffdab0b00780c */ /* 0x000fc60003fa6070 */
[----:B------:R-:W4:Y:S01]  /*32580*/  LDL.64 R98, [R1+0xa58] ;  /* 0x000a580001627983 */ /* 0x000f220000100a00 */
[----:B-1----:R-:W-:Y:S02]  /*32590*/  IADD3 R11, R243, -0x1d8, RZ ;  /* 0xfffffe28f30b7810 */ /* 0x002fe40007ffe0ff */
[----:B------:R-:W1:Y:S01]  /*325a0*/  LDC R244, c[0x0][0x230] ;  /* 0x00008c00fff47b82 */ /* 0x000e620000000800 */
[----:B------:R-:W4:Y:S04]  /*325b0*/  LDL.64 R2, [R1+0xa70] ;  /* 0x000a700001027983 */ /* 0x000f280000100a00 */
[----:B------:R-:W4:Y:S03]  /*325c0*/  LDL.64 R174, [R1+0xc50] ;  /* 0x000c500001ae7983 */ /* 0x000f260000100a00 */
[----:B--2---:R-:W2:Y:S01]  /*325d0*/  LDC R18, c[0x0][0x230] ;  /* 0x00008c00ff127b82 */ /* 0x004ea20000000800 */
[----:B------:R-:W2:Y:S07]  /*325e0*/  LDL.64 R60, [R1+0xc58] ;  /* 0x000c5800013c7983 */ /* 0x000eae0000100a00 */
[----:B------:R-:W1:Y:S01]  /*325f0*/  LDC R19, c[0x0][0x230] ;  /* 0x00008c00ff137b82 */ /* 0x000e620000000800 */
[----:B---3--:R-:W-:Y:S04]  /*32600*/  LDGSTS.E [R9+0x68004], desc[UR8][R4.64], !P0 ;  /* 0x6800400004097fae */ /* 0x008fe8000c121848 */
[----:B------:R-:W-:Y:S04]  /*32610*/  LDGSTS.E [R9+0x6c004], desc[UR8][R178.64], !P0 ;  /* 0x6c004000b2097fae */ /* 0x000fe8000c121848 */
[----:B------:R-:W-:Y:S04]  /*32620*/  LDGSTS.E [R9+0x68008], desc[UR8][R232.64], !P1 ;  /* 0x68008000e8097fae */ /* 0x000fe8000c921848 */
[----:B----4-:R-:W-:Y:S01]  /*32630*/  LDGSTS.E [R9+0x6c008], desc[UR8][R176.64], !P1 ;  /* 0x6c008000b0097fae */ /* 0x010fe2000c921848 */
[----:B------:R-:W-:Y:S01]  /*32640*/  ISETP.GE.U32.AND P1, PT, R10, 0x7ffffd8c, PT ;  /* 0x7ffffd8c0a00780c */ /* 0x000fe20003f26070 */
[----:B------:R-:W-:-:S02]  /*32650*/  VIADD R10, R242, 0xfffffe0a ;  /* 0xfffffe0af20a7836 */ /* 0x000fc40000000000 */
[----:B------:R-:W3:Y:S04]  /*32660*/  LDL.64 R4, [R1+0xa60] ;  /* 0x000a600001047983 */ /* 0x000ee80000100a00 */
[----:B------:R-:W4:Y:S04]  /*32670*/  LDL.64 R242, [R1+0xa68] ;  /* 0x000a680001f27983 */ /* 0x000f280000100a00 */
[----:B------:R-:W-:Y:S04]  /*32680*/  LDGSTS.E [R9+0x6800c], desc[UR8][R190.64], !P3 ;  /* 0x6800c000be097fae */ /* 0x000fe8000d921848 */
[----:B------:R-:W2:Y:S04]  /*32690*/  LDL.64 R178, [R1+0xc60] ;  /* 0x000c600001b27983 */ /* 0x000ea80000100a00 */
[----:B------:R-:W2:Y:S04]  /*326a0*/  LDL.64 R232, [R1+0xc68] ;  /* 0x000c680001e87983 */ /* 0x000ea80000100a00 */
[----:B------:R-:W2:Y:S04]  /*326b0*/  LDL.64 R190, [R1+0xa80] ;  /* 0x000a800001be7983 */ /* 0x000ea80000100a00 */
[----:B------:R-:W-:Y:S04]  /*326c0*/  LDGSTS.E [R9+0x6c00c], desc[UR8][R94.64], !P3 ;  /* 0x6c00c0005e097fae */ /* 0x000fe8000d921848 */
[----:B------:R-:W2:Y:S04]  /*326d0*/  LDL.64 R176, [R1+0x14f0] ;  /* 0x0014f00001b07983 */ /* 0x000ea80000100a00 */
[----:B------:R-:W2:Y:S01]  /*326e0*/  LDL.64 R94, [R1+0x14f8] ;  /* 0x0014f800015e7983 */ /* 0x000ea20000100a00 */
[----:B------:R-:W-:-:S02]  /*326f0*/  ISETP.GE.U32.AND P0, PT, R11, 0x7ffffda9, PT ;  /* 0x7ffffda90b00780c */ /* 0x000fc40003f06070 */
[----:B------:R-:W-:Y:S01]  /*32700*/  IADD3 R11, R12, -0x1f7, RZ ;  /* 0xfffffe090c0b7810 */ /* 0x000fe20007ffe0ff */
[----:B------:R-:W-:Y:S01]  /*32710*/  LDGSTS.E [R9+0x70000], desc[UR8][R114.64], !P4 ;  /* 0x7000000072097fae */ /* 0x000fe2000e121848 */
[----:B------:R-:W-:-:S03]  /*32720*/  ISETP.GE.U32.AND P3, PT, R10, 0x7ffffd8b, PT ;  /* 0x7ffffd8b0a00780c */ /* 0x000fc60003f66070 */
[----:B------:R-:W-:Y:S01]  /*32730*/  LDGSTS.E [R9+0x74000], desc[UR8][R98.64], !P4 ;  /* 0x7400000062097fae */ /* 0x000fe2000e121848 */
[----:B------:R-:W-:-:S03]  /*32740*/  ISETP.GE.U32.AND P4, PT, R11, 0x7ffffd8a, PT ;  /* 0x7ffffd8a0b00780c */ /* 0x000fc60003f86070 */
[----:B------:R-:W2:Y:S04]  /*32750*/  LDL.64 R114, [R1+0x1500] ;  /* 0x0015000001727983 */ /* 0x000ea80000100a00 */
[----:B------:R-:W2:Y:S01]  /*32760*/  LDL.64 R98, [R1+0x1508] ;  /* 0x0015080001627983 */ /* 0x000ea20000100a00 */
[----:B------:R-:W-:Y:S02]  /*32770*/  VIADD R10, R35, 0xfffffe08 ;  /* 0xfffffe08230a7836 */ /* 0x000fe40000000000 */
[----:B------:R-:W-:Y:S01]  /*32780*/  VIADD R11, R34, 0xfffffe65 ;  /* 0xfffffe65220b7836 */ /* 0x000fe20000000000 */
[----:B---3--:R-:W-:Y:S04]  /*32790*/  LDGSTS.E [R9+0x70004], desc[UR8][R4.64], !P5 ;  /* 0x7000400004097fae */ /* 0x008fe8000e921848 */
[----:B----4-:R3:W-:Y:S04]  /*327a0*/  LDGSTS.E [R9+0x74004], desc[UR8][R242.64], !P5 ;  /* 0x74004000f2097fae */ /* 0x0107e8000e921848 */
[----:B------:R4:W-:Y:S04]  /*327b0*/  LDGSTS.E [R9+0x70008], desc[UR8][R2.64], !P6 ;  /* 0x7000800002097fae */ /* 0x0009e8000f121848 */
[----:B------:R-:W-:Y:S04]  /*327c0*/  LDGSTS.E [R9+0x74008], desc[UR8][R246.64], !P6 ;  /* 0x74008000f6097fae */ /* 0x000fe8000f121848 */
[----:B------:R-:W4:Y:S01]  /*327d0*/  LDL.LU.64 R4, [R1+0x19d8] ;  /* 0x0019d80001047983 */ /* 0x000f220000300a00 */
[----:B---3--:R-:W3:Y:S03]  /*327e0*/  LDC R242, c[0x0][0x230] ;  /* 0x00008c00fff27b82 */ /* 0x008ee60000000800 */
[----:B--2---:R-:W-:Y:S04]  /*327f0*/  LDGSTS.E [R9+0x7000c], desc[UR8][R190.64], !P0 ;  /* 0x7000c000be097fae */ /* 0x004fe8000c121848 */
[----:B------:R-:W-:Y:S01]  /*32800*/  LDGSTS.E [R9+0x7400c], desc[UR8][R62.64], !P0 ;  /* 0x7400c0003e097fae */ /* 0x000fe2000c121848 */
[----:B------:R-:W2:Y:S03]  /*32810*/  LDC R243, c[0x0][0x230] ;  /* 0x00008c00fff37b82 */ /* 0x000ea60000000800 */
[----:B------:R-:W-:Y:S04]  /*32820*/  LDGSTS.E [R9+0x78000], desc[UR8][R174.64], !P1 ;  /* 0x78000000ae097fae */ /* 0x000fe8000c921848 */
[----:B------:R-:W2:Y:S01]  /*32830*/  LDL.64 R34, [R1+0x690] ;  /* 0x0006900001227983 */ /* 0x000ea20000100a00 */
[----:B------:R-:W-:Y:S01]  /*32840*/  ISETP.GE.U32.AND P5, PT, R10, 0x7ffffd89, PT ;  /* 0x7ffffd890a00780c */ /* 0x000fe20003fa6070 */
[----:B----4-:R-:W4:Y:S02]  /*32850*/  LDC R3, c[0x0][0x230] ;  /* 0x00008c00ff037b82 */ /* 0x010f240000000800 */
[----:B------:R-:W-:Y:S04]  /*32860*/  LDGSTS.E [R9+0x7c000], desc[UR8][R60.64], !P1 ;  /* 0x7c0000003c097fae */ /* 0x000fe8000c921848 */
[----:B------:R-:W4:Y:S01]  /*32870*/  LDL.64 R190, [R1+0x698] ;  /* 0x0006980001be7983 */ /* 0x000f220000100a00 */
[----:B------:R-:W-:Y:S01]  /*32880*/  IADD3 R12, R252, -0x19a, RZ ;  /* 0xfffffe66fc0c7810 */ /* 0x000fe20007ffe0ff */
[----:B------:R-:W4:Y:S02]  /*32890*/  LDC R2, c[0x0][0x230] ;  /* 0x00008c00ff027b82 */ /* 0x000f240000000800 */
[----:B------:R-:W-:Y:S04]  /*328a0*/  LDGSTS.E [R9+0x78004], desc[UR8][R178.64], !P3 ;  /* 0x78004000b2097fae */ /* 0x000fe8000d921848 */
[----:B------:R-:W-:Y:S04]  /*328b0*/  LDGSTS.E [R9+0x7c004], desc[UR8][R232.64], !P3 ;  /* 0x7c004000e8097fae */ /* 0x000fe8000d921848 */
[----:B------:R-:W4:Y:S04]  /*328c0*/  LDL.64 R246, [R1+0x6a0] ;  /* 0x0006a00001f67983 */ /* 0x000f280000100a00 */
[----:B------:R-:W4:Y:S04]  /*328d0*/  LDL.64 R62, [R1+0x6b0] ;  /* 0x0006b000013e7983 */ /* 0x000f280000100a00 */
[----:B------:R-:W4:Y:S01]  /*328e0*/  LDL.64 R174, [R1+0x6b8] ;  /* 0x0006b80001ae7983 */ /* 0x000f220000100a00 */
[----:B------:R-:W-:Y:S01]  /*328f0*/  VIADD R10, R18, 0xfffffe67 ;  /* 0xfffffe67120a7836 */ /* 0x000fe20000000000 */
[----:B------:R-:W4:Y:S02]  /*32900*/  LDC R252, c[0x0][0x230] ;  /* 0x00008c00fffc7b82 */ /* 0x000f240000000800 */
[----:B------:R-:W-:Y:S04]  /*32910*/  LDGSTS.E [R9+0x78008], desc[UR8][R176.64], !P4 ;  /* 0x78008000b0097fae */ /* 0x000fe8000e121848 */
[----:B------:R-:W-:Y:S02]  /*32920*/  LDGSTS.E [R9+0x7c008], desc[UR8][R94.64], !P4 ;  /* 0x7c0080005e097fae */ /* 0x000fe4000e121848 */
[----:B------:R-:W4:Y:S01]  /*32930*/  LDC R18, c[0x0][0x230] ;  /* 0x00008c00ff127b82 */ /* 0x000f220000000800 */
[----:B------:R-:W-:Y:S01]  /*32940*/  ISETP.GE.U32.AND P6, PT, R10, 0x7ffffde8, PT ;  /* 0x7ffffde80a00780c */ /* 0x000fe20003fc6070 */
[----:B------:R-:W-:Y:S04]  /*32950*/  LDGSTS.E [R9+0x7800c], desc[UR8][R114.64], !P5 ;  /* 0x7800c00072097fae */ /* 0x000fe8000e921848 */
[----:B------:R3:W-:Y:S04]  /*32960*/  LDGSTS.E [R9+0x7c00c], desc[UR8][R98.64], !P5 ;  /* 0x7c00c00062097fae */ /* 0x0007e8000e921848 */
[----:B------:R-:W4:Y:S01]  /*32970*/  LDL.64 R94, [R1+0x6a8] ;  /* 0x0006a800015e7983 */ /* 0x000f220000100a00 */
[----:B------:R-:W-:-:S02]  /*32980*/  ISETP.GE.U32.AND P5, PT, R12, 0x7ffffde7, PT ;  /* 0x7ffffde70c00780c */ /* 0x000fc40003fa6070 */
[----:B------:R-:W-:Y:S01]  /*32990*/  ISETP.GE.U32.AND P4, PT, R11, 0x7ffffde6, PT ;  /* 0x7ffffde60b00780c */ /* 0x000fe20003f86070 */
[----:B------:R-:W4:Y:S04]  /*329a0*/  LDL.64 R60, [R1+0x6c0] ;  /* 0x0006c000013c7983 */ /* 0x000f280000100a00 */
[----:B------:R-:W4:Y:S01]  /*329b0*/  LDL.64 R178, [R1+0x6c8] ;  /* 0x0006c80001b27983 */ /* 0x000f220000100a00 */
[----:B---3--:R-:W-:-:S03]  /*329c0*/  IADD3 R9, R242, -0x1b9, RZ ;  /* 0xfffffe47f2097810 */ /* 0x008fc60007ffe0ff */
[----:B------:R-:W3:Y:S01]  /*329d0*/  LDL.64 R232, [R1+0x890] ;  /* 0x0008900001e87983 */ /* 0x000ee20000100a00 */
[----:B------:R-:W-:Y:S01]  /*329e0*/  ISETP.GE.U32.AND P1, PT, R9, 0x7ffffdc8, PT ;  /* 0x7ffffdc80900780c */ /* 0x000fe20003f26070 */
[----:B--2---:R-:W-:Y:S01]  /*329f0*/  VIADD R9, R243, 0xfffffe45 ;  /* 0xfffffe45f3097836 */ /* 0x004fe20000000000 */
[----:B------:R-:W2:Y:S01]  /*32a00*/  LDC R11, c[0x0][0x230] ;  /* 0x00008c00ff0b7b82 */ /* 0x000ea20000000800 */
[----:B------:R-:W2:Y:S01]  /*32a10*/  LDL.64 R176, [R1+0x898] ;  /* 0x0008980001b07983 */ /* 0x000ea20000100a00 */
[----:B-1----:R-:W-:-:S03]  /*32a20*/  VIADD R10, R19, 0xfffffe64 ;  /* 0xfffffe64130a7836 */ /* 0x002fc60000000000 */
[----:B------:R-:W2:Y:S04]  /*32a30*/  LDL.64 R114, [R1+0x8a0] ;  /* 0x0008a00001727983 */ /* 0x000ea80000100a00 */
[----:B------:R-:W2:Y:S04]  /*32a40*/  LDL.64 R98, [R1+0x8a8] ;  /* 0x0008a80001627983 */ /* 0x000ea80000100a00 */
[----:B------:R-:W-:Y:S01]  /*32a50*/  LDGSTS.E [R5+0x60000], desc[UR8][R34.64], !P6 ;  /* 0x6000000022057fae */ /* 0x000fe2000f121848 */
[----:B------:R-:W1:Y:S03]  /*32a60*/  LDC R242, c[0x0][0x230] ;  /* 0x00008c00fff27b82 */ /* 0x000e660000000800 */
[----:B----4-:R-:W-:Y:S01]  /*32a70*/  LDGSTS.E [R5+0x64000], desc[UR8][R190.64], !P6 ;  /* 0x64000000be057fae */ /* 0x010fe2000f121848 */
[----:B------:R-:W-:-:S04]  /*32a80*/  ISETP.GE.U32.AND P6, PT, R9, 0x7ffffdc6, PT ;  /* 0x7ffffdc60900780c */ /* 0x000fc80003fc6070 */
[----:B------:R-:W4:Y:S01]  /*32a90*/  LDC R12, c[0x0][0x230] ;  /* 0x00008c00ff0c7b82 */ /* 0x000f220000000800 */
[----:B------:R-:W-:Y:S01]  /*32aa0*/  IADD3 R9, R18, -0x1bc, RZ ;  /* 0xfffffe4412097810 */ /* 0x000fe20007ffe0ff */
[----:B------:R-:W4:Y:S04]  /*32ab0*/  LDL.64 R34, [R1+0x8b0] ;  /* 0x0008b00001227983 */ /* 0x000f280000100a00 */
[----:B------:R-:W4:Y:S02]  /*32ac0*/  LDL.64 R18, [R1+0x8b8] ;  /* 0x0008b80001127983 */ /* 0x000f240000100a00 */
[----:B------:R-:W4:Y:S02]  /*32ad0*/  LDC R243, c[0x0][0x230] ;  /* 0x00008c00fff37b82 */ /* 0x000f240000000800 */
[----:B------:R-:W-:Y:S04]  /*32ae0*/  LDGSTS.E [R5+0x60004], desc[UR8][R246.64], !P5 ;  /* 0x60004000f6057fae */ /* 0x000fe8000e921848 */
[----:B------:R-:W4:Y:S01]  /*32af0*/  LDL.64 R190, [R1+0x8c0] ;  /* 0x0008c00001be7983 */ /* 0x000f220000100a00 */
[----:B------:R-:W-:-:S03]  /*32b00*/  ISETP.GE.U32.AND P3, PT, R10, 0x7ffffde5, PT ;  /* 0x7ffffde50a00780c */ /* 0x000fc60003f66070 */
[----:B------:R-:W4:Y:S04]  /*32b10*/  LDL.64 R246, [R1+0xab8] ;  /* 0x000ab80001f67983 */ /* 0x000f280000100a00 */
[----:B------:R-:W-:Y:S04]  /*32b20*/  LDGSTS.E [R5+0x64004], desc[UR8][R94.64], !P5 ;  /* 0x640040005e057fae */ /* 0x000fe8000e921848 */
[----:B------:R-:W-:Y:S04]  /*32b30*/  LDGSTS.E [R5+0x60008], desc[UR8][R62.64], !P4 ;  /* 0x600080003e057fae */ /* 0x000fe8000e121848 */
[----:B------:R-:W-:Y:S04]  /*32b40*/  LDGSTS.E [R5+0x64008], desc[UR8][R174.64], !P4 ;  /* 0x64008000ae057fae */ /* 0x000fe8000e121848 */
[----:B------:R-:W4:Y:S04]  /*32b50*/  LDL.64 R94, [R1+0x8c8] ;  /* 0x0008c800015e7983 */ /* 0x000f280000100a00 */
[----:B------:R-:W4:Y:S04]  /*32b60*/  LDL.64 R62, [R1+0xa90] ;  /* 0x000a9000013e7983 */ /* 0x000f280000100a00 */
[----:B------:R-:W4:Y:S01]  /*32b70*/  LDL.64 R174, [R1+0xa98] ;  /* 0x000a980001ae7983 */ /* 0x000f220000100a00 */
[----:B------:R-:W-:-:S02]  /*32b80*/  VIADD R10, R244, 0xfffffe46 ;  /* 0xfffffe46f40a7836 */ /* 0x000fc40000000000 */
[----:B------:R-:W1:Y:S01]  /*32b90*/  LDC R244, c[0x0][0x230] ;  /* 0x00008c00fff47b82 */ /* 0x000e620000000800 */
[----:B------:R-:W-:Y:S01]  /*32ba0*/  ISETP.GE.U32.AND P5, PT, R9, 0x7ffffdc5, PT ;  /* 0x7ffffdc50900780c */ /* 0x000fe20003fa6070 */
[----:B------:R-:W-:Y:S01]  /*32bb0*/  LDGSTS.E [R5+0x6000c], desc[UR8][R60.64], !P3 ;  /* 0x6000c0003c057fae */ /* 0x000fe2000d921848 */
[----:B------:R-:W-:Y:S01]  /*32bc0*/  ISETP.GE.U32.AND P0, PT, R10, 0x7ffffdc7, PT ;  /* 0x7ffffdc70a00780c */ /* 0x000fe20003f06070 */
[----:B------:R-:W-:Y:S02]  /*32bd0*/  VIADD R10, R3, 0xfffffe27 ;  /* 0xfffffe27030a7836 */ /* 0x000fe40000000000 */
[----:B------:R-:W-:Y:S01]  /*32be0*/  VIADD R9, R2, 0xfffffe26 ;  /* 0xfffffe2602097836 */ /* 0x000fe20000000000 */
[----:B------:R-:W-:Y:S02]  /*32bf0*/  LDGSTS.E [R5+0x6400c], desc[UR8][R178.64], !P3 ;  /* 0x6400c000b2057fae */ /* 0x000fe4000d921848 */
[----:B------:R-:W-:Y:S02]  /*32c00*/  ISETP.GE.U32.AND P4, PT, R10, 0x7ffffda8, PT ;  /* 0x7ffffda80a00780c */ /* 0x000fe40003f86070 */
[----:B------:R-:W-:Y:S01]  /*32c10*/  IADD3 R10, R252, -0x1db, RZ ;  /* 0xfffffe25fc0a7810 */ /* 0x000fe20007ffe0ff */
[----:B---3--:R-:W-:Y:S01]  /*32c20*/  LDGSTS.E [R5+0x68000], desc[UR8][R232.64], !P1 ;  /* 0x68000000e8057fae */ /* 0x008fe2000c921848 */
[----:B------:R-:W-:Y:S01]  /*32c30*/  ISETP.GE.U32.AND P3, PT, R9, 0x7ffffda7, PT ;  /* 0x7ffffda70900780c */ /* 0x000fe20003f66070 */
[----:B------:R-:W3:Y:S02]  /*32c40*/  LDC R252, c[0x0][0x230] ;  /* 0x00008c00fffc7b82 */ /* 0x000ee40000000800 */
[----:B--2---:R-:W-:Y:S01]  /*32c50*/  LDGSTS.E [R5+0x6c000], desc[UR8][R176.64], !P1 ;  /* 0x6c000000b0057fae */ /* 0x004fe2000c921848 */
[----:B------:R-:W-:Y:S01]  /*32c60*/  ISETP.GE.U32.AND P1, PT, R10, 0x7ffffda6, PT ;  /* 0x7ffffda60a00780c */ /* 0x000fe20003f26070 */
[----:B------:R-:W-:-:S02]  /*32c70*/  VIADD R10, R11, 0xfffffe07 ;  /* 0xfffffe070b0a7836 */ /* 0x000fc40000000000 */
[----:B------:R-:W-:Y:S01]  /*32c80*/  LDGSTS.E [R5+0x68004], desc[UR8][R114.64], !P0 ;  /* 0x6800400072057fae */ /* 0x000fe2000c121848 */
[----:B-1----:R-:W-:-:S03]  /*32c90*/  VIADD R9, R244, 0xfffffe24 ;  /* 0xfffffe24f4097836 */ /* 0x002fc60000000000 */
[----:B------:R-:W-:Y:S01]  /*32ca0*/  LDGSTS.E [R5+0x6c004], desc[UR8][R98.64], !P0 ;  /* 0x6c00400062057fae */ /* 0x000fe2000c121848 */
[----:B------:R-:W1:Y:S01]  /*32cb0*/  LDC R244, c[0x0][0x230] ;  /* 0x00008c00fff47b82 */ /* 0x000e620000000800 */
[----:B------:R-:W-:Y:S02]  /*32cc0*/  ISETP.GE.U32.AND P0, PT, R9, 0x7ffffda5, PT ;  /* 0x7ffffda50900780c */ /* 0x000fe40003f06070 */
[----:B------:R-:W2:Y:S01]  /*32cd0*/  LDL.64 R2, [R1+0xab0] ;  /* 0x000ab00001027983 */ /* 0x000ea20000100a00 */
[----:B------:R-:W-:-:S03]  /*32ce0*/  IADD3 R9, R242, -0x1fa, RZ ;  /* 0xfffffe06f2097810 */ /* 0x000fc60007ffe0ff */
[----:B------:R-:W3:Y:S04]  /*32cf0*/  LDL.64 R60, [R1+0xac0] ;  /* 0x000ac000013c7983 */ /* 0x000ee80000100a00 */
[----:B------:R-:W3:Y:S04]  /*32d00*/  LDL.64 R178, [R1+0xac8] ;  /* 0x000ac80001b27983 */ /* 0x000ee80000100a00 */
[----:B------:R-:W3:Y:S04]  /*32d10*/  LDL.64 R232, [R1+0x14b0] ;  /* 0x0014b00001e87983 */ /* 0x000ee80000100a00 */
[----:B------:R-:W3:Y:S04]  /*32d20*/  LDL.64 R98, [R1+0x14b8] ;  /* 0x0014b80001627983 */ /* 0x000ee80000100a00 */
[----:B------:R-:W3:Y:S04]  /*32d30*/  LDL.64 R176, [R1+0x14c8] ;  /* 0x0014c80001b07983 */ /* 0x000ee80000100a00 */
[----:B------:R-:W3:Y:S04]  /*32d40*/  LDL.64 R114, [R1+0x14d0] ;  /* 0x0014d00001727983 */ /* 0x000ee80000100a00 */
[----:B----4-:R-:W-:Y:S04]  /*32d50*/  LDGSTS.E [R5+0x68008], desc[UR8][R34.64], !P6 ;  /* 0x6800800022057fae */ /* 0x010fe8000f121848 */
[----:B------:R-:W-:Y:S01]  /*32d60*/  LDGSTS.E [R5+0x6c008], desc[UR8][R18.64], !P6 ;  /* 0x6c00800012057fae */ /* 0x000fe2000f121848 */
[----:B------:R-:W-:Y:S01]  /*32d70*/  ISETP.GE.U32.AND P6, PT, R10, 0x7ffffd88, PT ;  /* 0x7ffffd880a00780c */ /* 0x000fe20003fc6070 */
[----:B------:R-:W-:-:S02]  /*32d80*/  VIADD R10, R12, 0xfffffe05 ;  /* 0xfffffe050c0a7836 */ /* 0x000fc40000000000 */
[----:B------:R-:W4:Y:S01]  /*32d90*/  LDC R12, c[0x0][0x230] ;  /* 0x00008c00ff0c7b82 */ /* 0x000f220000000800 */
[----:B------:R-:W-:Y:S04]  /*32da0*/  LDGSTS.E [R5+0x6800c], desc[UR8][R190.64], !P5 ;  /* 0x6800c000be057fae */ /* 0x000fe8000e921848 */
[----:B------:R-:W4:Y:S04]  /*32db0*/  LDL.64 R34, [R1+0x14d8] ;  /* 0x0014d80001227983 */ /* 0x000f280000100a00 */
[----:B------:R-:W4:Y:S04]  /*32dc0*/  LDL.64 R18, [R1+0x14e0] ;  /* 0x0014e00001127983 */ /* 0x000f280000100a00 */
[----:B------:R-:W4:Y:S04]  /*32dd0*/  LDL.64 R190, [R1+0x14c0] ;  /* 0x0014c00001be7983 */ /* 0x000f280000100a00 */
[----:B------:R-:W-:Y:S01]  /*32de0*/  LDGSTS.E [R5+0x6c00c], desc[UR8][R94.64], !P5 ;  /* 0x6c00c0005e057fae */ /* 0x000fe2000e921848 */
[----:B------:R-:W-:Y:S01]  /*32df0*/  ISETP.GE.U32.AND P5, PT, R9, 0x7ffffd87, PT ;  /* 0x7ffffd870900780c */ /* 0x000fe20003fa6070 */
[----:B------:R-:W-:-:S02]  /*32e00*/  VIADD R9, R243, 0xfffffe04 ;  /* 0xfffffe04f3097836 */ /* 0x000fc40000000000 */
[----:B------:R-:W2:Y:S04]  /*32e10*/  LDL.64 R242, [R1+0xaa8] ;  /* 0x000aa80001f27983 */ /* 0x000ea80000100a00 */
[----:B------:R-:W-:Y:S04]  /*32e20*/  LDGSTS.E [R5+0x70000], desc[UR8][R62.64], !P4 ;  /* 0x700000003e057fae */ /* 0x000fe8000e121848 */
[----:B------:R-:W4:Y:S04]  /*32e30*/  LDL.64 R94, [R1+0x14e8] ;  /* 0x0014e800015e7983 */ /* 0x000f280000100a00 */
[----:B------:R-:W-:Y:S01]  /*32e40*/  LDGSTS.E [R5+0x74000], desc[UR8][R174.64], !P4 ;  /* 0x74000000ae057fae */ /* 0x000fe2000e121848 */
[----:B------:R-:W-:-:S03]  /*32e50*/  ISETP.GE.U32.AND P4, PT, R10, 0x7ffffd86, PT ;  /* 0x7ffffd860a00780c */ /* 0x000fc60003f86070 */
[----:B------:R-:W4:Y:S04]  /*32e60*/  LDL.LU.64 R62, [R1+0x19d0] ;  /* 0x0019d000013e7983 */ /* 0x000f280000300a00 */
[----:B------:R-:W4:Y:S04]  /*32e70*/  LDL.LU.64 R174, [R1+0x19c8] ;  /* 0x0019c80001ae7983 */ /* 0x000f280000300a00 */
[----:B------:R-:W3:Y:S04]  /*32e80*/  LDL.64 R10, [R1+0xaa0] ;  /* 0x000aa000010a7983 */ /* 0x000ee80000100a00 */
[----:B---3--:R3:W-:Y:S04]  /*32e90*/  LDGSTS.E [R5+0x70004], desc[UR8][R10.64], !P3 ;  /* 0x700040000a057fae */ /* 0x0087e8000d921848 */
[----:B--2---:R2:W-:Y:S04]  /*32ea0*/  LDGSTS.E [R5+0x74004], desc[UR8][R242.64], !P3 ;  /* 0x74004000f2057fae */ /* 0x0045e8000d921848 */
[----:B------:R-:W-:Y:S04]  /*32eb0*/  LDGSTS.E [R5+0x70008], desc[UR8][R2.64], !P1 ;  /* 0x7000800002057fae */ /* 0x000fe8000c921848 */
[----:B------:R-:W-:Y:S01]  /*32ec0*/  LDGSTS.E [R5+0x74008], desc[UR8][R246.64], !P1 ;  /* 0x74008000f6057fae */ /* 0x000fe2000c921848 */
[----:B---3--:R-:W3:Y:S03]  /*32ed0*/  LDC R11, c[0x0][0x230] ;  /* 0x00008c00ff0b7b82 */ /* 0x008ee60000000800 */
[----:B------:R-:W-:Y:S04]  /*32ee0*/  LDGSTS.E [R5+0x7000c], desc[UR8][R60.64], !P0 ;  /* 0x7000c0003c057fae */ /* 0x000fe8000c121848 */
[----:B------:R-:W-:Y:S01]  /*32ef0*/  LDGSTS.E [R5+0x7400c], desc[UR8][R178.64], !P0 ;  /* 0x7400c000b2057fae */ /* 0x000fe2000c121848 */
[----:B------:R-:W1:Y:S03]  /*32f00*/  LDC R10, c[0x0][0x230] ;  /* 0x00008c00ff0a7b82 */ /* 0x000e660000000800 */
[----:B------:R-:W-:Y:S04]  /*32f10*/  LDGSTS.E [R5+0x78000], desc[UR8][R232.64], !P6 ;  /* 0x78000000e8057fae */ /* 0x000fe8000f121848 */
[----:B------:R-:W-:Y:S01]  /*32f20*/  LDGSTS.E [R5+0x7c000], desc[UR8][R98.64], !P6 ;  /* 0x7c00000062057fae */ /* 0x000fe2000f121848 */
[----:B--2---:R-:W2:Y:S03]  /*32f30*/  LDC R242, c[0x0][0x230] ;  /* 0x00008c00fff27b82 */ /* 0x004ea60000000800 */
[----:B----4-:R-:W-:Y:S04]  /*32f40*/  LDGSTS.E [R5+0x78004], desc[UR8][R190.64], !P5 ;  /* 0x78004000be057fae */ /* 0x010fe8000e921848 */
[----:B------:R-:W-:Y:S01]  /*32f50*/  LDGSTS.E [R5+0x7c004], desc[UR8][R176.64], !P5 ;  /* 0x7c004000b0057fae */ /* 0x000fe2000e921848 */
[----:B------:R-:W4:Y:S03]  /*32f60*/  LDC R243, c[0x0][0x230] ;  /* 0x00008c00fff37b82 */ /* 0x000f260000000800 */
[----:B------:R-:W4:Y:S04]  /*32f70*/  LDL.64 R98, [R1+0x6d0] ;  /* 0x0006d00001627983 */ /* 0x000f280000100a00 */
[----:B------:R-:W4:Y:S04]  /*32f80*/  LDL.64 R190, [R1+0x6d8] ;  /* 0x0006d80001be7983 */ /* 0x000f280000100a00 */
[----:B------:R-:W-:Y:S04]  /*32f90*/  LDGSTS.E [R5+0x78008], desc[UR8][R114.64], !P4 ;  /* 0x7800800072057fae */ /* 0x000fe8000e121848 */
[----:B------:R-:W4:Y:S04]  /*32fa0*/  LDL.64 R60, [R1+0x6e0] ;  /* 0x0006e000013c7983 */ /* 0x000f280000100a00 */
[----:B------:R-:W-:Y:S04]  /*32fb0*/  LDGSTS.E [R5+0x7c008], desc[UR8][R34.64], !P4 ;  /* 0x7c00800022057fae */ /* 0x000fe8000e121848 */
[----:B------:R-:W4:Y:S01]  /*32fc0*/  LDL.64 R2, [R1+0x6e8] ;  /* 0x0006e80001027983 */ /* 0x000f220000100a00 */
[----:B------:R-:W-:Y:S01]  /*32fd0*/  ISETP.GE.U32.AND P3, PT, R9, 0x7ffffd85, PT ;  /* 0x7ffffd850900780c */ /* 0x000fe20003f66070 */
[----:B---3--:R-:W-:-:S02]  /*32fe0*/  VIADD R11, R11, 0xfffffe62 ;  /* 0xfffffe620b0b7836 */ /* 0x008fc40000000000 */
[----:B-1----:R-:W-:Y:S01]  /*32ff0*/  VIADD R10, R10, 0xfffffe61 ;  /* 0xfffffe610a0a7836 */ /* 0x002fe20000000000 */
[----:B------:R-:W3:Y:S04]  /*33000*/  LDL.64 R176, [R1+0x700] ;  /* 0x0007000001b07983 */ /* 0x000ee80000100a00 */
[----:B------:R-:W3:Y:S01]  /*33010*/  LDL.64 R34, [R1+0x6f0] ;  /* 0x0006f00001227983 */ /* 0x000ee20000100a00 */
[----:B------:R-:W-:Y:S02]  /*33020*/  IADD3 R9, R252, -0x19d, RZ ;  /* 0xfffffe63fc097810 */ /* 0x000fe40007ffe0ff */
[----:B------:R-:W-:Y:S01]  /*33030*/  ISETP.GE.U32.AND P4, PT, R11, 0x7ffffde3, PT ;  /* 0x7ffffde30b00780c */ /* 0x000fe20003f86070 */
[----:B------:R-:W3:Y:S01]  /*33040*/  LDL.64 R246, [R1+0x708] ;  /* 0x0007080001f67983 */ /* 0x000ee20000100a00 */
[----:B------:R-:W-:Y:S01]  /*33050*/  ISETP.GE.U32.AND P5, PT, R9, 0x7ffffde4, PT ;  /* 0x7ffffde40900780c */ /* 0x000fe20003fa6070 */
[----:B------:R-:W1:Y:S02]  /*33060*/  LDC R252, c[0x0][0x230] ;  /* 0x00008c00fffc7b82 */ /* 0x000e640000000800 */
[----:B------:R-:W-:Y:S04]  /*33070*/  LDGSTS.E [R5+0x7800c], desc[UR8][R18.64], !P3 ;  /* 0x7800c00012057fae */ /* 0x000fe8000d921848 */
[----:B------:R2:W-:Y:S01]  /*33080*/  LDGSTS.E [R5+0x7c00c], desc[UR8][R94.64], !P3 ;  /* 0x7c00c0005e057fae */ /* 0x0005e2000d921848 */
[----:B------:R-:W-:Y:S01]  /*33090*/  ISETP.GE.U32.AND P3, PT, R10, 0x7ffffde2, PT ;  /* 0x7ffffde20a00780c */ /* 0x000fe20003f66070 */
[----:B------:R-:W1:Y:S02]  /*330a0*/  LDC R11, c[0x0][0x230] ;  /* 0x00008c00ff0b7b82 */ /* 0x000e640000000800 */
[----:B------:R-:W3:Y:S04]  /*330b0*/  LDL.64 R178, [R1+0x8d0] ;  /* 0x0008d00001b27983 */ /* 0x000ee80000100a00 */
[----:B------:R-:W3:Y:S04]  /*330c0*/  LDL.64 R18, [R1+0x6f8] ;  /* 0x0006f80001127983 */ /* 0x000ee80000100a00 */
[----:B------:R-:W3:Y:S04]  /*330d0*/  LDL.64 R232, [R1+0x8e0] ;  /* 0x0008e00001e87983 */ /* 0x000ee80000100a00 */
[----:B------:R-:W3:Y:S01]  /*330e0*/  LDL.64 R114, [R1+0x8e8] ;  /* 0x0008e80001727983 */ /* 0x000ee20000100a00 */
[----:B--2---:R-:W-:Y:S01]  /*330f0*/  VIADD R5, R242, 0xfffffe43 ;  /* 0xfffffe43f2057836 */ /* 0x004fe20000000000 */
[----:B------:R-:W-:Y:S01]  /*33100*/  IADD3 R9, R12, -0x1a0, RZ ;  /* 0xfffffe600c097810 */ /* 0x000fe20007ffe0ff */
[----:B------:R-:W2:Y:S01]  /*33110*/  LDC R10, c[0x0][0x230] ;  /* 0x00008c00ff0a7b82 */ /* 0x000ea20000000800 */
[----:B------:R-:W2:Y:S04]  /*33120*/  LDL.64 R94, [R1+0x8d8] ;  /* 0x0008d800015e7983 */ /* 0x000ea80000100a00 */
[----:B----4-:R-:W-:Y:S01]  /*33130*/  LDGSTS.E [R4+0x60000], desc[UR8][R98.64], !P5 ;  /* 0x6000000062047fae */ /* 0x010fe2000e921848 */
[----:B------:R-:W-:-:S02]  /*33140*/  ISETP.GE.U32.AND P0, PT, R5, 0x7ffffdc4, PT ;  /* 0x7ffffdc40500780c */ /* 0x000fc40003f06070 */
[----:B------:R-:W4:Y:S01]  /*33150*/  LDC R242, c[0x0][0x230] ;  /* 0x00008c00fff27b82 */ /* 0x000f220000000800 */
[----:B------:R-:W-:Y:S01]  /*33160*/  LDGSTS.E [R4+0x64000], desc[UR8][R190.64], !P5 ;  /* 0x64000000be047fae */ /* 0x000fe2000e921848 */
[----:B------:R-:W-:-:S04]  /*33170*/  IMAD.WIDE R48, R13, 0x4, R48 ;  /* 0x000000040d307825 */ /* 0x000fc800078e0230 */
[----:B------:R-:W-:Y:S02]  /*33180*/  IMAD.WIDE R144, R13, 0x4, R144 ;  /* 0x000000040d907825 */ /* 0x000fe400078e0290 */
[----:B------:R-:W4:Y:S01]  /*33190*/  LDC R12, c[0x0][0x230] ;  /* 0x00008c00ff0c7b82 */ /* 0x000f220000000800 */
[----:B------:R-:W4:Y:S04]  /*331a0*/  LDL.64 R98, [R1+0x8f0] ;  /* 0x0008f00001627983 */ /* 0x000f280000100a00 */
[----:B------:R-:W4:Y:S04]  /*331b0*/  LDL.64 R190, [R1+0x8f8] ;  /* 0x0008f80001be7983 */ /* 0x000f280000100a00 */
[----:B------:R-:W-:Y:S04]  /*331c0*/  LDGSTS.E [R4+0x60004], desc[UR8][R60.64], !P4 ;  /* 0x600040003c047fae */ /* 0x000fe8000e121848 */
[----:B------:R-:W-:Y:S04]  /*331d0*/  LDGSTS.E [R4+0x64004], desc[UR8][R2.64], !P4 ;  /* 0x6400400002047fae */ /* 0x000fe8000e121848 */
[----:B---3--:R-:W-:Y:S04]  /*331e0*/  LDGSTS.E [R4+0x60008], desc[UR8][R34.64], !P3 ;  /* 0x6000800022047fae */ /* 0x008fe8000d921848 */
[----:B------:R-:W3:Y:S04]  /*331f0*/  LDL.LU.64 R60, [R1+0x19c0] ;  /* 0x0019c000013c7983 */ /* 0x000ee80000300a00 */
[----:B------:R-:W3:Y:S04]  /*33200*/  LDL.64 R2, [R1+0x900] ;  /* 0x0009000001027983 */ /* 0x000ee80000100a00 */
[----:B------:R-:W3:Y:S01]  /*33210*/  LDL.64 R34, [R1+0x908] ;  /* 0x0009080001227983 */ /* 0x000ee20000100a00 */
[----:B------:R-:W-:-:S02]  /*33220*/  IADD3 R5, R244, -0x1bf, RZ ;  /* 0xfffffe41f4057810 */ /* 0x000fc40007ffe0ff */
[----:B------:R-:W1:Y:S01]  /*33230*/  LDC R244, c[0x0][0x230] ;  /* 0x00008c00fff47b82 */ /* 0x000e620000000800 */
[----:B------:R-:W-:Y:S01]  /*33240*/  ISETP.GE.U32.AND P1, PT, R9, 0x7ffffde1, PT ;  /* 0x7ffffde10900780c */ /* 0x000fe20003f26070 */
[----:B------:R-:W-:Y:S01]  /*33250*/  VIADD R9, R243, 0xfffffe42 ;  /* 0xfffffe42f3097836 */ /* 0x000fe20000000000 */
[----:B------:R-:W-:Y:S01]  /*33260*/  ISETP.GE.U32.AND P5, PT, R5, 0x7ffffdc2, PT ;  /* 0x7ffffdc20500780c */ /* 0x000fe20003fa6070 */
[----:B------:R-:W-:Y:S03]  /*33270*/  LDGSTS.E [R4+0x64008], desc[UR8][R18.64], !P3 ;  /* 0x6400800012047fae */ /* 0x000fe6000d921848 */
[----:B------:R-:W-:Y:S01]  /*33280*/  ISETP.GE.U32.AND P6, PT, R9, 0x7ffffdc3, PT ;  /* 0x7ffffdc30900780c */ /* 0x000fe20003fc6070 */
[----:B------:R-:W3:Y:S06]  /*33290*/  LDC R243, c[0x0][0x230] ;  /* 0x00008c00fff37b82 */ /* 0x000eec0000000800 */
[----:B------:R-:W-:Y:S04]  /*332a0*/  LDGSTS.E [R4+0x6000c], desc[UR8][R176.64], !P1 ;  /* 0x6000c000b0047fae */ /* 0x000fe8000c921848 */
[----:B------:R-:W-:Y:S04]  /*332b0*/  LDGSTS.E [R4+0x6400c], desc[UR8][R246.64], !P1 ;  /* 0x6400c000f6047fae */ /* 0x000fe8000c921848 */
[----:B------:R-:W3:Y:S01]  /*332c0*/  LDL.64 R18, [R1+0xad0] ;  /* 0x000ad00001127983 */ /* 0x000ee20000100a00 */
[----:B-1----:R-:W-:-:S03]  /*332d0*/  VIADD R9, R244, 0xfffffe40 ;  /* 0xfffffe40f4097836 */ /* 0x002fc60000000000 */
[----:B------:R-:W3:Y:S02]  /*332e0*/  LDL.LU.64 R176, [R1+0x19b8] ;  /* 0x0019b80001b07983 */ /* 0x000ee40000300a00 */
[----:B------:R-:W-:Y:S02]  /*332f0*/  ISETP.GE.U32.AND P4, PT, R9, 0x7ffffdc1, PT ;  /* 0x7ffffdc10900780c */ /* 0x000fe40003f86070 */
[----:B------:R-:W-:Y:S01]  /*33300*/  LDGSTS.E [R4+0x68000], desc[UR8][R178.64], !P0 ;  /* 0x68000000b2047fae */ /* 0x000fe2000c121848 */
[----:B------:R-:W-:-:S03]  /*33310*/  IADD3 R9, R252, -0x1de, RZ ;  /* 0xfffffe22fc097810 */ /* 0x000fc60007ffe0ff */
[----:B------:R-:W3:Y:S01]  /*33320*/  LDL.LU.64 R246, [R1+0x468] ;  /* 0x0004680001f67983 */ /* 0x000ee20000300a00 */
[----:B------:R-:W-:Y:S01]  /*33330*/  ISETP.GE.U32.AND P1, PT, R9, 0x7ffffda3, PT ;  /* 0x7ffffda30900780c */ /* 0x000fe20003f26070 */
[----:B------:R-:W-:Y:S02]  /*33340*/  VIADD R9, R11, 0xfffffe20 ;  /* 0xfffffe200b097836 */ /* 0x000fe40000000000 */
[----:B--2---:R-:W-:Y:S04]  /*33350*/  LDGSTS.E [R4+0x6c000], desc[UR8][R94.64], !P0 ;  /* 0x6c0000005e047fae */ /* 0x004fe8000c121848 */
[----:B------:R-:W2:Y:S04]  /*33360*/  LDL.LU.64 R178, [R1+0x460] ;  /* 0x0004600001b27983 */ /* 0x000ea80000300a00 */
[----:B------:R1:W-:Y:S04]  /*33370*/  LDGSTS.E [R4+0x68004], desc[UR8][R232.64], !P6 ;  /* 0x68004000e8047fae */ /* 0x0003e8000f121848 */
[----:B------:R-:W2:Y:S04]  /*33380*/  LDL.LU.64 R94, [R1+0x450] ;  /* 0x00045000015e7983 */ /* 0x000ea80000300a00 */
[----:B------:R-:W-:Y:S01]  /*33390*/  LDGSTS.E [R4+0x6c004], desc[UR8][R114.64], !P6 ;  /* 0x6c00400072047fae */ /* 0x000fe2000f121848 */
[----:B------:R-:W-:Y:S01]  /*333a0*/  ISETP.GE.U32.AND P6, PT, R9, 0x7ffffda1, PT ;  /* 0x7ffffda10900780c */ /* 0x000fe20003fc6070 */
[----:B------:R-:W-:-:S02]  /*333b0*/  VIADD R9, R10, 0xfffffe02 ;  /* 0xfffffe020a097836 */ /* 0x000fc40000000000 */
[----:B------:R-:W1:Y:S04]  /*333c0*/  LDL.LU.64 R232, [R1+0x428] ;  /* 0x0004280001e87983 */ /* 0x000e680000300a00 */
[----:B------:R-:W2:Y:S04]  /*333d0*/  LDL.LU.64 R114, [R1+0x420] ;  /* 0x0004200001727983 */ /* 0x000ea80000300a00 */
[----:B----4-:R-:W-:Y:S04]  /*333e0*/  LDGSTS.E [R4+0x68008], desc[UR8][R98.64], !P5 ;  /* 0x6800800062047fae */ /* 0x010fe8000e921848 */
[----:B------:R-:W-:Y:S04]  /*333f0*/  LDGSTS.E [R4+0x6c008], desc[UR8][R190.64], !P5 ;  /* 0x6c008000be047fae */ /* 0x000fe8000e921848 */
[----:B------:R-:W4:Y:S04]  /*33400*/  LDL.LU.64 R98, [R1+0x418] ;  /* 0x0004180001627983 */ /* 0x000f280000300a00 */
[----:B------:R-:W4:Y:S04]  /*33410*/  LDL.LU.64 R190, [R1+0x410] ;  /* 0x0004100001be7983 */ /* 0x000f280000300a00 */
[----:B------:R-:W2:Y:S04]  /*33420*/  LDL.64 R10, [R1+0xad8] ;  /* 0x000ad800010a7983 */ /* 0x000ea80000100a00 */
[----:B---3--:R-:W-:Y:S04]  /*33430*/  LDGSTS.E [R4+0x6800c], desc[UR8][R2.64], !P4 ;  /* 0x6800c00002047fae */ /* 0x008fe8000e121848 */
[----:B------:R-:W-:Y:S01]  /*33440*/  LDGSTS.E [R4+0x6c00c], desc[UR8][R34.64], !P4 ;  /* 0x6c00c00022047fae */ /* 0x000fe2000e121848 */
[----:B------:R-:W-:-:S03]  /*33450*/  ISETP.GE.U32.AND P4, PT, R9, 0x7ffffd83, PT ;  /* 0x7ffffd830900780c */ /* 0x000fc60003f86070 */
[----:B------:R3:W-:Y:S04]  /*33460*/  STL [R1+0x1670], R8 ;  /* 0x0016700801007387 */ /* 0x0007e80000100800 */
[----:B---3--:R-:W3:Y:S01]  /*33470*/  LDL.LU.64 R8, [R1+0x458] ;  /* 0x0004580001087983 */ /* 0x008ee20000300a00 */
[----:B------:R-:W-:Y:S02]  /*33480*/  VIADD R5, R243, 0xfffffe23 ;  /* 0xfffffe23f3057836 */ /* 0x000fe40000000000 */
[----:B------:R-:W1:Y:S03]  /*33490*/  LDC R243, c[0x0][0x230] ;  /* 0x00008c00fff37b82 */ /* 0x000e660000000800 */
[----:B------:R-:W-:-:S13]  /*334a0*/  ISETP.GE.U32.AND P3, PT, R5, 0x7ffffda4, PT ;  /* 0x7ffffda40500780c */ /* 0x000fda0003f66070 */
[----:B------:R-:W-:Y:S01]  /*334b0*/  LDGSTS.E [R4+0x70000], desc[UR8][R18.64], !P3 ;  /* 0x7000000012047fae */ /* 0x000fe2000d921848 */
[----:B-1----:R-:W-:-:S05]  /*334c0*/  VIADD R5, R243, 0xfffffe21 ;  /* 0xfffffe21f3057836 */ /* 0x002fca0000000000 */
[----:B------:R-:W-:Y:S02]  /*334d0*/  ISETP.GE.U32.AND P0, PT, R5, 0x7ffffda2, PT ;  /* 0x7ffffda20500780c */ /* 0x000fe40003f06070 */
[----:B------:R-:W-:Y:S02]  /*334e0*/  IADD3 R5, R242, -0x1fd, RZ ;  /* 0xfffffe03f2057810 */ /* 0x000fe40007ffe0ff */
[----:B------:R-:W4:Y:S04]  /*334f0*/  LDL.LU.64 R242, [R1+0x3e8] ;  /* 0x0003e80001f27983 */ /* 0x000f280000300a00 */
[----:B------:R-:W4:Y:S04]  /*33500*/  LDL.LU.64 R2, [R1+0x3e0] ;  /* 0x0003e00001027983 */ /* 0x000f280000300a00 */
[----:B------:R-:W4:Y:S04]  /*33510*/  LDL.LU.64 R34, [R1+0x3d8] ;  /* 0x0003d80001227983 */ /* 0x000f280000300a00 */
[----:B------:R-:W4:Y:S01]  /*33520*/  LDL.LU.64 R18, [R1+0x3d0] ;  /* 0x0003d00001127983 */ /* 0x000f220000300a00 */
[----:B------:R-:W-:-:S04]  /*33530*/  IMAD.WIDE R16, R13, 0x4, R16 ;  /* 0x000000040d107825 */ /* 0x000fc800078e0210 */
[C---:B------:R-:W-:Y:S01]  /*33540*/  IMAD.WIDE R232, R13.reuse, 0x4, R232 ;  /* 0x000000040de87825 */ /* 0x040fe200078e02e8 */
[----:B--2---:R1:W-:Y:S03]  /*33550*/  LDGSTS.E [R4+0x74000], desc[UR8][R10.64], !P3 ;  /* 0x740000000a047fae */ /* 0x0043e6000d921848 */
[----:B-1----:R-:W-:-:S04]  /*33560*/  IMAD.WIDE R10, R13, 0x4, R246 ;  /* 0x000000040d0a7825 */ /* 0x002fc800078e02f6 */
[C---:B------:R-:W-:Y:S02]  /*33570*/  IMAD.WIDE R246, R13.reuse, 0x4, R178 ;  /* 0x000000040df67825 */ /* 0x040fe400078e02b2 */
[----:B------:R-:W2:Y:S02]  /*33580*/  LDL.LU.64 R178, [R1+0x3c8] ;  /* 0x0003c80001b27983 */ /* 0x000ea40000300a00 */
[C---:B---3--:R-:W-:Y:S02]  /*33590*/  IMAD.WIDE R8, R13.reuse, 0x4, R8 ;  /* 0x000000040d087825 */ /* 0x048fe400078e0208 */
[----:B------:R1:W-:Y:S04]  /*335a0*/  STL.64 [R1+0xd18], R246 ;  /* 0x000d18f601007387 */ /* 0x0003e80000100a00 */
[----:B-1----:R-:W3:Y:S04]  /*335b0*/  LDL.LU.64 R246, [R1+0x3c0] ;  /* 0x0003c00001f67983 */ /* 0x002ee80000300a00 */
[----:B------:R1:W-:Y:S02]  /*335c0*/  STL.64 [R1+0xd20], R8 ;  /* 0x000d200801007387 */ /* 0x0003e40000100a00 */
[----:B-1----:R-:W-:-:S04]  /*335d0*/  IMAD.WIDE R8, R13, 0x4, R94 ;  /* 0x000000040d087825 */ /* 0x002fc800078e025e */
[C---:B------:R-:W-:Y:S02]  /*335e0*/  IMAD.WIDE R94, R13.reuse, 0x4, R176 ;  /* 0x000000040d5e7825 */ /* 0x040fe400078e02b0 */
[----:B------:R-:W3:Y:S04]  /*335f0*/  LDL.LU.64 R176, [R1+0x3a8] ;  /* 0x0003a80001b07983 */ /* 0x000ee80000300a00 */
        /* <DEDUP_REMOVED lines=12> */
[----:B------:R-:W-:-:S05]  /*336c0*/  IMAD.WIDE R114, R13, 0x4, R114 ;  /* 0x000000040d727825 */ /* 0x000fca00078e0272 */
[----:B------:R4:W-:Y:S01]  /*336d0*/  STL.64 [R1+0xd58], R114 ;  /* 0x000d587201007387 */ /* 0x0009e20000100a00 */
[----:B------:R-:W-:-:S04]  /*336e0*/  IMAD.WIDE R110, R13, 0x4, R110 ;  /* 0x000000040d6e7825 */ /* 0x000fc800078e026e */
[----:B----4-:R-:W-:-:S04]  /*336f0*/  IMAD.WIDE R114, R13, 0x4, R98 ;  /* 0x000000040d727825 */ /* 0x010fc800078e0262 */
[C---:B------:R-:W-:Y:S01]  /*33700*/  IMAD.WIDE R98, R13.reuse, 0x4, R190 ;  /* 0x000000040d627825 */ /* 0x040fe200078e02be */
[----:B------:R1:W-:Y:S03]  /*33710*/  STL.64 [R1+0xd60], R114 ;  /* 0x000d607201007387 */ /* 0x0003e60000100a00 */
[----:B------:R-:W-:-:S04]  /*33720*/  IMAD.WIDE R206, R13, 0x4, R206 ;  /* 0x000000040dce7825 */ /* 0x000fc800078e02ce */
[C---:B------:R-:W-:Y:S01]  /*33730*/  IMAD.WIDE R92, R13.reuse, 0x4, R92 ;  /* 0x000000040d5c7825 */ /* 0x040fe200078e025c */
[----:B-1----:R-:W4:Y:S04]  /*33740*/  LDL.LU.64 R114, [R1+0x368] ;  /* 0x0003680001727983 */ /* 0x002f280000300a00 */
[----:B------:R1:W-:Y:S01]  /*33750*/  STL.64 [R1+0xd68], R98 ;  /* 0x000d686201007387 */ /* 0x0003e20000100a00 */
[----:B------:R-:W-:-:S04]  /*33760*/  IMAD.WIDE R242, R13, 0x4, R242 ;  /* 0x000000040df27825 */ /* 0x000fc800078e02f2 */
[C---:B------:R-:W-:Y:S01]  /*33770*/  IMAD.WIDE R2, R13.reuse, 0x4, R2 ;  /* 0x000000040d027825 */ /* 0x040fe200078e0202 */
[----:B-1----:R-:W4:Y:S03]  /*33780*/  LDL.LU.64 R98, [R1+0x360] ;  /* 0x0003600001627983 */ /* 0x002f260000300a00 */
[----:B------:R-:W-:-:S04]  /*33790*/  IMAD.WIDE R210, R13, 0x4, R210 ;  /* 0x000000040dd27825 */ /* 0x000fc800078e02d2 */
[----:B------:R-:W-:-:S04]  /*337a0*/  IMAD.WIDE R194, R13, 0x4, R194 ;  /* 0x000000040dc27825 */ /* 0x000fc800078e02c2 */
[----:B--2---:R-:W-:-:S04]  /*337b0*/  IMAD.WIDE R178, R13, 0x4, R178 ;  /* 0x000000040db27825 */ /* 0x004fc800078e02b2 */
[----:B---3--:R-:W-:-:S04]  /*337c0*/  IMAD.WIDE R246, R13, 0x4, R246 ;  /* 0x000000040df67825 */ /* 0x008fc800078e02f6 */
[----:B------:R-:W-:-:S04]  /*337d0*/  IMAD.WIDE R176, R13, 0x4, R176 ;  /* 0x000000040db07825 */ /* 0x000fc800078e02b0 */
[----:B------:R-:W-:-:S04]  /*337e0*/  IMAD.WIDE R8, R13, 0x4, R8 ;  /* 0x000000040d087825 */ /* 0x000fc800078e0208 */
[----:B------:R-:W-:-:S05]  /*337f0*/  IMAD.WIDE R190, R13, 0x4, R232 ;  /* 0x000000040dbe7825 */ /* 0x000fca00078e02e8 */
[----:B------:R1:W-:Y:S04]  /*33800*/  STL.64 [R1+0xd70], R190 ;  /* 0x000d70be01007387 */ /* 0x0003e80000100a00 */
[----:B-1----:R-:W2:Y:S04]  /*33810*/  LDL.LU.64 R190, [R1+0x358] ;  /* 0x0003580001be7983 */ /* 0x002ea80000300a00 */
        /* <DEDUP_REMOVED lines=8> */
[----:B------:R4:W-:Y:S01]  /*338a0*/  STL.64 [R1+0xd98], R2 ;  /* 0x000d980201007387 */ /* 0x0009e20000100a00 */
[----:B-1----:R-:W-:-:S03]  /*338b0*/  IMAD.WIDE R242, R13, 0x4, R34 ;  /* 0x000000040df27825 */ /* 0x002fc600078e0222 */
[----:B------:R-:W3:Y:S01]  /*338c0*/  LDL.LU.64 R34, [R1+0x328] ;  /* 0x0003280001227983 */ /* 0x000ee20000300a00 */
[----:B----4-:R-:W-:-:S03]  /*338d0*/  IMAD.WIDE R2, R13, 0x4, R18 ;  /* 0x000000040d027825 */ /* 0x010fc600078e0212 */
[----:B------:R1:W-:Y:S04]  /*338e0*/  STL.64 [R1+0xda0], R242 ;  /* 0x000da0f201007387 */ /* 0x0003e80000100a00 */
[----:B------:R-:W4:Y:S04]  /*338f0*/  LDL.LU.64 R18, [R1+0x320] ;  /* 0x0003200001127983 */ /* 0x000f280000300a00 */
[----:B------:R1:W-:Y:S04]  /*33900*/  STL.64 [R1+0xda8], R2 ;  /* 0x000da80201007387 */ /* 0x0003e80000100a00 */
[----:B-1----:R-:W4:Y:S04]  /*33910*/  LDL.LU.64 R242, [R1+0x318] ;  /* 0x0003180001f27983 */ /* 0x002f280000300a00 */
        /* <DEDUP_REMOVED lines=13> */
[----:B------:R-:W4:Y:S02]  /*339f0*/  LDL.LU.64 R94, [R1+0x2e8] ;  /* 0x0002e800015e7983 */ /* 0x000f240000300a00 */
[C---:B------:R-:W-:Y:S02]  /*33a00*/  IMAD.WIDE R162, R13.reuse, 0x4, R162 ;  /* 0x000000040da27825 */ /* 0x040fe400078e02a2 */
[----:B------:R1:W-:Y:S02]  /*33a10*/  STL.64 [R1+0xde0], R8 ;  /* 0x000de00801007387 */ /* 0x0003e40000100a00 */
[----:B------:R-:W-:-:S04]  /*33a20*/  IMAD.WIDE R146, R13, 0x4, R146 ;  /* 0x000000040d927825 */ /* 0x000fc800078e0292 */
[C---:B------:R-:W-:Y:S01]  /*33a30*/  IMAD.WIDE R130, R13.reuse, 0x4, R130 ;  /* 0x000000040d827825 */ /* 0x040fe200078e0282 */
[----:B-1----:R-:W4:Y:S03]  /*33a40*/  LDL.LU.64 R8, [R1+0x2e0] ;  /* 0x0002e00001087983 */ /* 0x002f260000300a00 */
        /* <DEDUP_REMOVED lines=9> */
[----:B---3--:R-:W-:-:S04]  /*33ae0*/  IMAD.WIDE R232, R13, 0x4, R232 ;  /* 0x000000040de87825 */ /* 0x008fc800078e02e8 */
[----:B------:R-:W-:-:S04]  /*33af0*/  IMAD.WIDE R92, R13, 0x4, R92 ;  /* 0x000000040d5c7825 */ /* 0x000fc800078e025c */
[----:B------:R-:W-:-:S04]  /*33b00*/  IMAD.WIDE R34, R13, 0x4, R34 ;  /* 0x000000040d227825 */ /* 0x000fc800078e0222 */
[----:B----4-:R-:W-:-:S04]  /*33b10*/  IMAD.WIDE R18, R13, 0x4, R18 ;  /* 0x000000040d127825 */ /* 0x010fc800078e0212 */
[----:B------:R-:W-:-:S04]  /*33b20*/  IMAD.WIDE R178, R13, 0x4, R178 ;  /* 0x000000040db27825 */ /* 0x000fc800078e02b2 */
[----:B------:R-:W-:-:S04]  /*33b30*/  IMAD.WIDE R242, R13, 0x4, R242 ;  /* 0x000000040df27825 */ /* 0x000fc800078e02f2 */
[----:B------:R-:W-:-:S04]  /*33b40*/  IMAD.WIDE R2, R13, 0x4, R2 ;  /* 0x000000040d027825 */ /* 0x000fc800078e0202 */
        /* <DEDUP_REMOVED lines=28> */
[----:B------:R1:W-:Y:S01]  /*33d10*/  STL.64 [R1+0xe50], R34 ;  /* 0x000e502201007387 */ /* 0x0003e20000100a00 */
[----:B------:R-:W-:-:S03]  /*33d20*/  IMAD.WIDE R94, R13, 0x4, R94 ;  /* 0x000000040d5e7825 */ /* 0x000fc600078e025e */
        /* <DEDUP_REMOVED lines=17> */
[----:B------:R-:W-:-:S04]  /*33e40*/  IMAD.WIDE R8, R13, 0x4, R8 ;  /* 0x000000040d087825 */ /* 0x000fc800078e0208 */
[C---:B--2---:R-:W-:Y:S01]  /*33e50*/  IMAD.WIDE R176, R13.reuse, 0x4, R176 ;  /* 0x000000040db07825 */ /* 0x044fe200078e02b0 */
[----:B------:R1:W-:Y:S03]  /*33e60*/  STL.64 [R1+0xe98], R8 ;  /* 0x000e980801007387 */ /* 0x0003e60000100a00 */
[----:B------:R-:W-:-:S04]  /*33e70*/  IMAD.WIDE R206, R13, 0x4, R206 ;  /* 0x000000040dce7825 */ /* 0x000fc800078e02ce */
[C---:B------:R-:W-:Y:S01]  /*33e80*/  IMAD.WIDE R44, R13.reuse, 0x4, R44 ;  /* 0x000000040d2c7825 */ /* 0x040fe200078e022c */
[----:B-1----:R-:W2:Y:S03]  /*33e90*/  LDL.LU.64 R8, [R1+0x238] ;  /* 0x0002380001087983 */ /* 0x002ea60000300a00 */
[C---:B------:R-:W-:Y:S01]  /*33ea0*/  IMAD.WIDE R156, R13.reuse, 0x4, R156 ;  /* 0x000000040d9c7825 */ /* 0x040fe200078e029c */
[----:B------:R1:W-:Y:S03]  /*33eb0*/  STL.64 [R1+0xea0], R176 ;  /* 0x000ea0b001007387 */ /* 0x0003e60000100a00 */
[C---:B------:R-:W-:Y:S01]  /*33ec0*/  IMAD.WIDE R78, R13.reuse, 0x4, R78 ;  /* 0x000000040d4e7825 */ /* 0x040fe200078e024e */
[----:B-1----:R-:W2:Y:S03]  /*33ed0*/  LDL.LU.64 R176, [R1+0x228] ;  /* 0x0002280001b07983 */ /* 0x002ea60000300a00 */
[----:B---3--:R-:W-:-:S04]  /*33ee0*/  IMAD.WIDE R190, R13, 0x4, R190 ;  /* 0x000000040dbe7825 */ /* 0x008fc800078e02be */
[----:B----4-:R-:W-:-:S04]  /*33ef0*/  IMAD.WIDE R232, R13, 0x4, R232 ;  /* 0x000000040de87825 */ /* 0x010fc800078e02e8 */
[----:B------:R-:W-:-:S04]  /*33f00*/  IMAD.WIDE R92, R13, 0x4, R92 ;  /* 0x000000040d5c7825 */ /* 0x000fc800078e025c */
[----:B------:R-:W-:-:S05]  /*33f10*/  IMAD.WIDE R94, R13, 0x4, R94 ;  /* 0x000000040d5e7825 */ /* 0x000fca00078e025e */
        /* <DEDUP_REMOVED lines=27> */
[----:B------:R-:W-:-:S04]  /*340d0*/  IMAD.WIDE R192, R13, 0x4, R192 ;  /* 0x000000040dc07825 */ /* 0x000fc800078e02c0 */
[----:B------:R-:W-:-:S04]  /*340e0*/  IMAD.WIDE R176, R13, 0x4, R176 ;  /* 0x000000040db07825 */ /* 0x000fc800078e02b0 */
[----:B---3--:R-:W-:-:S04]  /*340f0*/  IMAD.WIDE R94, R13, 0x4, R94 ;  /* 0x000000040d5e7825 */ /* 0x008fc800078e025e */
[----:B----4-:R-:W-:-:S04]  /*34100*/  IMAD.WIDE R206, R13, 0x4, R206 ;  /* 0x000000040dce7825 */ /* 0x010fc800078e02ce */
        /* <DEDUP_REMOVED lines=59> */
[----:B-1----:R-:W3:Y:S04]  /*344c0*/  LDL.LU.64 R96, [R1+0x1878] ;  /* 0x0018780001607983 */ /* 0x002ee80000300a00 */
[----:B------:R1:W-:Y:S04]  /*344d0*/  STL.64 [R1+0xf90], R92 ;  /* 0x000f905c01007387 */ /* 0x0003e80000100a00 */
[----:B-1----:R-:W4:Y:S04]  /*344e0*/  LDL.LU.64 R92, [R1+0x128] ;  /* 0x00012800015c7983 */ /* 0x002f280000300a00 */
[----:B------:R1:W-:Y:S01]  /*344f0*/  STL.64 [R1+0xf98], R110 ;  /* 0x000f986e01007387 */ /* 0x0003e20000100a00 */
[----:B------:R-:W-:-:S03]  /*34500*/  IMAD.WIDE R248, R13, 0x4, R248 ;  /* 0x000000040df87825 */ /* 0x000fc600078e02f8 */
[----:B-1----:R-:W2:Y:S04]  /*34510*/  LDL.LU.64 R110, [R1+0x120] ;  /* 0x00012000016e7983 */ /* 0x002ea80000300a00 */
[----:B------:R1:W-:Y:S01]  /*34520*/  STL.64 [R1+0xfa0], R80 ;  /* 0x000fa05001007387 */ /* 0x0003e20000100a00 */
[----:B------:R-:W-:-:S03]  /*34530*/  IMAD.WIDE R16, R13, 0x4, R16 ;  /* 0x000000040d107825 */ /* 0x000fc600078e0210 */
[----:B-1----:R-:W3:Y:S04]  /*34540*/  LDL.LU.64 R80, [R1+0x1870] ;  /* 0x0018700001507983 */ /* 0x002ee80000300a00 */
[----:B------:R1:W-:Y:S04]  /*34550*/  STL.64 [R1+0xfa8], R64 ;  /* 0x000fa84001007387 */ /* 0x0003e80000100a00 */
[----:B-1----:R-:W3:Y:S04]  /*34560*/  LDL.LU.64 R64, [R1+0x1868] ;  /* 0x0018680001407983 */ /* 0x002ee80000300a00 */
[----:B------:R1:W-:Y:S04]  /*34570*/  STL.64 [R1+0xfb0], R48 ;  /* 0x000fb03001007387 */ /* 0x0003e80000100a00 */
[----:B-1----:R-:W3:Y:S04]  /*34580*/  LDL.LU.64 R48, [R1+0x1860] ;  /* 0x0018600001307983 */ /* 0x002ee80000300a00 */
[----:B------:R1:W-:Y:S01]  /*34590*/  STL.64 [R1+0xfb8], R32 ;  /* 0x000fb82001007387 */ /* 0x0003e20000100a00 */
[----:B------:R-:W-:-:S03]  /*345a0*/  IMAD.WIDE R8, R13, 0x4, R8 ;  /* 0x000000040d087825 */ /* 0x000fc600078e0208 */
[----:B-1----:R-:W3:Y:S04]  /*345b0*/  LDL.LU.64 R32, [R1+0x1858] ;  /* 0x0018580001207983 */ /* 0x002ee80000300a00 */
[----:B------:R1:W-:Y:S04]  /*345c0*/  STL.64 [R1+0xfc0], R242 ;  /* 0x000fc0f201007387 */ /* 0x0003e80000100a00 */
        /* <DEDUP_REMOVED lines=8> */
[----:B------:R-:W-:-:S03]  /*34650*/  IMAD.WIDE R206, R13, 0x4, R206 ;  /* 0x000000040dce7825 */ /* 0x000fc600078e02ce */
        /* <DEDUP_REMOVED lines=23> */
[----:B----4-:R-:W-:-:S04]  /*347d0*/  IMAD.WIDE R92, R13, 0x4, R92 ;  /* 0x000000040d5c7825 */ /* 0x010fc800078e025c */
[----:B------:R-:W-:-:S04]  /*347e0*/  IMAD.WIDE R62, R13, 0x4, R62 ;  /* 0x000000040d3e7825 */ /* 0x000fc800078e023e */
[----:B------:R-:W-:-:S04]  /*347f0*/  IMAD.WIDE R46, R13, 0x4, R46 ;  /* 0x000000040d2e7825 */ /* 0x000fc800078e022e */
[----:B--2---:R-:W-:-:S04]  /*34800*/  IMAD.WIDE R110, R13, 0x4, R110 ;  /* 0x000000040d6e7825 */ /* 0x004fc800078e026e */
[----:B------:R-:W-:-:S04]  /*34810*/  IMAD.WIDE R30, R13, 0x4, R30 ;  /* 0x000000040d1e7825 */ /* 0x000fc800078e021e */
[----:B------:R-:W-:-:S04]  /*34820*/  IMAD.WIDE R14, R13, 0x4, R14 ;  /* 0x000000040d0e7825 */ /* 0x000fc800078e020e */
[----:B------:R-:W-:-:S04]  /*34830*/  IMAD.WIDE R234, R13, 0x4, R234 ;  /* 0x000000040dea7825 */ /* 0x000fc800078e02ea */
[----:B------:R-:W-:-:S04]  /*34840*/  IMAD.WIDE R76, R13, 0x4, R76 ;  /* 0x000000040d4c7825 */ /* 0x000fc800078e024c */
[----:B------:R-:W-:-:S04]  /*34850*/  IMAD.WIDE R188, R13, 0x4, R188 ;  /* 0x000000040dbc7825 */ /* 0x000fc800078e02bc */
[----:B---3--:R-:W-:-:S04]  /*34860*/  IMAD.WIDE R242, R13, 0x4, R242 ;  /* 0x000000040df27825 */ /* 0x008fc800078e02f2 */
        /* <DEDUP_REMOVED lines=44> */
[----:B-1----:R-:W3:Y:S04]  /*34b30*/  LDL.LU.64 R76, [R1+0x17b0] ;  /* 0x0017b000014c7983 */ /* 0x002ee80000300a00 */
[----:B------:R1:W-:Y:S04]  /*34b40*/  STL.64 [R1+0x10c0], R188 ;  /* 0x0010c0bc01007387 */ /* 0x0003e80000100a00 */
[----:B-1----:R-:W2:Y:S01]  /*34b50*/  LDL.LU.64 R188, [R1+0x17a8] ;  /* 0x0017a80001bc7983 */ /* 0x002ea20000300a00 */
[----:B------:R-:W-:-:S04]  /*34b60*/  IMAD.WIDE R204, R13, 0x4, R204 ;  /* 0x000000040dcc7825 */ /* 0x000fc800078e02cc */
[C---:B------:R-:W-:Y:S01]  /*34b70*/  IMAD.WIDE R172, R13.reuse, 0x4, R172 ;  /* 0x000000040dac7825 */ /* 0x040fe200078e02ac */
[----:B------:R1:W-:Y:S03]  /*34b80*/  STL.64 [R1+0x10d0], R204 ;  /* 0x0010d0cc01007387 */ /* 0x0003e60000100a00 */
[----:B------:R-:W-:-:S04]  /*34b90*/  IMAD.WIDE R8, R13, 0x4, R8 ;  /* 0x000000040d087825 */ /* 0x000fc800078e0208 */
[C---:B------:R-:W-:Y:S01]  /*34ba0*/  IMAD.WIDE R156, R13.reuse, 0x4, R156 ;  /* 0x000000040d9c7825 */ /* 0x040fe200078e029c */
[----:B-1----:R-:W3:Y:S03]  /*34bb0*/  LDL.LU.64 R204, [R1+0x17a0] ;  /* 0x0017a00001cc7983 */ /* 0x002ee60000300a00 */
        /* <DEDUP_REMOVED lines=10> */
[----:B--2---:R-:W-:-:S05]  /*34c60*/  IMAD.WIDE R188, R13, 0x4, R188 ;  /* 0x000000040dbc7825 */ /* 0x004fca00078e02bc */
[----:B------:R1:W-:Y:S01]  /*34c70*/  STL.64 [R1+0x10d8], R188 ;  /* 0x0010d8bc01007387 */ /* 0x0003e20000100a00 */
[----:B---3--:R-:W-:-:S03]  /*34c80*/  IMAD.WIDE R76, R13, 0x4, R76 ;  /* 0x000000040d4c7825 */ /* 0x008fc600078e024c */
[----:B-1----:R-:W2:Y:S04]  /*34c90*/  LDL.LU.64 R188, [R1+0x1798] ;  /* 0x0017980001bc7983 */ /* 0x002ea80000300a00 */
        /* <DEDUP_REMOVED lines=19> */
[----:B------:R-:W-:Y:S04]  /*34dd0*/  STL.64 [R1+0x1108], R6 ;  /* 0x0011080601007387 */ /* 0x000fe80000100a00 */
        /* <DEDUP_REMOVED lines=47> */
[----:B----4-:R-:W-:-:S05]  /*350d0*/  IMAD.WIDE R6, R13, 0x4, R6 ;  /* 0x000000040d067825 */ /* 0x010fca00078e0206 */
[----:B------:R1:W-:Y:S04]  /*350e0*/  STL.64 [R1+0x1150], R6 ;  /* 0x0011500601007387 */ /* 0x0003e80000100a00 */
[----:B------:R-:W-:Y:S01]  /*350f0*/  STL.64 [R1+0x1148], R242 ;  /* 0x001148f201007387 */ /* 0x000fe20000100a00 */
[----:B-1----:R-:W-:-:S05]  /*35100*/  IMAD.WIDE R6, R13, 0x4, R8 ;  /* 0x000000040d067825 */ /* 0x002fca00078e0208 */
[----:B------:R1:W-:Y:S01]  /*35110*/  STL.64 [R1+0x1158], R6 ;  /* 0x0011580601007387 */ /* 0x0003e20000100a00 */
[----:B------:R-:W-:-:S03]  /*35120*/  IMAD.WIDE R8, R13, 0x4, R248 ;  /* 0x000000040d087825 */ /* 0x000fc600078e02f8 */
[----:B------:R-:W-:Y:S04]  /*35130*/  STL.64 [R1+0x1690], R242 ;  /* 0x001690f201007387 */ /* 0x000fe80000100a00 */
[----:B------:R4:W-:Y:S01]  /*35140*/  STL.64 [R1+0x1160], R2 ;  /* 0x0011600201007387 */ /* 0x0009e20000100a00 */
[----:B-1----:R-:W-:-:S05]  /*35150*/  IMAD.WIDE R6, R13, 0x4, R246 ;  /* 0x000000040d067825 */ /* 0x002fca00078e02f6 */
[----:B------:R1:W-:Y:S01]  /*35160*/  STL.64 [R1+0x1168], R6 ;  /* 0x0011680601007387 */ /* 0x0003e20000100a00 */
[----:B----4-:R-:W-:-:S03]  /*35170*/  IMAD.WIDE R2, R13, 0x4, R250 ;  /* 0x000000040d027825 */ /* 0x010fc600078e02fa */
[----:B------:R4:W-:Y:S04]  /*35180*/  STL.64 [R1+0x1170], R8 ;  /* 0x0011700801007387 */ /* 0x0009e80000100a00 */
[----:B------:R4:W-:Y:S01]  /*35190*/  STL.64 [R1+0x1178], R2 ;  /* 0x0011780201007387 */ /* 0x0009e20000100a00 */
[----:B-1----:R-:W-:-:S05]  /*351a0*/  IMAD.WIDE R6, R13, 0x4, R240 ;  /* 0x000000040d067825 */ /* 0x002fca00078e02f0 */
[----:B------:R-:W-:Y:S04]  /*351b0*/  STL.64 [R1+0x1180], R6 ;  /* 0x0011800601007387 */ /* 0x000fe80000100a00 */
[----:B------:R1:W-:Y:S01]  /*351c0*/  STL.64 [R1+0x16a0], R6 ;  /* 0x0016a00601007387 */ /* 0x0003e20000100a00 */
[----:B---3--:R-:W-:-:S05]  /*351d0*/  IMAD.WIDE R236, R13, 0x4, R236 ;  /* 0x000000040dec7825 */ /* 0x008fca00078e02ec */
[----:B------:R-:W-:Y:S04]  /*351e0*/  STL.64 [R1+0x1190], R236 ;  /* 0x001190ec01007387 */ /* 0x000fe80000100a00 */
[----:B------:R-:W-:Y:S04]  /*351f0*/  STL.64 [R1+0x1198], R234 ;  /* 0x001198ea01007387 */ /* 0x000fe80000100a00 */
[----:B------:R-:W-:Y:S04]  /*35200*/  STL.64 [R1+0x1708], R234 ;  /* 0x001708ea01007387 */ /* 0x000fe80000100a00 */
[----:B------:R-:W-:Y:S04]  /*35210*/  STL.64 [R1+0x1188], R238 ;  /* 0x001188ee01007387 */ /* 0x000fe80000100a00 */
[----:B------:R-:W-:Y:S01]  /*35220*/  STL.64 [R1+0x16a8], R238 ;  /* 0x0016a8ee01007387 */ /* 0x000fe20000100a00 */
[----:B--2---:R-:W-:-:S03]  /*35230*/  IMAD.WIDE R220, R13, 0x4, R220 ;  /* 0x000000040ddc7825 */ /* 0x004fc600078e02dc */
[----:B------:R-:W-:Y:S04]  /*35240*/  STL.64 [R1+0x11a0], R232 ;  /* 0x0011a0e801007387 */ /* 0x000fe80000100a00 */
[----:B------:R-:W-:Y:S01]  /*35250*/  STL.64 [R1+0x16e0], R232 ;  /* 0x0016e0e801007387 */ /* 0x000fe20000100a00 */
[----:B----4-:R-:W-:-:S03]  /*35260*/  IMAD.WIDE R8, R13, 0x4, R224 ;  /* 0x000000040d087825 */ /* 0x010fc600078e02e0 */
[----:B------:R-:W-:Y:S04]  /*35270*/  STL.64 [R1+0x11a8], R230 ;  /* 0x0011a8e601007387 */ /* 0x000fe80000100a00 */
[----:B------:R-:W-:Y:S04]  /*35280*/  STL.64 [R1+0x16c0], R230 ;  /* 0x0016c0e601007387 */ /* 0x000fe80000100a00 */
[----:B------:R-:W-:Y:S04]  /*35290*/  STL.64 [R1+0x11b0], R228 ;  /* 0x0011b0e401007387 */ /* 0x000fe80000100a00 */
[----:B------:R-:W-:Y:S04]  /*352a0*/  STL.64 [R1+0x16b0], R228 ;  /* 0x0016b0e401007387 */ /* 0x000fe80000100a00 */
[----:B------:R-:W-:Y:S04]  /*352b0*/  STL.64 [R1+0x11b8], R226 ;  /* 0x0011b8e201007387 */ /* 0x000fe80000100a00 */
[----:B------:R-:W-:Y:S04]  /*352c0*/  STL.64 [R1+0x16b8], R226 ;  /* 0x0016b8e201007387 */ /* 0x000fe80000100a00 */
[----:B------:R-:W-:Y:S04]  /*352d0*/  STL.64 [R1+0x11d0], R220 ;  /* 0x0011d0dc01007387 */ /* 0x000fe80000100a00 */
[----:B------:R-:W-:Y:S01]  /*352e0*/  STL.64 [R1+0x1710], R14 ;  /* 0x0017100e01007387 */ /* 0x000fe20000100a00 */
[----:B------:R-:W-:-:S03]  /*352f0*/  IMAD.WIDE R2, R13, 0x4, R24 ;  /* 0x000000040d027825 */ /* 0x000fc600078e0218 */
[----:B------:R-:W-:Y:S04]  /*35300*/  STL.64 [R1+0x11c0], R8 ;  /* 0x0011c00801007387 */ /* 0x000fe80000100a00 */
[----:B------:R2:W-:Y:S04]  /*35310*/  STL.64 [R1+0x16d0], R8 ;  /* 0x0016d00801007387 */ /* 0x0005e80000100a00 */
[----:B------:R-:W-:Y:S01]  /*35320*/  STL.64 [R1+0x16e8], R16 ;  /* 0x0016e81001007387 */ /* 0x000fe20000100a00 */
[----:B-1----:R-:W-:-:S03]  /*35330*/  IMAD.WIDE R6, R13, 0x4, R30 ;  /* 0x000000040d067825 */ /* 0x002fc600078e021e */
[----:B------:R-:W-:Y:S04]  /*35340*/  STL.64 [R1+0x11c8], R222 ;  /* 0x0011c8de01007387 */ /* 0x000fe80000100a00 */
[----:B------:R1:W-:Y:S01]  /*35350*/  STL.64 [R1+0x16d8], R222 ;  /* 0x0016d8de01007387 */ /* 0x0003e20000100a00 */
[----:B--2---:R-:W-:-:S03]  /*35360*/  IMAD.WIDE R8, R13, 0x4, R28 ;  /* 0x000000040d087825 */ /* 0x004fc600078e021c */
[----:B------:R-:W-:Y:S04]  /*35370*/  STL.64 [R1+0x16f0], R18 ;  /* 0x0016f01201007387 */ /* 0x000fe80000100a00 */
[----:B------:R-:W-:Y:S04]  /*35380*/  STL.64 [R1+0x16f8], R20 ;  /* 0x0016f81401007387 */ /* 0x000fe80000100a00 */
[----:B------:R-:W-:Y:S01]  /*35390*/  STL.64 [R1+0x1700], R22 ;  /* 0x0017001601007387 */ /* 0x000fe20000100a00 */
[----:B-1----:R-:W-:-:S03]  /*353a0*/  IMAD.WIDE R222, R13, 0x4, R32 ;  /* 0x000000040dde7825 */ /* 0x002fc600078e0220 */
[----:B------:R-:W-:Y:S01]  /*353b0*/  STL.64 [R1+0x1200], R2 ;  /* 0x0012000201007387 */ /* 0x000fe20000100a00 */
[----:B------:R-:W-:-:S03]  /*353c0*/  IMAD.WIDE R226, R13, 0x4, R34 ;  /* 0x000000040de27825 */ /* 0x000fc600078e0222 */
[----:B------:R-:W-:Y:S01]  /*353d0*/  STL.64 [R1+0x1210], R8 ;  /* 0x0012100801007387 */ /* 0x000fe20000100a00 */
[----:B------:R-:W-:-:S03]  /*353e0*/  IMAD.WIDE R242, R13, 0x4, R38 ;  /* 0x000000040df27825 */ /* 0x000fc600078e0226 */
[----:B------:R1:W-:Y:S04]  /*353f0*/  STL.64 [R1+0x1718], R2 ;  /* 0x0017180201007387 */ /* 0x0003e80000100a00 */
[----:B------:R2:W-:Y:S04]  /*35400*/  STL.64 [R1+0x1218], R6 ;  /* 0x0012180601007387 */ /* 0x0005e80000100a00 */
[----:B------:R-:W-:Y:S04]  /*35410*/  STL.64 [R1+0x1208], R26 ;  /* 0x0012081a01007387 */ /* 0x000fe80000100a00 */
[----:B------:R-:W-:Y:S01]  /*35420*/  STL.64 [R1+0x1728], R26 ;  /* 0x0017281a01007387 */ /* 0x000fe20000100a00 */
[----:B-1----:R-:W-:-:S04]  /*35430*/  IMAD.WIDE R2, R13, 0x4, R44 ;  /* 0x000000040d027825 */ /* 0x002fc800078e022c */
[C---:B--2---:R-:W-:Y:S01]  /*35440*/  IMAD.WIDE R6, R13.reuse, 0x4, R36 ;  /* 0x000000040d067825 */ /* 0x044fe200078e0224 */
[----:B------:R-:W-:Y:S04]  /*35450*/  STL.64 [R1+0x1220], R222 ;  /* 0x001220de01007387 */ /* 0x000fe80000100a00 */
[----:B------:R1:W-:Y:S01]  /*35460*/  STL.64 [R1+0x1730], R222 ;  /* 0x001730de01007387 */ /* 0x0003e20000100a00 */
        /* <DEDUP_REMOVED lines=8> */
[----:B-1----:R-:W-:-:S03]  /*354f0*/  IMAD.WIDE R222, R13, 0x4, R60 ;  /* 0x000000040dde7825 */ /* 0x002fc600078e023c */
        /* <DEDUP_REMOVED lines=14> */
[----:B------:R-:W-:-:S03]  /*355e0*/  IMAD.WIDE R18, R13, 0x4, R78 ;  /* 0x000000040d127825 */ /* 0x000fc600078e024e */
[----:B------:R-:W-:Y:S01]  /*355f0*/  STL.64 [R1+0x1298], R20 ;  /* 0x0012981401007387 */ /* 0x000fe20000100a00 */
[----:B------:R-:W-:-:S03]  /*35600*/  IMAD.WIDE R230, R13, 0x4, R80 ;  /* 0x000000040de67825 */ /* 0x000fc600078e0250 */
[----:B------:R-:W-:Y:S04]  /*35610*/  STL.64 [R1+0x12a0], R248 ;  /* 0x0012a0f801007387 */ /* 0x000fe80000100a00 */
        /* <DEDUP_REMOVED lines=17> */
[----:B------:R-:W-:-:S03]  /*35730*/  IMAD.WIDE R232, R13, 0x4, R110 ;  /* 0x000000040de87825 */ /* 0x000fc600078e026e */
[----:B------:R-:W-:Y:S04]  /*35740*/  STL.64 [R1+0x1318], R16 ;  /* 0x0013181001007387 */ /* 0x000fe80000100a00 */
[----:B------:R-:W-:Y:S04]  /*35750*/  STL.64 [R1+0x1320], R96 ;  /* 0x0013206001007387 */ /* 0x000fe80000100a00 */
        /* <DEDUP_REMOVED lines=50> */
[----:B------:R-:W-:-:S03]  /*35a80*/  ISETP.GE.U32.AND P5, PT, R5, 0x7ffffd84, PT ;  /* 0x7ffffd840500780c */ /* 0x000fc60003fa6070 */
[----:B------:R-:W2:Y:S01]  /*35a90*/  LDL.64 R30, [R1+0xae0] ;  /* 0x000ae000011e7983 */ /* 0x000ea20000100a00 */
[----:B------:R-:W-:-:S03]  /*35aa0*/  IMAD.WIDE R188, R13, 0x4, R188 ;  /* 0x000000040dbc7825 */ /* 0x000fc600078e02bc */
[----:B------:R1:W-:Y:S01]  /*35ab0*/  STL.64 [R1+0x1658], R28 ;  /* 0x0016581c01007387 */ /* 0x0003e20000100a00 */
[----:B------:R-:W-:Y:S01]  /*35ac0*/  VIADD R5, R12, 0xfffffe01 ;  /* 0xfffffe010c057836 */ /* 0x000fe20000000000 */
[----:B------:R-:W-:Y:S01]  /*35ad0*/  UIADD3 UR5, UR4, -0x200, URZ ;  /* 0xfffffe0004057890 */ /* 0x000fe2000fffe03f */
[----:B------:R-:W-:-:S04]  /*35ae0*/  IMAD.WIDE R110, R13, 0x4, R190 ;  /* 0x000000040d6e7825 */ /* 0x000fc800078e02be */
[C---:B------:R-:W-:Y:S01]  /*35af0*/  IMAD.WIDE R92, R13.reuse, 0x4, R192 ;  /* 0x000000040d5c7825 */ /* 0x040fe200078e02c0 */
[----:B-1----:R-:W3:Y:S03]  /*35b00*/  LDL.64 R28, [R1+0xae8] ;  /* 0x000ae800011c7983 */ /* 0x002ee60000100a00 */
[C---:B------:R-:W-:Y:S01]  /*35b10*/  IMAD.WIDE R66, R13.reuse, 0x4, R194 ;  /* 0x000000040d427825 */ /* 0x040fe200078e02c2 */
[----:B------:R1:W-:Y:S03]  /*35b20*/  STL.64 [R1+0x1650], R24 ;  /* 0x0016501801007387 */ /* 0x0003e60000100a00 */
[C---:B------:R-:W-:Y:S01]  /*35b30*/  IMAD.WIDE R60, R13.reuse, 0x4, R196 ;  /* 0x000000040d3c7825 */ /* 0x040fe200078e02c4 */
[----:B------:R-:W4:Y:S03]  /*35b40*/  LDL.64 R224, [R1+0xaf8] ;  /* 0x000af80001e07983 */ /* 0x000f260000100a00 */
[----:B------:R-:W-:Y:S01]  /*35b50*/  IMAD.WIDE R46, R13, 0x4, R198 ;  /* 0x000000040d2e7825 */ /* 0x000fe200078e02c6 */
[----:B------:R-:W-:Y:S01]  /*35b60*/  ISETP.GE.U32.AND P3, PT, R5, 0x7ffffd82, PT ;  /* 0x7ffffd820500780c */ /* 0x000fe20003f66070 */
[----:B-1----:R-:W4:Y:S04]  /*35b70*/  LDL.64 R24, [R1+0xaf0] ;  /* 0x000af00001187983 */ /* 0x002f280000100a00 */
[----:B------:R-:W-:Y:S04]  /*35b80*/  STL.64 [R1+0x1648], R76 ;  /* 0x0016484c01007387 */ /* 0x000fe80000100a00 */
[----:B------:R-:W-:Y:S01]  /*35b90*/  STL.64 [R1+0x1640], R62 ;  /* 0x0016403e01007387 */ /* 0x000fe20000100a00 */
[----:B------:R-:W-:-:S03]  /*35ba0*/  MOV R5, UR5 ;  /* 0x0000000500057c02 */ /* 0x000fc60008000f00 */
        /* <DEDUP_REMOVED lines=12> */
[----:B------:R-:W4:Y:S04]  /*35c70*/  LDL.64 R240, [R1+0xb00] ;  /* 0x000b000001f07983 */ /* 0x000f280000100a00 */
[----:B------:R-:W-:Y:S04]  /*35c80*/  STL [R1+0x1660], R5 ;  /* 0x0016600501007387 */ /* 0x000fe80000100800 */
[----:B------:R-:W-:Y:S04]  /*35c90*/  STL.64 [R1+0x1468], R140 ;  /* 0x0014688c01007387 */ /* 0x000fe80000100a00 */
[----:B------:R-:W-:Y:S04]  /*35ca0*/  STL.64 [R1+0x1460], R108 ;  /* 0x0014606c01007387 */ /* 0x000fe80000100a00 */
[----:B------:R1:W-:Y:S04]  /*35cb0*/  STL.64 [R1+0x1450], R34 ;  /* 0x0014502201007387 */ /* 0x0003e80000100a00 */
[----:B------:R-:W-:Y:S01]  /*35cc0*/  STL.64 [R1+0x1458], R80 ;  /* 0x0014585001007387 */ /* 0x000fe20000100a00 */
[----:B------:R-:W-:-:S03]  /*35cd0*/  IMAD.WIDE R178, R13, 0x4, R202 ;  /* 0x000000040db27825 */ /* 0x000fc600078e02ca */
[----:B------:R1:W-:Y:S01]  /*35ce0*/  STL.64 [R1+0x1448], R32 ;  /* 0x0014482001007387 */ /* 0x0003e20000100a00 */
[----:B------:R-:W-:-:S03]  /*35cf0*/  IMAD.WIDE R180, R13, 0x4, R200 ;  /* 0x000000040db47825 */ /* 0x000fc600078e02c8 */
[----:B------:R-:W4:Y:S04]  /*35d00*/  LDL.64 R208, [R1+0xb08] ;  /* 0x000b080001d07983 */ /* 0x000f280000100a00 */
[----:B------:R-:W4:Y:S04]  /*35d10*/  LDL.64 R206, [R1+0x1470] ;  /* 0x0014700001ce7983 */ /* 0x000f280000100a00 */
[----:B------:R-:W4:Y:S04]  /*35d20*/  LDL.64 R204, [R1+0x1478] ;  /* 0x0014780001cc7983 */ /* 0x000f280000100a00 */
[----:B------:R-:W4:Y:S04]  /*35d30*/  LDL.64 R202, [R1+0x1480] ;  /* 0x0014800001ca7983 */ /* 0x000f280000100a00 */
[----:B------:R-:W4:Y:S04]  /*35d40*/  LDL.64 R200, [R1+0x1488] ;  /* 0x0014880001c87983 */ /* 0x000f280000100a00 */
[----:B------:R-:W4:Y:S04]  /*35d50*/  LDL.64 R198, [R1+0x1490] ;  /* 0x0014900001c67983 */ /* 0x000f280000100a00 */
[----:B------:R-:W4:Y:S01]  /*35d60*/  LDL.64 R196, [R1+0x1498] ;  /* 0x0014980001c47983 */ /* 0x000f220000100a00 */
[----:B------:R-:W-:-:S03]  /*35d70*/  IMAD.WIDE R182, R13, 0x4, R186 ;  /* 0x000000040db67825 */ /* 0x000fc600078e02ba */
[----:B------:R-:W4:Y:S04]  /*35d80*/  LDL.64 R194, [R1+0x14a0] ;  /* 0x0014a00001c27983 */ /* 0x000f280000100a00 */
[----:B------:R-:W4:Y:S04]  /*35d90*/  LDL.64 R192, [R1+0x14a8] ;  /* 0x0014a80001c07983 */ /* 0x000f280000100a00 */
[----:B------:R-:W4:Y:S01]  /*35da0*/  LDL.64 R186, [R1+0xd50] ;  /* 0x000d500001ba7983 */ /* 0x000f220000100a00 */
[----:B------:R-:W-:-:S03]  /*35db0*/  UISETP.GE.U32.AND UP1, UPT, UR5, 0x7ffffd81, UPT ;  /* 0x7ffffd810500788c */ /* 0x000fc6000bf26070 */
        /* <DEDUP_REMOVED lines=9> */
[----:B-1----:R-:W4:Y:S04]  /*35e50*/  LDL.64 R34, [R1+0xfd0] ;  /* 0x000fd00001227983 */ /* 0x002f280000100a00 */
[----:B------:R-:W4:Y:S04]  /*35e60*/  LDL.64 R32, [R1+0x1010] ;  /* 0x0010100001207983 */ /* 0x000f280000100a00 */
[----:B--2---:R-:W-:Y:S04]  /*35e70*/  LDGSTS.E [R4+0x70004], desc[UR8][R30.64], !P1 ;  /* 0x700040001e047fae */ /* 0x004fe8000c921848 */
[----:B------:R-:W2:Y:S04]  /*35e80*/  LDL.64 R30, [R1+0x1050] ;  /* 0x00105000011e7983 */ /* 0x000ea80000100a00 */
[----:B---3--:R-:W-:Y:S01]  /*35e90*/  LDGSTS.E [R4+0x74004], desc[UR8][R28.64], !P1 ;  /* 0x740040001c047fae */ /* 0x008fe2000c921848 */
[----:B------:R-:W-:-:S03]  /*35ea0*/  PLOP3.LUT P1, PT, PT, PT, UP1, 0x80, 0x0 ;  /* 0x000000000000781c */ /* 0x000fc60003f2f018 */
[----:B------:R-:W3:Y:S04]  /*35eb0*/  LDL.64 R28, [R1+0x1090] ;  /* 0x00109000011c7983 */ /* 0x000ee80000100a00 */
[----:B----4-:R-:W-:Y:S04]  /*35ec0*/  LDGSTS.E [R4+0x70008], desc[UR8][R24.64], !P0 ;  /* 0x7000800018047fae */ /* 0x010fe8000c121848 */
[----:B------:R-:W-:Y:S01]  /*35ed0*/  LDGSTS.E [R4+0x74008], desc[UR8][R224.64], !P0 ;  /* 0x74008000e0047fae */ /* 0x000fe2000c121848 */
[----:B------:R-:W-:-:S03]  /*35ee0*/  PLOP3.LUT P0, PT, PT, PT, UP1, 0x80, 0x0 ;  /* 0x000000000000781c */ /* 0x000fc60003f0f018 */
[----:B------:R-:W4:Y:S04]  /*35ef0*/  LDL.64 R24, [R1+0x10d0] ;  /* 0x0010d00001187983 */ /* 0x000f280000100a00 */
[----:B------:R-:W4:Y:S04]  /*35f00*/  LDL.64 R224, [R1+0x1110] ;  /* 0x0011100001e07983 */ /* 0x000f280000100a00 */
[----:B------:R-:W-:Y:S04]  /*35f10*/  LDGSTS.E [R4+0x7000c], desc[UR8][R240.64], !P6 ;  /* 0x7000c000f0047fae */ /* 0x000fe8000f121848 */
[----:B------:R-:W4:Y:S04]  /*35f20*/  LDL.64 R240, [R1+0x1150] ;  /* 0x0011500001f07983 */ /* 0x000f280000100a00 */
[----:B------:R-:W-:Y:S04]  /*35f30*/  LDGSTS.E [R4+0x7400c], desc[UR8][R208.64], !P6 ;  /* 0x7400c000d0047fae */ /* 0x000fe8000f121848 */
        /* <DEDUP_REMOVED lines=9> */
[----:B------:R-:W-:Y:S04]  /*35fd0*/  LDGSTS.E [R245], desc[UR8][R10.64], P2 ;  /* 0x000000000af57fae */ /* 0x000fe80009121848 */
[----:B------:R-:W-:Y:S04]  /*35fe0*/  LDGSTS.E [R245+0x400], desc[UR8][R186.64], P2 ;  /* 0x00400000baf57fae */ /* 0x000fe80009121848 */
[----:B------:R-:W4:Y:S04]  /*35ff0*/  LDL.64 R192, [R1+0x1210] ;  /* 0x0012100001c07983 */ /* 0x000f280000100a00 */
[----:B------:R-:W-:Y:S04]  /*36000*/  LDGSTS.E [R245+0x800], desc[UR8][R124.64], P2 ;  /* 0x008000007cf57fae */ /* 0x000fe80009121848 */
[----:B------:R-:W4:Y:S04]  /*36010*/  LDL.64 R186, [R1+0x1250] ;  /* 0x0012500001ba7983 */ /* 0x000f280000100a00 */
[----:B------:R-:W-:Y:S04]  /*36020*/  LDGSTS.E [R245+0xc00], desc[UR8][R94.64], P2 ;  /* 0x00c000005ef57fae */ /* 0x000fe80009121848 */
        /* <DEDUP_REMOVED lines=8> */
[----:B------:R-:W-:Y:S01]  /*360b0*/  LDGSTS.E [R245+0x3000], desc[UR8][R32.64], P2 ;  /* 0x0300000020f57fae */ /* 0x000fe20009121848 */
[----:B------:R-:W-:-:S03]  /*360c0*/  IMAD.WIDE R170, R13, 0x4, R174 ;  /* 0x000000040daa7825 */ /* 0x000fc600078e02ae */
[----:B------:R-:W4:Y:S01]  /*360d0*/  LDL.64 R4, [R1+0x1450] ;  /* 0x0014500001047983 */ /* 0x000f220000100a00 */
        /* <DEDUP_REMOVED lines=22> */
[----:B------:R-:W-:-:S04]  /*36240*/  IMAD.WIDE R190, R13, 0x4, R214 ;  /* 0x000000040dbe7825 */ /* 0x000fc800078e02d6 */
[----:B------:R-:W-:-:S04]  /*36250*/  IMAD.WIDE R176, R13, 0x4, R216 ;  /* 0x000000040db07825 */ /* 0x000fc800078e02d8 */
[----:B------:R-:W-:Y:S02]  /*36260*/  IMAD.WIDE R174, R13, 0x4, R218 ;  /* 0x000000040dae7825 */ /* 0x000fe400078e02da */
[----:B------:R-:W4:Y:S04]  /*36270*/  LDL.64 R12, [R1+0x1448] ;  /* 0x00144800010c7983 */ /* 0x000f280000100a00 */
[----:B--2---:R-:W-:Y:S04]  /*36280*/  LDGSTS.E [R245+0x3400], desc[UR8][R30.64], P2 ;  /* 0x034000001ef57fae */ /* 0x004fe80009121848 */
[----:B------:R-:W2:Y:S04]  /*36290*/  LDL.64 R30, [R1+0xfd8] ;  /* 0x000fd800011e7983 */ /* 0x000ea80000100a00 */
[----:B---3--:R-:W-:Y:S04]  /*362a0*/  LDGSTS.E [R245+0x3800], desc[UR8][R28.64], P2 ;  /* 0x038000001cf57fae */ /* 0x008fe80009121848 */
[----:B------:R-:W3:Y:S04]  /*362b0*/  LDL.64 R28, [R1+0x1018] ;  /* 0x00101800011c7983 */ /* 0x000ee80000100a00 */
[----:B----4-:R-:W-:Y:S04]  /*362c0*/  LDGSTS.E [R245+0x3c00], desc[UR8][R24.64], P2 ;  /* 0x03c0000018f57fae */ /* 0x010fe80009121848 */
[----:B------:R-:W-:Y:S04]  /*362d0*/  LDGSTS.E [R245+0x4000], desc[UR8][R224.64], P2 ;  /* 0x04000000e0f57fae */ /* 0x000fe80009121848 */
[----:B------:R-:W4:Y:S04]  /*362e0*/  LDL.64 R24, [R1+0x1058] ;  /* 0x0010580001187983 */ /* 0x000f280000100a00 */
[----:B------:R-:W4:Y:S04]  /*362f0*/  LDL.64 R224, [R1+0x10d8] ;  /* 0x0010d80001e07983 */ /* 0x000f280000100a00 */
[----:B------:R-:W-:Y:S04]  /*36300*/  LDGSTS.E [R245+0x4400], desc[UR8][R240.64], P2 ;  /* 0x04400000f0f57fae */ /* 0x000fe80009121848 */
[----:B------:R-:W-:Y:S04]  /*36310*/  LDGSTS.E [R245+0x4800], desc[UR8][R236.64], P2 ;  /* 0x04800000ecf57fae */ /* 0x000fe80009121848 */
[----:B------:R-:W-:Y:S04]  /*36320*/  LDGSTS.E [R245+0x4c00], desc[UR8][R220.64], P2 ;  /* 0x04c00000dcf57fae */ /* 0x000fe80009121848 */
[----:B------:R-:W4:Y:S04]  /*36330*/  LDL.64 R240, [R1+0x1158] ;  /* 0x0011580001f07983 */ /* 0x000f280000100a00 */
[----:B------:R-:W4:Y:S04]  /*36340*/  LDL.64 R236, [R1+0x1118] ;  /* 0x0011180001ec7983 */ /* 0x000f280000100a00 */
[----:B------:R-:W4:Y:S04]  /*36350*/  LDL.64 R220, [R1+0x1098] ;  /* 0x0010980001dc7983 */ /* 0x000f280000100a00 */
[----:B------:R-:W-:Y:S04]  /*36360*/  LDGSTS.E [R245+0x5000], desc[UR8][R192.64], P2 ;  /* 0x05000000c0f57fae */ /* 0x000fe80009121848 */
[----:B------:R-:W-:Y:S04]  /*36370*/  LDGSTS.E [R245+0x5400], desc[UR8][R186.64], P2 ;  /* 0x05400000baf57fae */ /* 0x000fe80009121848 */
[----:B------:R-:W-:Y:S04]  /*36380*/  LDGSTS.E [R245+0x5800], desc[UR8][R222.64], P2 ;  /* 0x05800000def57fae */ /* 0x000fe80009121848 */
[----:B------:R-:W-:Y:S04]  /*36390*/  LDGSTS.E [R245+0x5c00], desc[UR8][R26.64], P2 ;  /* 0x05c000001af57fae */ /* 0x000fe80009121848 */
[----:B------:R-:W-:Y:S04]  /*363a0*/  LDGSTS.E [R245+0x6000], desc[UR8][R250.64], P2 ;  /* 0x06000000faf57fae */ /* 0x000fe80009121848 */
[----:B------:R-:W4:Y:S04]  /*363b0*/  LDL.LU.64 R222, [R1+0x1730] ;  /* 0x0017300001de7983 */ /* 0x000f280000300a00 */
[----:B------:R-:W4:Y:S04]  /*363c0*/  LDL.LU.64 R26, [R1+0x1728] ;  /* 0x00172800011a7983 */ /* 0x000f280000300a00 */
[----:B------:R-:W2:Y:S04]  /*363d0*/  LDL.LU.64 R250, [R1+0x1720] ;  /* 0x0017200001fa7983 */ /* 0x000ea80000300a00 */
[----:B------:R-:W-:Y:S04]  /*363e0*/  LDGSTS.E [R245+0x6400], desc[UR8][R2.64], P2 ;  /* 0x0640000002f57fae */ /* 0x000fe80009121848 */
[----:B------:R-:W-:Y:S04]  /*363f0*/  LDGSTS.E [R245+0x6800], desc[UR8][R14.64], P2 ;  /* 0x068000000ef57fae */ /* 0x000fe80009121848 */
[----:B------:R-:W-:Y:S04]  /*36400*/  LDGSTS.E [R245+0x6c00], desc[UR8][R234.64], P2 ;  /* 0x06c00000eaf57fae */ /* 0x000fe80009121848 */
[----:B------:R-:W-:Y:S04]  /*36410*/  LDGSTS.E [R245+0x7000], desc[UR8][R156.64], P2 ;  /* 0x070000009cf57fae */ /* 0x000fe80009121848 */
[----:B------:R-:W4:Y:S04]  /*36420*/  LDL.LU.64 R2, [R1+0x1718] ;  /* 0x0017180001027983 */ /* 0x000f280000300a00 */
[----:B------:R-:W-:Y:S04]  /*36430*/  LDGSTS.E [R245+0x7400], desc[UR8][R172.64], P2 ;  /* 0x07400000acf57fae */ /* 0x000fe80009121848 */
[----:B------:R-:W4:Y:S04]  /*36440*/  LDL.LU.64 R14, [R1+0x1710] ;  /* 0x00171000010e7983 */ /* 0x000f280000300a00 */
[----:B------:R-:W-:Y:S04]  /*36450*/  LDGSTS.E [R245+0x7800], desc[UR8][R188.64], P2 ;  /* 0x07800000bcf57fae */ /* 0x000fe80009121848 */
[----:B------:R-:W4:Y:S04]  /*36460*/  LDL.LU.64 R234, [R1+0x1708] ;  /* 0x0017080001ea7983 */ /* 0x000f280000300a00 */
[----:B------:R-:W-:Y:S04]  /*36470*/  LDGSTS.E [R245+0x7c00], desc[UR8][R140.64], P2 ;  /* 0x07c000008cf57fae */ /* 0x000fe80009121848 */
[----:B--2---:R-:W-:Y:S04]  /*36480*/  LDGSTS.E [R251+0x80], desc[UR8][R124.64], P2 ;  /* 0x000800007cfb7fae */ /* 0x004fe80009121848 */
[----:B------:R-:W-:Y:S04]  /*36490*/  LDGSTS.E [R251+0x480], desc[UR8][R94.64], P2 ;  /* 0x004800005efb7fae */ /* 0x000fe80009121848 */
[----:B------:R-:W-:Y:S04]  /*364a0*/  LDGSTS.E [R251+0x880], desc[UR8][R78.64], P2 ;  /* 0x008800004efb7fae */ /* 0x000fe80009121848 */
[----:B------:R-:W2:Y:S04]  /*364b0*/  LDL.64 R124, [R1+0x1218] ;  /* 0x00121800017c7983 */ /* 0x000ea80000100a00 */
[----:B------:R-:W-:Y:S04]  /*364c0*/  LDGSTS.E [R251+0xc80], desc[UR8][R64.64], P2 ;  /* 0x00c8000040fb7fae */ /* 0x000fe80009121848 */
[----:B------:R-:W-:Y:S04]  /*364d0*/  LDGSTS.E [R251+0x1080], desc[UR8][R52.64], P2 ;  /* 0x0108000034fb7fae */ /* 0x000fe80009121848 */
[----:B------:R-:W-:Y:S04]  /*364e0*/  LDGSTS.E [R251+0x1480], desc[UR8][R50.64], P2 ;  /* 0x0148000032fb7fae */ /* 0x000fe80009121848 */
[----:B------:R-:W-:Y:S04]  /*364f0*/  LDGSTS.E [R251+0x1880], desc[UR8][R44.64], P2 ;  /* 0x018800002cfb7fae */ /* 0x000fe80009121848 */
[----:B------:R-:W-:Y:S04]  /*36500*/  LDGSTS.E [R251+0x1c80], desc[UR8][R38.64], P2 ;  /* 0x01c8000026fb7fae */ /* 0x000fe80009121848 */
[----:B------:R-:W-:Y:S04]  /*36510*/  LDGSTS.E [R251+0x2080], desc[UR8][R36.64], P2 ;  /* 0x0208000024fb7fae */ /* 0x000fe80009121848 */
[----:B------:R-:W2:Y:S04]  /*36520*/  LDL.64 R94, [R1+0xd20] ;  /* 0x000d2000015e7983 */ /* 0x000ea80000100a00 */
[----:B------:R-:W-:Y:S04]  /*36530*/  LDGSTS.E [R251+0x2480], desc[UR8][R34.64], P2 ;  /* 0x0248000022fb7fae */ /* 0x000fe80009121848 */
[----:B------:R-:W2:Y:S04]  /*36540*/  LDL.64 R78, [R1+0xd60] ;  /* 0x000d6000014e7983 */ /* 0x000ea80000100a00 */
[----:B------:R-:W-:Y:S04]  /*36550*/  LDGSTS.E [R251+0x2880], desc[UR8][R32.64], P2 ;  /* 0x0288000020fb7fae */ /* 0x000fe80009121848 */
[----:B------:R-:W2:Y:S04]  /*36560*/  LDL.64 R64, [R1+0xda0] ;  /* 0x000da00001407983 */ /* 0x000ea80000100a00 */
[----:B------:R-:W-:Y:S04]  /*36570*/  LDGSTS.E [R251+0x2c80], desc[UR8][R30.64], P2 ;  /* 0x02c800001efb7fae */ /* 0x000fe80009121848 */
[----:B------:R-:W2:Y:S04]  /*36580*/  LDL.64 R52, [R1+0xde0] ;  /* 0x000de00001347983 */ /* 0x000ea80000100a00 */
[----:B---3--:R-:W-:Y:S04]  /*36590*/  LDGSTS.E [R251+0x3080], desc[UR8][R28.64], P2 ;  /* 0x030800001cfb7fae */ /* 0x008fe80009121848 */
[----:B------:R-:W3:Y:S04]  /*365a0*/  LDL.64 R50, [R1+0xe20] ;  /* 0x000e200001327983 */ /* 0x000ee80000100a00 */
[----:B----4-:R-:W-:Y:S04]  /*365b0*/  LDGSTS.E [R251+0x3480], desc[UR8][R24.64], P2 ;  /* 0x0348000018fb7fae */ /* 0x010fe80009121848 */
[----:B------:R-:W4:Y:S04]  /*365c0*/  LDL.64 R44, [R1+0xe60] ;  /* 0x000e6000012c7983 */ /* 0x000f280000100a00 */
[----:B------:R-:W-:Y:S04]  /*365d0*/  LDGSTS.E [R251+0x3880], desc[UR8][R220.64], P2 ;  /* 0x03880000dcfb7fae */ /* 0x000fe80009121848 */
        /* <DEDUP_REMOVED lines=9> */
[----:B------:R-:W4:Y:S04]  /*36670*/  LDL.64 R28, [R1+0xfe0] ;  /* 0x000fe000011c7983 */ /* 0x000f280000100a00 */
[----:B------:R-:W-:Y:S04]  /*36680*/  LDGSTS.E [R251+0x4c80], desc[UR8][R14.64], P2 ;  /* 0x04c800000efb7fae */ /* 0x000fe80009121848 */
[----:B------:R-:W4:Y:S04]  /*36690*/  LDL.64 R24, [R1+0x1020] ;  /* 0x0010200001187983 */ /* 0x000f280000100a00 */
[----:B------:R-:W4:Y:S04]  /*366a0*/  LDL.64 R220, [R1+0x1060] ;  /* 0x0010600001dc7983 */ /* 0x000f280000100a00 */
[----:B------:R-:W4:Y:S04]  /*366b0*/  LDL.64 R224, [R1+0x10a0] ;  /* 0x0010a00001e07983 */ /* 0x000f280000100a00 */
[----:B------:R-:W4:Y:S04]  /*366c0*/  LDL.64 R234, [R1+0x10e0] ;  /* 0x0010e00001ea7983 */ /* 0x000f280000100a00 */
[----:B------:R-:W4:Y:S04]  /*366d0*/  LDL.64 R236, [R1+0x1120] ;  /* 0x0011200001ec7983 */ /* 0x000f280000100a00 */
[----:B------:R-:W4:Y:S04]  /*366e0*/  LDL.64 R240, [R1+0x1160] ;  /* 0x0011600001f07983 */ /* 0x000f280000100a00 */
[----:B--2---:R-:W-:Y:S04]  /*366f0*/  LDGSTS.E [R251+0x5080], desc[UR8][R124.64], P2 ;  /* 0x050800007cfb7fae */ /* 0x004fe80009121848 */
[----:B------:R-:W-:Y:S04]  /*36700*/  LDGSTS.E [R251+0x5480], desc[UR8][R22.64], P2 ;  /* 0x0548000016fb7fae */ /* 0x000fe80009121848 */
[----:B------:R-:W-:Y:S04]  /*36710*/  LDGSTS.E [R251+0x5880], desc[UR8][R20.64], P2 ;  /* 0x0588000014fb7fae */ /* 0x000fe80009121848 */
[----:B------:R-:W-:Y:S04]  /*36720*/  LDGSTS.E [R251+0x5c80], desc[UR8][R18.64], P2 ;  /* 0x05c8000012fb7fae */ /* 0x000fe80009121848 */
[----:B------:R-:W2:Y:S04]  /*36730*/  LDL.LU.64 R22, [R1+0x1700] ;  /* 0x0017000001167983 */ /* 0x000ea80000300a00 */
[----:B------:R-:W2:Y:S04]  /*36740*/  LDL.LU.64 R20, [R1+0x16f8] ;  /* 0x0016f80001147983 */ /* 0x000ea80000300a00 */
[----:B------:R-:W2:Y:S04]  /*36750*/  LDL.LU.64 R18, [R1+0x16f0] ;  /* 0x0016f00001127983 */ /* 0x000ea80000300a00 */
[----:B------:R-:W-:Y:S04]  /*36760*/  LDGSTS.E [R251+0x6080], desc[UR8][R16.64], P2 ;  /* 0x0608000010fb7fae */ /* 0x000fe80009121848 */
[----:B------:R-:W-:Y:S04]  /*36770*/  LDGSTS.E [R251+0x6480], desc[UR8][R232.64], P2 ;  /* 0x06480000e8fb7fae */ /* 0x000fe80009121848 */
[----:B------:R-:W-:Y:S04]  /*36780*/  LDGSTS.E [R251+0x6880], desc[UR8][R126.64], P2 ;  /* 0x068800007efb7fae */ /* 0x000fe80009121848 */
[----:B------:R-:W2:Y:S04]  /*36790*/  LDL.LU.64 R16, [R1+0x16e8] ;  /* 0x0016e80001107983 */ /* 0x000ea80000300a00 */
[----:B------:R-:W2:Y:S04]  /*367a0*/  LDL.LU.64 R232, [R1+0x16e0] ;  /* 0x0016e00001e87983 */ /* 0x000ea80000300a00 */
        /* <DEDUP_REMOVED lines=9> */
[----:B---3--:R-:W-:Y:S04]  /*36840*/  LDGSTS.E [R250+0x1100], desc[UR8][R50.64], P2 ;  /* 0x0110000032fa7fae */ /* 0x008fe80009121848 */
[----:B----4-:R-:W-:Y:S04]  /*36850*/  LDGSTS.E [R250+0x1500], desc[UR8][R44.64], P2 ;  /* 0x015000002cfa7fae */ /* 0x010fe80009121848 */
[----:B------:R-:W-:Y:S04]  /*36860*/  LDGSTS.E [R250+0x1900], desc[UR8][R38.64], P2 ;  /* 0x0190000026fa7fae */ /* 0x000fe80009121848 */
[----:B------:R-:W-:Y:S04]  /*36870*/  LDGSTS.E [R250+0x1d00], desc[UR8][R36.64], P2 ;  /* 0x01d0000024fa7fae */ /* 0x000fe80009121848 */
[----:B------:R-:W-:Y:S04]  /*36880*/  LDGSTS.E [R250+0x2100], desc[UR8][R34.64], P2 ;  /* 0x0210000022fa7fae */ /* 0x000fe80009121848 */
[----:B------:R-:W-:Y:S04]  /*36890*/  LDGSTS.E [R250+0x2500], desc[UR8][R32.64], P2 ;  /* 0x0250000020fa7fae */ /* 0x000fe80009121848 */
[----:B------:R-:W-:Y:S04]  /*368a0*/  LDGSTS.E [R250+0x2900], desc[UR8][R30.64], P2 ;  /* 0x029000001efa7fae */ /* 0x000fe80009121848 */
[----:B------:R-:W-:Y:S04]  /*368b0*/  LDGSTS.E [R250+0x2d00], desc[UR8][R28.64], P2 ;  /* 0x02d000001cfa7fae */ /* 0x000fe80009121848 */
[----:B------:R-:W3:Y:S04]  /*368c0*/  LDL.64 R78, [R1+0xd28] ;  /* 0x000d2800014e7983 */ /* 0x000ee80000100a00 */
[----:B------:R-:W-:Y:S04]  /*368d0*/  LDGSTS.E [R250+0x3100], desc[UR8][R24.64], P2 ;  /* 0x0310000018fa7fae */ /* 0x000fe80009121848 */
[----:B------:R-:W-:Y:S04]  /*368e0*/  LDGSTS.E [R250+0x3500], desc[UR8][R220.64], P2 ;  /* 0x03500000dcfa7fae */ /* 0x000fe80009121848 */
[----:B------:R-:W-:Y:S04]  /*368f0*/  LDGSTS.E [R250+0x3900], desc[UR8][R224.64], P2 ;  /* 0x03900000e0fa7fae */ /* 0x000fe80009121848 */
[----:B------:R-:W-:Y:S04]  /*36900*/  LDGSTS.E [R250+0x3d00], desc[UR8][R234.64], P2 ;  /* 0x03d00000eafa7fae */ /* 0x000fe80009121848 */
[----:B------:R-:W-:Y:S04]  /*36910*/  LDGSTS.E [R250+0x4100], desc[UR8][R236.64], P2 ;  /* 0x04100000ecfa7fae */ /* 0x000fe80009121848 */
[----:B------:R-:W-:Y:S04]  /*36920*/  LDGSTS.E [R250+0x4500], desc[UR8][R240.64], P2 ;  /* 0x04500000f0fa7fae */ /* 0x000fe80009121848 */
        /* <DEDUP_REMOVED lines=19> */
[----:B------:R-:W2:Y:S04]  /*36a60*/  LDL.64 R232, [R1+0x10a8] ;  /* 0x0010a80001e87983 */ /* 0x000ea80000100a00 */
[----:B------:R-:W-:Y:S04]  /*36a70*/  LDGSTS.E [R250+0x5500], desc[UR8][R8.64], P2 ;  /* 0x0550000008fa7fae */ /* 0x000fe80009121848 */
[----:B------:R-:W2:Y:S04]  /*36a80*/  LDL.LU.64 R222, [R1+0x16d8] ;  /* 0x0016d80001de7983 */ /* 0x000ea80000300a00 */
[----:B------:R-:W-:Y:S04]  /*36a90*/  LDGSTS.E [R250+0x5900], desc[UR8][R248.64], P2 ;  /* 0x05900000f8fa7fae */ /* 0x000fe80009121848 */
[----:B------:R-:W2:Y:S04]  /*36aa0*/  LDL.LU.64 R8, [R1+0x16d0] ;  /* 0x0016d00001087983 */ /* 0x000ea80000300a00 */
[----:B------:R-:W-:Y:S04]  /*36ab0*/  LDGSTS.E [R250+0x5d00], desc[UR8][R230.64], P2 ;  /* 0x05d00000e6fa7fae */ /* 0x000fe80009121848 */
[----:B------:R-:W3:Y:S04]  /*36ac0*/  LDL.LU.64 R248, [R1+0x16c8] ;  /* 0x0016c80001f87983 */ /* 0x000ee80000300a00 */
[----:B------:R-:W-:Y:S04]  /*36ad0*/  LDGSTS.E [R250+0x6100], desc[UR8][R96.64], P2 ;  /* 0x0610000060fa7fae */ /* 0x000fe80009121848 */
        /* <DEDUP_REMOVED lines=15> */
[----:B------:R-:W3:Y:S04]  /*36bd0*/  LDL.64 R64, [R1+0xd30] ;  /* 0x000d300001407983 */ /* 0x000ee80000100a00 */
        /* <DEDUP_REMOVED lines=14> */
[----:B--2---:R-:W-:Y:S04]  /*36cc0*/  LDGSTS.E [R249+0x3980], desc[UR8][R232.64], P2 ;  /* 0x03980000e8f97fae */ /* 0x004fe80009121848 */
[----:B------:R-:W2:Y:S04]  /*36cd0*/  LDL.64 R30, [R1+0xf30] ;  /* 0x000f3000011e7983 */ /* 0x000ea80000100a00 */
        /* <DEDUP_REMOVED lines=8> */
[----:B------:R-:W2:Y:S04]  /*36d60*/  LDL.64 R232, [R1+0x10b0] ;  /* 0x0010b00001e87983 */ /* 0x000ea80000100a00 */
[----:B------:R-:W2:Y:S04]  /*36d70*/  LDL.64 R230, [R1+0x1070] ;  /* 0x0010700001e67983 */ /* 0x000ea80000100a00 */
[----:B------:R-:W2:Y:S04]  /*36d80*/  LDL.64 R234, [R1+0x10f0] ;  /* 0x0010f00001ea7983 */ /* 0x000ea80000100a00 */
[----:B------:R-:W-:Y:S04]  /*36d90*/  LDGSTS.E [R249+0x4d80], desc[UR8][R18.64], P2 ;  /* 0x04d8000012f97fae */ /* 0x000fe80009121848 */
[----:B------:R-:W2:Y:S04]  /*36da0*/  LDL.64 R236, [R1+0x1130] ;  /* 0x0011300001ec7983 */ /* 0x000ea80000100a00 */
[----:B------:R-:W2:Y:S04]  /*36db0*/  LDL.64 R240, [R1+0x1170] ;  /* 0x0011700001f07983 */ /* 0x000ea80000100a00 */
        /* <DEDUP_REMOVED lines=14> */
[----:B------:R-:W2:Y:S04]  /*36ea0*/  LDL.LU.64 R238, [R1+0x16a8] ;  /* 0x0016a80001ee7983 */ /* 0x000ea80000300a00 */
[----:B---3--:R-:W-:Y:S04]  /*36eb0*/  LDGSTS.E [R248+0x200], desc[UR8][R64.64], P2 ;  /* 0x0020000040f87fae */ /* 0x008fe80009121848 */
[----:B----4-:R-:W-:Y:S04]  /*36ec0*/  LDGSTS.E [R248+0x600], desc[UR8][R52.64], P2 ;  /* 0x0060000034f87fae */ /* 0x010fe80009121848 */
        /* <DEDUP_REMOVED lines=23> */
[----:B------:R-:W-:Y:S04]  /*37040*/  LDGSTS.E [R248+0x3a00], desc[UR8][R232.64], P2 ;  /* 0x03a00000e8f87fae */ /* 0x000fe80009121848 */
[----:B------:R-:W-:Y:S04]  /*37050*/  LDGSTS.E [R248+0x3e00], desc[UR8][R234.64], P2 ;  /* 0x03e00000eaf87fae */ /* 0x000fe80009121848 */
[----:B------:R-:W-:Y:S04]  /*37060*/  LDGSTS.E [R248+0x4200], desc[UR8][R236.64], P2 ;  /* 0x04200000ecf87fae */ /* 0x000fe80009121848 */
[----:B------:R-:W-:Y:S04]  /*37070*/  LDGSTS.E [R248+0x4600], desc[UR8][R240.64], P2 ;  /* 0x04600000f0f87fae */ /* 0x000fe80009121848 */
[----:B------:R-:W2:Y:S04]  /*37080*/  LDL.64 R224, [R1+0xff8] ;  /* 0x000ff80001e07983 */ /* 0x000ea80000100a00 */
[----:B------:R-:W2:Y:S04]  /*37090*/  LDL.64 R230, [R1+0x1078] ;  /* 0x0010780001e67983 */ /* 0x000ea80000100a00 */
[----:B------:R-:W2:Y:S04]  /*370a0*/  LDL.64 R232, [R1+0x10b8] ;  /* 0x0010b80001e87983 */ /* 0x000ea80000100a00 */
[----:B------:R-:W2:Y:S04]  /*370b0*/  LDL.64 R234, [R1+0x10f8] ;  /* 0x0010f80001ea7983 */ /* 0x000ea80000100a00 */
[----:B------:R-:W-:Y:S04]  /*370c0*/  LDGSTS.E [R248+0x4a00], desc[UR8][R228.64], P2 ;  /* 0x04a00000e4f87fae */ /* 0x000fe80009121848 */
[----:B------:R-:W-:Y:S04]  /*370d0*/  LDGSTS.E [R248+0x4e00], desc[UR8][R20.64], P2 ;  /* 0x04e0000014f87fae */ /* 0x000fe80009121848 */
[----:B------:R-:W2:Y:S04]  /*370e0*/  LDL.64 R236, [R1+0x1138] ;  /* 0x0011380001ec7983 */ /* 0x000ea80000100a00 */
[----:B------:R-:W2:Y:S04]  /*370f0*/  LDL.64 R228, [R1+0x1038] ;  /* 0x0010380001e47983 */ /* 0x000ea80000100a00 */
[----:B------:R-:W2:Y:S04]  /*37100*/  LDL.64 R240, [R1+0x1178] ;  /* 0x0011780001f07983 */ /* 0x000ea80000100a00 */
[----:B------:R-:W-:Y:S04]  /*37110*/  LDGSTS.E [R248+0x5200], desc[UR8][R6.64], P2 ;  /* 0x0520000006f87fae */ /* 0x000fe80009121848 */
[----:B------:R-:W-:Y:S04]  /*37120*/  LDGSTS.E [R248+0x5600], desc[UR8][R246.64], P2 ;  /* 0x05600000f6f87fae */ /* 0x000fe80009121848 */
[----:B------:R-:W-:Y:S04]  /*37130*/  LDGSTS.E [R248+0x5a00], desc[UR8][R68.64], P2 ;  /* 0x05a0000044f87fae */ /* 0x000fe80009121848 */
[----:B------:R-:W2:Y:S04]  /*37140*/  LDL.LU.64 R6, [R1+0x16a0] ;  /* 0x0016a00001067983 */ /* 0x000ea80000300a00 */
[----:B------:R-:W3:Y:S04]  /*37150*/  LDL.LU.64 R246, [R1+0x1698] ;  /* 0x0016980001f67983 */ /* 0x000ee80000300a00 */
        /* <DEDUP_REMOVED lines=15> */
[----:B--2---:R-:W-:Y:S04]  /*37250*/  LDGSTS.E [R247+0x1a80], desc[UR8][R32.64], P2 ;  /* 0x01a8000020f77fae */ /* 0x004fe80009121848 */
[----:B------:R-:W-:Y:S04]  /*37260*/  LDGSTS.E [R247+0x1e80], desc[UR8][R30.64], P2 ;  /* 0x01e800001ef77fae */ /* 0x000fe80009121848 */
[----:B------:R-:W-:Y:S04]  /*37270*/  LDGSTS.E [R247+0x2280], desc[UR8][R28.64], P2 ;  /* 0x022800001cf77fae */ /* 0x000fe80009121848 */
[----:B------:R-:W-:Y:S04]  /*37280*/  LDGSTS.E [R247+0x2680], desc[UR8][R24.64], P2 ;  /* 0x0268000018f77fae */ /* 0x000fe80009121848 */
[----:B------:R-:W2:Y:S04]  /*37290*/  LDL.64 R44, [R1+0xd40] ;  /* 0x000d4000012c7983 */ /* 0x000ea80000100a00 */
        /* <DEDUP_REMOVED lines=38> */
[----:B------:R-:W4:Y:S04]  /*37500*/  LDL.LU.64 R242, [R1+0x1690] ;  /* 0x0016900001f27983 */ /* 0x000f280000300a00 */
[----:B------:R-:W4:Y:S04]  /*37510*/  LDL.64 R188, [R1+0x1658] ;  /* 0x0016580001bc7983 */ /* 0x000f280000100a00 */
[----:B------:R-:W4:Y:S04]  /*37520*/  LDL.64 R186, [R1+0x1650] ;  /* 0x0016500001ba7983 */ /* 0x000f280000100a00 */
[----:B--2---:R-:W-:Y:S04]  /*37530*/  LDGSTS.E [R246+0x300], desc[UR8][R44.64], P2 ;  /* 0x003000002cf67fae */ /* 0x004fe80009121848 */
[----:B---3--:R-:W-:Y:S04]  /*37540*/  LDGSTS.E [R246+0x700], desc[UR8][R38.64], P2 ;  /* 0x0070000026f67fae */ /* 0x008fe80009121848 */
[----:B----4-:R-:W-:Y:S04]  /*37550*/  LDGSTS.E [R246+0xb00], desc[UR8][R36.64], P2 ;  /* 0x00b0000024f67fae */ /* 0x010fe80009121848 */
        /* <DEDUP_REMOVED lines=46> */
[----:B------:R1:W-:Y:S04]  /*37840*/  STL [R1+0x400], RZ ;  /* 0x000400ff01007387 */ /* 0x0003e80000100800 */
[----:B------:R1:W-:Y:S04]  /*37850*/  STL [R1+0x404], RZ ;  /* 0x000404ff01007387 */ /* 0x0003e80000100800 */
[----:B--2---:R-:W-:Y:S04]  /*37860*/  LDGSTS.E [R2+0x380], desc[UR8][R34.64], P2 ;  /* 0x0038000022027fae */ /* 0x004fe80009121848 */
[----:B---3--:R-:W-:Y:S04]  /*37870*/  LDGSTS.E [R2+0x780], desc[UR8][R32.64], P2 ;  /* 0x0078000020027fae */ /* 0x008fe80009121848 */
[----:B----4-:R-:W-:Y:S04]  /*37880*/  LDGSTS.E [R2+0xb80], desc[UR8][R30.64], P2 ;  /* 0x00b800001e027fae */ /* 0x010fe80009121848 */
[----:B------:R-:W-:Y:S04]  /*37890*/  LDGSTS.E [R2+0xf80], desc[UR8][R28.64], P2 ;  /* 0x00f800001c027fae */ /* 0x000fe80009121848 */
[----:B------:R2:W-:Y:S04]  /*378a0*/  LDGSTS.E [R2+0x1380], desc[UR8][R24.64], P2 ;  /* 0x0138000018027fae */ /* 0x0005e80009121848 */
        /* <DEDUP_REMOVED lines=12> */
[----:B------:R-:W5:Y:S04]  /*37970*/  LDL.LU R8, [R1+0x1670] ;  /* 0x0016700001087983 */ /* 0x000f680000300800 */
[----:B------:R-:W5:Y:S04]  /*37980*/  LDL.LU.64 R6, [R1+0x1668] ;  /* 0x0016680001067983 */ /* 0x000f680000300a00 */
[----:B------:R1:W-:Y:S04]  /*37990*/  STL [R1+0x408], RZ ;  /* 0x000408ff01007387 */ /* 0x0003e80000100800 */
        /* <DEDUP_REMOVED lines=253> */
[----:B------:R1:W-:Y:S04]  /*38970*/  STL [R1], RZ ;  /* 0x000000ff01007387 */ /* 0x0003e80000100800 */
        /* <DEDUP_REMOVED lines=126> */
[----:B------:R1:W-:Y:S01]  /*39160*/  STL [R1+0x1fc], RZ ;  /* 0x0001fcff01007387 */ /* 0x0003e20000100800 */
[----:B------:R-:W-:-:S03]  /*39170*/  PLOP3.LUT P0, PT, PT, PT, UP0, 0x40, 0x0 ;  /* 0x000000000000781c */ /* 0x000fc60003f0e808 */
[----:B------:R-:W-:Y:S04]  /*39180*/  LDGSTS.E [R2+0x4780], desc[UR8][R238.64], P2 ;  /* 0x04780000ee027fae */ /* 0x000fe80009121848 */
[----:B------:R-:W-:Y:S04]  /*39190*/  LDGSTS.E [R2+0x4b80], desc[UR8][R222.64], P2 ;  /* 0x04b80000de027fae */ /* 0x000fe80009121848 */
[----:B------:R3:W-:Y:S04]  /*391a0*/  LDGSTS.E [R2+0x4f80], desc[UR8][R26.64], P2 ;  /* 0x04f800001a027fae */ /* 0x0007e80009121848 */
        /* <DEDUP_REMOVED lines=11> */
[----:B------:R1:W-:Y:S01]  /*39260*/  LDGSTS.E [R2+0x7f80], desc[UR8][R174.64], P2 ;  /* 0x07f80000ae027fae */ /* 0x0003e20009121848 */
[----:B--2---:R-:W-:-:S03]  /*39270*/  CS2R R24, SRZ ;  /* 0x0000000000187805 */ /* 0x004fc6000001ff00 */
[----:B------:R-:W0:Y:S01]  /*39280*/  LDGDEPBAR ;  /* 0x00000000000079af */ /* 0x000e220000000000 */
[----:B---3--:R-:W-:Y:S02]  /*39290*/  CS2R R26, SRZ ;  /* 0x00000000001a7805 */ /* 0x008fe4000001ff00 */
[----:B------:R-:W-:Y:S02]  /*392a0*/  CS2R R28, SRZ ;  /* 0x00000000001c7805 */ /* 0x000fe4000001ff00 */
[----:B------:R-:W-:Y:S02]  /*392b0*/  CS2R R30, SRZ ;  /* 0x00000000001e7805 */ /* 0x000fe4000001ff00 */
[----:B------:R-:W-:Y:S02]  /*392c0*/  CS2R R32, SRZ ;  /* 0x0000000000207805 */ /* 0x000fe4000001ff00 */
[----:B------:R-:W-:Y:S02]  /*392d0*/  CS2R R34, SRZ ;  /* 0x0000000000227805 */ /* 0x000fe4000001ff00 */
[----:B------:R-:W-:-:S02]  /*392e0*/  CS2R R36, SRZ ;  /* 0x0000000000247805 */ /* 0x000fc4000001ff00 */
[----:B------:R-:W-:Y:S02]  /*392f0*/  CS2R R38, SRZ ;  /* 0x0000000000267805 */ /* 0x000fe4000001ff00 */
[----:B------:R-:W-:Y:S02]  /*39300*/  CS2R R40, SRZ ;  /* 0x0000000000287805 */ /* 0x000fe4000001ff00 */
[----:B----4-:R-:W-:Y:S02]  /*39310*/  CS2R R42, SRZ ;  /* 0x00000000002a7805 */ /* 0x010fe4000001ff00 */
[----:B------:R-:W-:Y:S02]  /*39320*/  CS2R R44, SRZ ;  /* 0x00000000002c7805 */ /* 0x000fe4000001ff00 */
[----:B------:R-:W-:Y:S02]  /*39330*/  CS2R R46, SRZ ;  /* 0x00000000002e7805 */ /* 0x000fe4000001ff00 */
[----:B------:R-:W-:-:S02]  /*39340*/  CS2R R48, SRZ ;  /* 0x0000000000307805 */ /* 0x000fc4000001ff00 */
[----:B------:R-:W-:Y:S02]  /*39350*/  CS2R R50, SRZ ;  /* 0x0000000000327805 */ /* 0x000fe4000001ff00 */
[----:B------:R-:W-:Y:S02]  /*39360*/  CS2R R52, SRZ ;  /* 0x0000000000347805 */ /* 0x000fe4000001ff00 */
[----:B------:R-:W-:Y:S02]  /*39370*/  CS2R R54, SRZ ;  /* 0x0000000000367805 */ /* 0x000fe4000001ff00 */
[----:B------:R-:W-:Y:S02]  /*39380*/  CS2R R56, SRZ ;  /* 0x0000000000387805 */ /* 0x000fe4000001ff00 */
[----:B-1----:R-:W-:Y:S02]  /*39390*/  CS2R R58, SRZ ;  /* 0x00000000003a7805 */ /* 0x002fe4000001ff00 */
[----:B------:R-:W-:-:S02]  /*393a0*/  CS2R R60, SRZ ;  /* 0x00000000003c7805 */ /* 0x000fc4000001ff00 */
[----:B------:R-:W-:Y:S02]  /*393b0*/  CS2R R62, SRZ ;  /* 0x00000000003e7805 */ /* 0x000fe4000001ff00 */
[----:B------:R-:W-:Y:S02]  /*393c0*/  CS2R R64, SRZ ;  /* 0x0000000000407805 */ /* 0x000fe4000001ff00 */
[----:B------:R-:W-:Y:S02]  /*393d0*/  CS2R R66, SRZ ;  /* 0x0000000000427805 */ /* 0x000fe4000001ff00 */
[----:B------:R-:W-:Y:S02]  /*393e0*/  CS2R R68, SRZ ;  /* 0x0000000000447805 */ /* 0x000fe4000001ff00 */
[----:B------:R-:W-:Y:S02]  /*393f0*/  CS2R R70, SRZ ;  /* 0x0000000000467805 */ /* 0x000fe4000001ff00 */
        /* <DEDUP_REMOVED lines=39> */
[----:B------:R-:W-:Y:S01]  /*39670*/  CS2R R150, SRZ ;  /* 0x0000000000967805 */ /* 0x000fe2000001ff00 */
[----:B------:R-:W-:Y:S06]  /*39680*/  @P0 BRA `(.L_x_0) ;  /* 0x0000020c00240947 */ /* 0x000fec0003800000 */
[----:B------:R-:W2:Y:S04]  /*39690*/  LDL.LU.64 R238, [R1+0x7c0] ;  /* 0x0007c00001ee7983 */ /* 0x000ea80000300a00 */
[----:B------:R-:W3:Y:S04]  /*396a0*/  LDL.LU.64 R240, [R1+0x7c8] ;  /* 0x0007c80001f07983 */ /* 0x000ee80000300a00 */
        /* <DEDUP_REMOVED lines=9> */
[----:B--2---:R-:W-:-:S02]  /*39740*/  IMAD.MOV.U32 R193, RZ, RZ, R238 ;  /* 0x000000ffffc17224 */ /* 0x004fc400078e00ee */
[----:B------:R-:W-:Y:S02]  /*39750*/  IMAD.MOV.U32 R192, RZ, RZ, R239 ;  /* 0x000000ffffc07224 */ /* 0x000fe400078e00ef */
[----:B------:R-:W2:Y:S01]  /*39760*/  LDL.LU.64 R238, [R1+0x798] ;  /* 0x0007980001ee7983 */ /* 0x000ea20000300a00 */
[----:B---3--:R-:W-:Y:S01]  /*39770*/  MOV R195, R240 ;  /* 0x000000f000c37202 */ /* 0x008fe20000000f00 */
[----:B------:R-:W-:Y:S02]  /*39780*/  IMAD.MOV.U32 R194, RZ, RZ, R241 ;  /* 0x000000ffffc27224 */ /* 0x000fe400078e00f1 */
[----:B------:R-:W3:Y:S01]  /*39790*/  LDL.LU.64 R240, [R1+0x7a0] ;  /* 0x0007a00001f07983 */ /* 0x000ee20000300a00 */
[----:B----4-:R-:W-:Y:S01]  /*397a0*/  IMAD.MOV.U32 R197, RZ, RZ, R242 ;  /* 0x000000ffffc57224 */ /* 0x010fe200078e00f2 */
[----:B------:R-:W-:Y:S02]  /*397b0*/  MOV R196, R243 ;  /* 0x000000f300c47202 */ /* 0x000fe40000000f00 */
[----:B------:R-:W4:Y:S01]  /*397c0*/  LDL.LU.64 R242, [R1+0x7a8] ;  /* 0x0007a80001f27983 */ /* 0x000f220000300a00 */
[----:B------:R-:W-:-:S02]  /*397d0*/  IMAD.MOV.U32 R199, RZ, RZ, R222 ;  /* 0x000000ffffc77224 */ /* 0x000fc400078e00de */
[----:B------:R-:W-:Y:S01]  /*397e0*/  IMAD.MOV.U32 R198, RZ, RZ, R223 ;  /* 0x000000ffffc67224 */ /* 0x000fe200078e00df */
[----:B------:R-:W-:Y:S01]  /*397f0*/  MOV R201, R224 ;  /* 0x000000e000c97202 */ /* 0x000fe20000000f00 */
[----:B------:R-:W4:Y:S01]  /*39800*/  LDL.LU.64 R222, [R1+0x7b0] ;  /* 0x0007b00001de7983 */ /* 0x000f220000300a00 */
[----:B------:R-:W-:Y:S02]  /*39810*/  IMAD.MOV.U32 R200, RZ, RZ, R225 ;  /* 0x000000ffffc87224 */ /* 0x000fe400078e00e1 */
[----:B------:R-:W-:Y:S01]  /*39820*/  IMAD.MOV.U32 R203, RZ, RZ, R226 ;  /* 0x000000ffffcb7224 */ /* 0x000fe200078e00e2 */
[----:B------:R-:W4:Y:S01]  /*39830*/  LDL.LU.64 R224, [R1+0x7b8] ;  /* 0x0007b80001e07983 */ /* 0x000f220000300a00 */
[----:B------:R-:W-:Y:S01]  /*39840*/  MOV R202, R227 ;  /* 0x000000e300ca7202 */ /* 0x000fe20000000f00 */
[----:B------:R-:W-:Y:S02]  /*39850*/  IMAD.MOV.U32 R205, RZ, RZ, R228 ;  /* 0x000000ffffcd7224 */ /* 0x000fe400078e00e4 */
[----:B------:R-:W4:Y:S01]  /*39860*/  LDL.LU.64 R226, [R1+0x740] ;  /* 0x0007400001e27983 */ /* 0x000f220000300a00 */
[----:B------:R-:W-:Y:S01]  /*39870*/  IMAD.MOV.U32 R204, RZ, RZ, R229 ;  /* 0x000000ffffcc7224 */ /* 0x000fe200078e00e5 */
[----:B------:R-:W-:-:S02]  /*39880*/  MOV R207, R230 ;  /* 0x000000e600cf7202 */ /* 0x000fc40000000f00 */
        /* <DEDUP_REMOVED lines=10> */
[----:B------:R-:W-:-:S03]  /*39930*/  IMAD.MOV.U32 R212, RZ, RZ, R237 ;  /* 0x000000ffffd47224 */ /* 0x000fc600078e00ed */
[----:B------:R-:W4:Y:S01]  /*39940*/  LDL.LU.64 R236, [R1+0x768] ;  /* 0x0007680001ec7983 */ /* 0x000f220000300a00 */
[----:B--2---:R-:W-:Y:S01]  /*39950*/  IMAD.MOV.U32 R215, RZ, RZ, R238 ;  /* 0x000000ffffd77224 */ /* 0x004fe200078e00ee */
[----:B------:R-:W-:Y:S02]  /*39960*/  MOV R214, R239 ;  /* 0x000000ef00d67202 */ /* 0x000fe40000000f00 */
[----:B------:R-:W2:Y:S01]  /*39970*/  LDL.LU.64 R238, [R1+0x770] ;  /* 0x0007700001ee7983 */ /* 0x000ea20000300a00 */
[----:B---3--:R-:W-:Y:S02]  /*39980*/  IMAD.MOV.U32 R217, RZ, RZ, R240 ;  /* 0x000000ffffd97224 */ /* 0x008fe400078e00f0 */
[----:B------:R-:W-:Y:S02]  /*39990*/  IMAD.MOV.U32 R216, RZ, RZ, R241 ;  /* 0x000000ffffd87224 */ /* 0x000fe400078e00f1 */
[----:B------:R-:W3:Y:S01]  /*399a0*/  LDL.LU.64 R240, [R1+0x778] ;  /* 0x0007780001f07983 */ /* 0x000ee20000300a00 */
[----:B----4-:R-:W-:Y:S01]  /*399b0*/  MOV R219, R242 ;  /* 0x000000f200db7202 */ /* 0x010fe20000000f00 */
[----:B------:R-:W-:-:S02]  /*399c0*/  IMAD.MOV.U32 R218, RZ, RZ, R243 ;  /* 0x000000ffffda7224 */ /* 0x000fc400078e00f3 */
[----:B------:R-:W4:Y:S01]  /*399d0*/  LDL.LU.64 R242, [R1+0x600] ;  /* 0x0006000001f27983 */ /* 0x000f220000300a00 */
[----:B------:R-:W-:Y:S01]  /*399e0*/  IMAD.MOV.U32 R221, RZ, RZ, R222 ;  /* 0x000000ffffdd7224 */ /* 0x000fe200078e00de */
[----:B------:R-:W-:Y:S02]  /*399f0*/  MOV R220, R223 ;  /* 0x000000df00dc7202 */ /* 0x000fe40000000f00 */
[----:B------:R-:W4:Y:S01]  /*39a00*/  LDL.LU.64 R244, [R1+0x608] ;  /* 0x0006080001f47983 */ /* 0x000f220000300a00 */
[----:B------:R-:W-:Y:S02]  /*39a10*/  IMAD.MOV.U32 R223, RZ, RZ, R224 ;  /* 0x000000ffffdf7224 */ /* 0x000fe400078e00e0 */
[----:B------:R-:W-:Y:S01]  /*39a20*/  IMAD.MOV.U32 R222, RZ, RZ, R225 ;  /* 0x000000ffffde7224 */ /* 0x000fe200078e00e1 */
[----:B------:R-:W4:Y:S01]  /*39a30*/  LDL.LU.64 R246, [R1+0x710] ;  /* 0x0007100001f67983 */ /* 0x000f220000300a00 */
[----:B------:R-:W-:Y:S01]  /*39a40*/  MOV R225, R226 ;  /* 0x000000e200e17202 */ /* 0x000fe20000000f00 */
        /* <DEDUP_REMOVED lines=24> */
[----:B--2---:R-:W-:Y:S01]  /*39bd0*/  MOV R237, R238 ;  /* 0x000000ee00ed7202 */ /* 0x004fe20000000f00 */
[----:B------:R-:W-:-:S02]  /*39be0*/  IMAD.MOV.U32 R236, RZ, RZ, R239 ;  /* 0x000000ffffec7224 */ /* 0x000fc400078e00ef */
[----:B---3--:R-:W-:Y:S01]  /*39bf0*/  IMAD.MOV.U32 R239, RZ, RZ, R240 ;  /* 0x000000ffffef7224 */ /* 0x008fe200078e00f0 */
[----:B------:R-:W-:Y:S01]  /*39c00*/  MOV R238, R241 ;  /* 0x000000f100ee7202 */ /* 0x000fe20000000f00 */
[----:B----4-:R-:W-:Y:S02]  /*39c10*/  IMAD.MOV.U32 R241, RZ, RZ, R242 ;  /* 0x000000fffff17224 */ /* 0x010fe400078e00f2 */
[----:B------:R-:W-:Y:S01]  /*39c20*/  IMAD.MOV.U32 R240, RZ, RZ, R243 ;  /* 0x000000fffff07224 */ /* 0x000fe200078e00f3 */
[----:B------:R-:W-:Y:S01]  /*39c30*/  MOV R243, R244 ;  /* 0x000000f400f37202 */ /* 0x000fe20000000f00 */
[----:B------:R-:W-:Y:S02]  /*39c40*/  IMAD.MOV.U32 R242, RZ, RZ, R245 ;  /* 0x000000fffff27224 */ /* 0x000fe400078e00f5 */
[----:B------:R-:W-:Y:S01]  /*39c50*/  IMAD.MOV.U32 R245, RZ, RZ, R246 ;  /* 0x000000fffff57224 */ /* 0x000fe200078e00f6 */
[----:B------:R-:W-:Y:S01]  /*39c60*/  MOV R244, R247 ;  /* 0x000000f700f47202 */ /* 0x000fe20000000f00 */
[----:B------:R-:W-:-:S02]  /*39c70*/  IMAD.MOV.U32 R247, RZ, RZ, R248 ;  /* 0x000000fffff77224 */ /* 0x000fc400078e00f8 */
[----:B------:R-:W-:Y:S01]  /*39c80*/  IMAD.MOV.U32 R246, RZ, RZ, R249 ;  /* 0x000000fffff67224 */ /* 0x000fe200078e00f9 */
[----:B------:R-:W-:Y:S01]  /*39c90*/  MOV R249, R250 ;  /* 0x000000fa00f97202 */ /* 0x000fe20000000f00 */
[----:B------:R-:W-:Y:S02]  /*39ca0*/  IMAD.MOV.U32 R248, RZ, RZ, R251 ;  /* 0x000000fffff87224 */ /* 0x000fe400078e00fb */
[----:B------:R-:W-:Y:S01]  /*39cb0*/  IMAD.MOV.U32 R251, RZ, RZ, R150 ;  /* 0x000000fffffb7224 */ /* 0x000fe200078e0096 */
[----:B------:R-:W-:Y:S02]  /*39cc0*/  MOV R250, R151 ;  /* 0x0000009700fa7202 */ /* 0x000fe40000000f00 */
[----:B------:R-:W2:Y:S01]  /*39cd0*/  LDL.LU.64 R150, [R1+0x650] ;  /* 0x0006500001967983 */ /* 0x000ea20000300a00 */
[----:B------:R-:W-:-:S03]  /*39ce0*/  IMAD.MOV.U32 R252, RZ, RZ, R143 ;  /* 0x000000fffffc7224 */ /* 0x000fc600078e008f */
[----:B------:R1:W-:Y:S01]  /*39cf0*/  STL [R1+0x600], R142 ;  /* 0x0006008e01007387 */ /* 0x0003e20000100800 */
[----:B------:R-:W-:-:S03]  /*39d00*/  IMAD.MOV.U32 R2, RZ, RZ, R133 ;  /* 0x000000ffff027224 */ /* 0x000fc600078e0085 */
[----:B-1----:R-:W3:Y:S04]  /*39d10*/  LDL.LU.64 R142, [R1+0x658] ;  /* 0x00065800018e7983 */ /* 0x002ee80000300a00 */
[----:B------:R1:W-:Y:S04]  /*39d20*/  STL [R1+0x608], R132 ;  /* 0x0006088401007387 */ /* 0x0003e80000100800 */
[----:B-1----:R-:W4:Y:S04]  /*39d30*/  LDL.LU.64 R132, [R1+0x660] ;  /* 0x0006600001847983 */ /* 0x002f280000300a00 */
[----:B------:R1:W-:Y:S04]  /*39d40*/  STL [R1+0x604], R2 ;  /* 0x0006040201007387 */ /* 0x0003e80000100800 */
[----:B------:R1:W-:Y:S02]  /*39d50*/  STL [R1+0x610], R134 ;  /* 0x0006108601007387 */ /* 0x0003e40000100800 */
[----:B-1----:R-:W-:-:S02]  /*39d60*/  MOV R2, R135 ;  /* 0x0000008700027202 */ /* 0x002fc40000000f00 */
[----:B------:R-:W4:Y:S04]  /*39d70*/  LDL.LU.64 R134, [R1+0x668] ;  /* 0x0006680001867983 */ /* 0x000f280000300a00 */
[----:B------:R1:W-:Y:S04]  /*39d80*/  STL [R1+0x60c], R2 ;  /* 0x00060c0201007387 */ /* 0x0003e80000100800 */
[----:B------:R1:W-:Y:S02]  /*39d90*/  STL [R1+0x618], R136 ;  /* 0x0006188801007387 */ /* 0x0003e40000100800 */
[----:B-1----:R-:W-:-:S02]  /*39da0*/  IMAD.MOV.U32 R2, RZ, RZ, R137 ;  /* 0x000000ffff027224 */ /* 0x002fc400078e0089 */
[----:B------:R-:W4:Y:S04]  /*39db0*/  LDL.LU.64 R136, [R1+0x670] ;  /* 0x0006700001887983 */ /* 0x000f280000300a00 */
[----:B------:R1:W-:Y:S04]  /*39dc0*/  STL [R1+0x614], R2 ;  /* 0x0006140201007387 */ /* 0x0003e80000100800 */
[----:B------:R1:W-:Y:S02]  /*39dd0*/  STL [R1+0x620], R138 ;  /* 0x0006208a01007387 */ /* 0x0003e40000100800 */
[----:B-1----:R-:W-:-:S02]  /*39de0*/  IMAD.MOV.U32 R2, RZ, RZ, R139 ;  /* 0x000000ffff027224 */ /* 0x002fc400078e008b */
[----:B------:R-:W4:Y:S04]  /*39df0*/  LDL.LU.64 R138, [R1+0x678] ;  /* 0x00067800018a7983 */ /* 0x000f280000300a00 */
        /* <DEDUP_REMOVED lines=21> */
[----:B--2---:R2:W-:Y:S01]  /*39f50*/  STL [R1+0x650], R150 ;  /* 0x0006509601007387 */ /* 0x0045e20000100800 */
[----:B-1----:R-:W-:-:S03]  /*39f60*/  IMAD.MOV.U32 R2, RZ, RZ, R151 ;  /* 0x000000ffff027224 */ /* 0x002fc600078e0097 */
[----:B--2---:R-:W2:Y:S04]  /*39f70*/  LDL.LU.64 R150, [R1+0x6a8] ;  /* 0x0006a80001967983 */ /* 0x004ea80000300a00 */
[----:B------:R1:W-:Y:S04]  /*39f80*/  STL [R1+0x64c], R2 ;  /* 0x00064c0201007387 */ /* 0x0003e80000100800 */
[----:B---3--:R3:W-:Y:S01]  /*39f90*/  STL [R1+0x658], R142 ;  /* 0x0006588e01007387 */ /* 0x0087e20000100800 */
[----:B-1----:R-:W-:-:S03]  /*39fa0*/  MOV R2, R143 ;  /* 0x0000008f00027202 */ /* 0x002fc60000000f00 */
[----:B---3--:R-:W3:Y:S04]  /*39fb0*/  LDL.LU.64 R142, [R1+0x6b0] ;  /* 0x0006b000018e7983 */ /* 0x008ee80000300a00 */
[----:B------:R1:W-:Y:S04]  /*39fc0*/  STL [R1+0x654], R2 ;  /* 0x0006540201007387 */ /* 0x0003e80000100800 */
[----:B----4-:R4:W-:Y:S01]  /*39fd0*/  STL [R1+0x660], R132 ;  /* 0x0006608401007387 */ /* 0x0109e20000100800 */
[----:B-1----:R-:W-:-:S03]  /*39fe0*/  IMAD.MOV.U32 R2, RZ, RZ, R133 ;  /* 0x000000ffff027224 */ /* 0x002fc600078e0085 */
[----:B----4-:R-:W4:Y:S04]  /*39ff0*/  LDL.LU.64 R132, [R1+0x6b8] ;  /* 0x0006b80001847983 */ /* 0x010f280000300a00 */
        /* <DEDUP_REMOVED lines=33> */
[----:B--2---:R2:W-:Y:S01]  /*3a210*/  STL [R1+0x6a8], R150 ;  /* 0x0006a89601007387 */ /* 0x0045e20000100800 */
[----:B-1----:R-:W-:-:S03]  /*3a220*/  IMAD.MOV.U32 R2, RZ, RZ, R151 ;  /* 0x000000ffff027224 */ /* 0x002fc600078e0097 */
[----:B--2---:R-:W2:Y:S04]  /*3a230*/  LDL.LU.64 R150, [R1+0x700] ;  /* 0x0007000001967983 */ /* 0x004ea80000300a00 */
[----:B------:R1:W-:Y:S04]  /*3a240*/  STL [R1+0x6a4], R2 ;  /* 0x0006a40201007387 */ /* 0x0003e80000100800 */
[----:B---3--:R3:W-:Y:S01]  /*3a250*/  STL [R1+0x6b0], R142 ;  /* 0x0006b08e01007387 */ /* 0x0087e20000100800 */
[----:B-1----:R-:W-:-:S03]  /*3a260*/  IMAD.MOV.U32 R2, RZ, RZ, R143 ;  /* 0x000000ffff027224 */ /* 0x002fc600078e008f */
[----:B---3--:R-:W3:Y:S04]  /*3a270*/  LDL.LU.64 R142, [R1+0x708] ;  /* 0x00070800018e7983 */ /* 0x008ee80000300a00 */
[----:B------:R1:W-:Y:S04]  /*3a280*/  STL [R1+0x6ac], R2 ;  /* 0x0006ac0201007387 */ /* 0x0003e80000100800 */
[----:B----4-:R4:W-:Y:S01]  /*3a290*/  STL [R1+0x6b8], R132 ;  /* 0x0006b88401007387 */ /* 0x0109e20000100800 */
[----:B-1----:R-:W-:-:S03]  /*3a2a0*/  MOV R2, R133 ;  /* 0x0000008500027202 */ /* 0x002fc60000000f00 */
[----:B----4-:R-:W4:Y:S04]  /*3a2b0*/  LDL.LU.64 R132, [R1+0x9c0] ;  /* 0x0009c00001847983 */ /* 0x010f280000300a00 */
        /* <DEDUP_REMOVED lines=33> */
[----:B--2---:R2:W-:Y:S01]  /*3a4d0*/  STL [R1+0x700], R150 ;  /* 0x0007009601007387 */ /* 0x0045e20000100800 */
[----:B-1----:R-:W-:-:S03]  /*3a4e0*/  MOV R2, R151 ;  /* 0x0000009700027202 */ /* 0x002fc60000000f00 */
[----:B--2---:R-:W2:Y:S04]  /*3a4f0*/  LDL.LU.64 R150, [R1+0x988] ;  /* 0x0009880001967983 */ /* 0x004ea80000300a00 */
[----:B------:R1:W-:Y:S04]  /*3a500*/  STL [R1+0x6fc], R2 ;  /* 0x0006fc0201007387 */ /* 0x0003e80000100800 */
[----:B---3--:R3:W-:Y:S01]  /*3a510*/  STL [R1+0x708], R142 ;  /* 0x0007088e01007387 */ /* 0x0087e20000100800 */
[----:B-1----:R-:W-:-:S03]  /*3a520*/  IMAD.MOV.U32 R2, RZ, RZ, R143 ;  /* 0x000000ffff027224 */ /* 0x002fc600078e008f */
[----:B---3--:R-:W3:Y:S04]  /*3a530*/  LDL.LU.64 R142, [R1+0x990] ;  /* 0x00099000018e7983 */ /* 0x008ee80000300a00 */
[----:B------:R1:W-:Y:S04]  /*3a540*/  STL [R1+0x704], R2 ;  /* 0x0007040201007387 */ /* 0x0003e80000100800 */
[----:B----4-:R4:W-:Y:S01]  /*3a550*/  STL [R1+0x710], R132 ;  /* 0x0007108401007387 */ /* 0x0109e20000100800 */
[----:B-1----:R-:W-:-:S03]  /*3a560*/  IMAD.MOV.U32 R2, RZ, RZ, R133 ;  /* 0x000000ffff027224 */ /* 0x002fc600078e0085 */
[----:B----4-:R-:W4:Y:S04]  /*3a570*/  LDL.LU.64 R132, [R1+0x998] ;  /* 0x0009980001847983 */ /* 0x010f280000300a00 */
        /* <DEDUP_REMOVED lines=673> */
[----:B------:R-:W-:Y:S04]  /*3cf90*/  STL [R1+0xc58], R130 ;  /* 0x000c588201007387 */ /* 0x000fe80000100800 */
[----:B------:R-:W4:Y:S01]  /*3cfa0*/  LDL.LU.64 R128, [R1+0x14d0] ;  /* 0x0014d00001807983 */ /* 0x000f220000300a00 */
[----:B-1----:R-:W-:-:S05]  /*3cfb0*/  MOV R2, R131 ;  /* 0x0000008300027202 */ /* 0x002fca0000000f00 */
[----:B------:R1:W-:Y:S04]  /*3cfc0*/  STL [R1+0xc54], R2 ;  /* 0x000c540201007387 */ /* 0x0003e80000100800 */
[----:B------:R-:W-:Y:S01]  /*3cfd0*/  STL [R1+0xc60], R144 ;  /* 0x000c609001007387 */ /* 0x000fe20000100800 */
[----:B-1----:R-:W-:-:S03]  /*3cfe0*/  IMAD.MOV.U32 R2, RZ, RZ, R145 ;  /* 0x000000ffff027224 */ /* 0x002fc600078e0091 */
[----:B------:R-:W4:Y:S04]  /*3cff0*/  LDL.LU.64 R130, [R1+0x14d8] ;  /* 0x0014d80001827983 */ /* 0x000f280000300a00 */
[----:B------:R1:W-:Y:S04]  /*3d000*/  STL [R1+0xc5c], R2 ;  /* 0x000c5c0201007387 */ /* 0x0003e80000100800 */
[----:B------:R1:W-:Y:S02]  /*3d010*/  STL [R1+0xc68], R146 ;  /* 0x000c689201007387 */ /* 0x0003e40000100800 */
[----:B-1----:R-:W-:-:S02]  /*3d020*/  IMAD.MOV.U32 R2, RZ, RZ, R147 ;  /* 0x000000ffff027224 */ /* 0x002fc400078e0093 */
[----:B------:R-:W4:Y:S04]  /*3d030*/  LDL.LU.64 R144, [R1+0x14e0] ;  /* 0x0014e00001907983 */ /* 0x000f280000300a00 */
[----:B------:R-:W-:Y:S04]  /*3d040*/  STL [R1+0xc70], R148 ;  /* 0x000c709401007387 */ /* 0x000fe80000100800 */
[----:B------:R1:W-:Y:S04]  /*3d050*/  STL [R1+0xc64], R2 ;  /* 0x000c640201007387 */ /* 0x0003e80000100800 */
[----:B------:R-:W4:Y:S01]  /*3d060*/  LDL.LU.64 R146, [R1+0x14e8] ;  /* 0x0014e80001927983 */ /* 0x000f220000300a00 */
[----:B-1----:R-:W-:-:S03]  /*3d070*/  MOV R2, R149 ;  /* 0x0000009500027202 */ /* 0x002fc60000000f00 */
[----:B------:R-:W-:Y:S04]  /*3d080*/  STL [R1+0xc78], R140 ;  /* 0x000c788c01007387 */ /* 0x000fe80000100800 */
[----:B------:R1:W-:Y:S04]  /*3d090*/  STL [R1+0xc6c], R2 ;  /* 0x000c6c0201007387 */ /* 0x0003e80000100800 */
[----:B------:R-:W4:Y:S01]  /*3d0a0*/  LDL.LU.64 R148, [R1+0x1470] ;  /* 0x0014700001947983 */ /* 0x000f220000300a00 */
[----:B-1----:R-:W-:-:S03]  /*3d0b0*/  IMAD.MOV.U32 R2, RZ, RZ, R141 ;  /* 0x000000ffff027224 */ /* 0x002fc600078e008d */
[----:B--2---:R-:W-:Y:S04]  /*3d0c0*/  STL [R1+0xc80], R150 ;  /* 0x000c809601007387 */ /* 0x004fe80000100800 */
[----:B------:R1:W-:Y:S04]  /*3d0d0*/  STL [R1+0xc74], R2 ;  /* 0x000c740201007387 */ /* 0x0003e80000100800 */
[----:B------:R-:W2:Y:S01]  /*3d0e0*/  LDL.LU.64 R140, [R1+0x1478] ;  /* 0x00147800018c7983 */ /* 0x000ea20000300a00 */
[----:B-1----:R-:W-:-:S03]  /*3d0f0*/  IMAD.MOV.U32 R2, RZ, RZ, R151 ;  /* 0x000000ffff027224 */ /* 0x002fc600078e0097 */
[----:B---3--:R-:W-:Y:S04]  /*3d100*/  STL [R1+0xc88], R142 ;  /* 0x000c888e01007387 */ /* 0x008fe80000100800 */
[----:B------:R1:W-:Y:S04]  /*3d110*/  STL [R1+0xc7c], R2 ;  /* 0x000c7c0201007387 */ /* 0x0003e80000100800 */
[----:B------:R-:W3:Y:S01]  /*3d120*/  LDL.LU.64 R150, [R1+0x1480] ;  /* 0x0014800001967983 */ /* 0x000ee20000300a00 */
[----:B-1----:R-:W-:-:S03]  /*3d130*/  MOV R2, R143 ;  /* 0x0000008f00027202 */ /* 0x002fc60000000f00 */
[----:B----4-:R-:W-:Y:S04]  /*3d140*/  STL [R1+0xc90], R132 ;  /* 0x000c908401007387 */ /* 0x010fe80000100800 */
[----:B------:R1:W-:Y:S04]  /*3d150*/  STL [R1+0xc84], R2 ;  /* 0x000c840201007387 */ /* 0x0003e80000100800 */
[----:B------:R-:W4:Y:S01]  /*3d160*/  LDL.LU.64 R142, [R1+0x1488] ;  /* 0x00148800018e7983 */ /* 0x000f220000300a00 */
[----:B-1----:R-:W-:-:S03]  /*3d170*/  IMAD.MOV.U32 R2, RZ, RZ, R133 ;  /* 0x000000ffff027224 */ /* 0x002fc600078e0085 */
[----:B------:R-:W-:Y:S04]  /*3d180*/  STL [R1+0xc98], R134 ;  /* 0x000c988601007387 */ /* 0x000fe80000100800 */
[----:B------:R1:W-:Y:S04]  /*3d190*/  STL [R1+0xc8c], R2 ;  /* 0x000c8c0201007387 */ /* 0x0003e80000100800 */
[----:B------:R-:W4:Y:S01]  /*3d1a0*/  LDL.LU.64 R132, [R1+0x1490] ;  /* 0x0014900001847983 */ /* 0x000f220000300a00 */
[----:B-1----:R-:W-:-:S03]  /*3d1b0*/  IMAD.MOV.U32 R2, RZ, RZ, R135 ;  /* 0x000000ffff027224 */ /* 0x002fc600078e0087 */
        /* <DEDUP_REMOVED lines=13> */
[----:B------:R1:W-:Y:S02]  /*3d290*/  STL [R1+0xcac], R2 ;  /* 0x000cac0201007387 */ /* 0x0003e40000100800 */
[----:B-1----:R-:W-:Y:S02]  /*3d2a0*/  MOV R2, R131 ;  /* 0x0000008300027202 */ /* 0x002fe40000000f00 */
[----:B------:R-:W-:Y:S04]  /*3d2b0*/  STL [R1+0xcc0], R144 ;  /* 0x000cc09001007387 */ /* 0x000fe80000100800 */
        /* <DEDUP_REMOVED lines=36> */
[----:B------:R1:W-:Y:S04]  /*3d500*/  STL [R1+0xd08], R138 ;  /* 0x000d088a01007387 */ /* 0x0003e80000100800 */
[----:B------:R-:W4:Y:S01]  /*3d510*/  LDL.LU.64 R130, [R1+0xd60] ;  /* 0x000d600001827983 */ /* 0x000f220000300a00 */
[----:B-1----:R-:W-:-:S05]  /*3d520*/  IMAD.MOV.U32 R2, RZ, RZ, R139 ;  /* 0x000000ffff027224 */ /* 0x002fca00078e008b */
[----:B------:R1:W-:Y:S04]  /*3d530*/  STL [R1+0xd04], R2 ;  /* 0x000d040201007387 */ /* 0x0003e80000100800 */
[----:B------:R-:W-:Y:S04]  /*3d540*/  STL [R1+0xd10], R10 ;  /* 0x000d100a01007387 */ /* 0x000fe80000100800 */
[----:B------:R-:W-:Y:S04]  /*3d550*/  STL [R1+0xd0c], R11 ;  /* 0x000d0c0b01007387 */ /* 0x000fe80000100800 */
[----:B------:R-:W4:Y:S04]  /*3d560*/  LDL.LU.64 R138, [R1+0xd68] ;  /* 0x000d6800018a7983 */ /* 0x000f280000300a00 */
        /* <DEDUP_REMOVED lines=434> */
[----:B-1----:R-:W-:-:S05]  /*3f090*/  IMAD.MOV.U32 R2, RZ, RZ, R131 ;  /* 0x000000ffff027224 */ /* 0x002fca00078e0083 */
[----:B------:R1:W-:Y:S04]  /*3f0a0*/  STL [R1+0x1074], R2 ;  /* 0x0010740201007387 */ /* 0x0003e80000100800 */
[----:B------:R1:W-:Y:S02]  /*3f0b0*/  STL [R1+0x1080], R138 ;  /* 0x0010808a01007387 */ /* 0x0003e40000100800 */
[----:B-1----:R-:W-:Y:S02]  /*3f0c0*/  MOV R2, R139 ;  /* 0x0000008b00027202 */ /* 0x002fe40000000f00 */
[----:B------:R-:W4:Y:S04]  /*3f0d0*/  LDL.LU.64 R138, [R1+0x10d8] ;  /* 0x0010d800018a7983 */ /* 0x000f280000300a00 */
[----:B------:R1:W-:Y:S04]  /*3f0e0*/  STL [R1+0x107c], R2 ;  /* 0x00107c0201007387 */ /* 0x0003e80000100800 */
[----:B------:R1:W-:Y:S02]  /*3f0f0*/  STL [R1+0x1088], R144 ;  /* 0x0010889001007387 */ /* 0x0003e40000100800 */
[----:B-1----:R-:W-:-:S02]  /*3f100*/  IMAD.MOV.U32 R2, RZ, RZ, R145 ;  /* 0x000000ffff027224 */ /* 0x002fc400078e0091 */
[----:B------:R-:W4:Y:S04]  /*3f110*/  LDL.LU.64 R144, [R1+0x10e0] ;  /* 0x0010e00001907983 */ /* 0x000f280000300a00 */
[----:B------:R1:W-:Y:S04]  /*3f120*/  STL [R1+0x1084], R2 ;  /* 0x0010840201007387 */ /* 0x0003e80000100800 */
[----:B------:R1:W-:Y:S04]  /*3f130*/  STL [R1+0x1090], R146 ;  /* 0x0010909201007387 */ /* 0x0003e80000100800 */
[----:B------:R-:W4:Y:S01]  /*3f140*/  LDL.LU.64 R130, [R1+0x10e8] ;  /* 0x0010e80001827983 */ /* 0x000f220000300a00 */
[----:B-1----:R-:W-:-:S03]  /*3f150*/  IMAD.MOV.U32 R2, RZ, RZ, R147 ;  /* 0x000000ffff027224 */ /* 0x002fc600078e0093 */
[----:B------:R-:W-:Y:S04]  /*3f160*/  STL [R1+0x1098], R148 ;  /* 0x0010989401007387 */ /* 0x000fe80000100800 */
[----:B------:R1:W-:Y:S04]  /*3f170*/  STL [R1+0x108c], R2 ;  /* 0x00108c0201007387 */ /* 0x0003e80000100800 */
[----:B------:R-:W4:Y:S01]  /*3f180*/  LDL.LU.64 R146, [R1+0x10f0] ;  /* 0x0010f00001927983 */ /* 0x000f220000300a00 */
[----:B-1----:R-:W-:-:S03]  /*3f190*/  MOV R2, R149 ;  /* 0x0000009500027202 */ /* 0x002fc60000000f00 */
[----:B--2---:R-:W-:Y:S04]  /*3f1a0*/  STL [R1+0x10a0], R140 ;  /* 0x0010a08c01007387 */ /* 0x004fe80000100800 */
[----:B------:R1:W-:Y:S04]  /*3f1b0*/  STL [R1+0x1094], R2 ;  /* 0x0010940201007387 */ /* 0x0003e80000100800 */
[----:B------:R-:W2:Y:S01]  /*3f1c0*/  LDL.LU.64 R148, [R1+0x10f8] ;  /* 0x0010f80001947983 */ /* 0x000ea20000300a00 */
[----:B-1----:R-:W-:-:S03]  /*3f1d0*/  IMAD.MOV.U32 R2, RZ, RZ, R141 ;  /* 0x000000ffff027224 */ /* 0x002fc600078e008d */
[----:B---3--:R-:W-:Y:S04]  /*3f1e0*/  STL [R1+0x10a8], R150 ;  /* 0x0010a89601007387 */ /* 0x008fe80000100800 */
[----:B------:R1:W-:Y:S04]  /*3f1f0*/  STL [R1+0x109c], R2 ;  /* 0x00109c0201007387 */ /* 0x0003e80000100800 */
[----:B------:R-:W3:Y:S01]  /*3f200*/  LDL.LU.64 R140, [R1+0x1100] ;  /* 0x00110000018c7983 */ /* 0x000ee20000300a00 */
[----:B-1----:R-:W-:-:S03]  /*3f210*/  IMAD.MOV.U32 R2, RZ, RZ, R151 ;  /* 0x000000ffff027224 */ /* 0x002fc600078e0097 */
[----:B----4-:R-:W-:Y:S04]  /*3f220*/  STL [R1+0x10b0], R142 ;  /* 0x0010b08e01007387 */ /* 0x010fe80000100800 */
        /* <DEDUP_REMOVED lines=20> */
[----:B------:R1:W-:Y:S02]  /*3f370*/  STL [R1+0x10cc], R2 ;  /* 0x0010cc0201007387 */ /* 0x0003e40000100800 */
[----:B-1----:R-:W-:Y:S02]  /*3f380*/  IMAD.MOV.U32 R2, RZ, RZ, R139 ;  /* 0x000000ffff027224 */ /* 0x002fe400078e008b */
[----:B------:R-:W4:Y:S04]  /*3f390*/  LDL.LU.64 R138, [R1+0x1130] ;  /* 0x00113000018a7983 */ /* 0x000f280000300a00 */
[----:B------:R1:W-:Y:S04]  /*3f3a0*/  STL [R1+0x10d4], R2 ;  /* 0x0010d40201007387 */ /* 0x0003e80000100800 */
[----:B------:R1:W-:Y:S02]  /*3f3b0*/  STL [R1+0x10e0], R144 ;  /* 0x0010e09001007387 */ /* 0x0003e40000100800 */
[----:B-1----:R-:W-:-:S02]  /*3f3c0*/  MOV R2, R145 ;  /* 0x0000009100027202 */ /* 0x002fc40000000f00 */
        /* <DEDUP_REMOVED lines=25> */
[----:B------:R-:W-:Y:S04]  /*3f560*/  STL [R1+0x1118], R132 ;  /* 0x0011188401007387 */ /* 0x000fe80000100800 */
[----:B------:R-:W4:Y:S01]  /*3f570*/  LDL.LU.64 R124, [R1+0x1168] ;  /* 0x00116800017c7983 */ /* 0x000f220000300a00 */
[----:B-1----:R-:W-:-:S05]  /*3f580*/  IMAD.MOV.U32 R2, RZ, RZ, R133 ;  /* 0x000000ffff027224 */ /* 0x002fca00078e0085 */
[----:B------:R1:W-:Y:S04]  /*3f590*/  STL [R1+0x1114], R2 ;  /* 0x0011140201007387 */ /* 0x0003e80000100800 */
[----:B------:R-:W-:Y:S01]  /*3f5a0*/  STL [R1+0x1120], R134 ;  /* 0x0011208601007387 */ /* 0x000fe20000100800 */
[----:B-1----:R-:W-:-:S03]  /*3f5b0*/  IMAD.MOV.U32 R2, RZ, RZ, R135 ;  /* 0x000000ffff027224 */ /* 0x002fc600078e0087 */
[----:B------:R-:W4:Y:S04]  /*3f5c0*/  LDL.LU.64 R126, [R1+0x1170] ;  /* 0x00117000017e7983 */ /* 0x000f280000300a00 */
[----:B------:R1:W-:Y:S04]  /*3f5d0*/  STL [R1+0x111c], R2 ;  /* 0x00111c0201007387 */ /* 0x0003e80000100800 */
[----:B------:R-:W-:Y:S04]  /*3f5e0*/  STL [R1+0x1128], R136 ;  /* 0x0011288801007387 */ /* 0x000fe80000100800 */
[----:B------:R-:W4:Y:S01]  /*3f5f0*/  LDL.LU.64 R128, [R1+0x1178] ;  /* 0x0011780001807983 */ /* 0x000f220000300a00 */
[----:B-1----:R-:W-:-:S03]  /*3f600*/  MOV R2, R137 ;  /* 0x0000008900027202 */ /* 0x002fc60000000f00 */
[----:B------:R-:W4:Y:S04]  /*3f610*/  LDL.LU.64 R130, [R1+0x1180] ;  /* 0x0011800001827983 */ /* 0x000f280000300a00 */
[----:B------:R1:W-:Y:S04]  /*3f620*/  STL [R1+0x1124], R2 ;  /* 0x0011240201007387 */ /* 0x0003e80000100800 */
[----:B------:R-:W-:Y:S04]  /*3f630*/  STL [R1+0x1130], R138 ;  /* 0x0011308a01007387 */ /* 0x000fe80000100800 */
[----:B------:R-:W4:Y:S01]  /*3f640*/  LDL.LU.64 R132, [R1+0x1188] ;  /* 0x0011880001847983 */ /* 0x000f220000300a00 */
[----:B-1----:R-:W-:-:S03]  /*3f650*/  IMAD.MOV.U32 R2, RZ, RZ, R139 ;  /* 0x000000ffff027224 */ /* 0x002fc600078e008b */
[----:B------:R-:W4:Y:S04]  /*3f660*/  LDL.LU.64 R134, [R1+0x1190] ;  /* 0x0011900001867983 */ /* 0x000f280000300a00 */
[----:B------:R1:W-:Y:S04]  /*3f670*/  STL [R1+0x112c], R2 ;  /* 0x00112c0201007387 */ /* 0x0003e80000100800 */
[----:B------:R-:W-:Y:S04]  /*3f680*/  STL [R1+0x1138], R144 ;  /* 0x0011389001007387 */ /* 0x000fe80000100800 */
[----:B------:R-:W4:Y:S01]  /*3f690*/  LDL.LU.64 R136, [R1+0x1198] ;  /* 0x0011980001887983 */ /* 0x000f220000300a00 */
[----:B-1----:R-:W-:-:S03]  /*3f6a0*/  IMAD.MOV.U32 R2, RZ, RZ, R145 ;  /* 0x000000ffff027224 */ /* 0x002fc600078e0091 */
[----:B------:R-:W4:Y:S04]  /*3f6b0*/  LDL.LU.64 R138, [R1+0x11a0] ;  /* 0x0011a000018a7983 */ /* 0x000f280000300a00 */
[----:B------:R1:W-:Y:S04]  /*3f6c0*/  STL [R1+0x1134], R2 ;  /* 0x0011340201007387 */ /* 0x0003e80000100800 */
[----:B------:R2:W-:Y:S01]  /*3f6d0*/  STL [R1+0x1140], R146 ;  /* 0x0011409201007387 */ /* 0x0005e20000100800 */
[----:B-1----:R-:W-:-:S03]  /*3f6e0*/  MOV R2, R147 ;  /* 0x0000009300027202 */ /* 0x002fc60000000f00 */
[----:B------:R-:W4:Y:S04]  /*3f6f0*/  LDL.LU.64 R144, [R1+0x11a8] ;  /* 0x0011a80001907983 */ /* 0x000f280000300a00 */
        /* <DEDUP_REMOVED lines=24> */
[----:B------:R1:W-:Y:S04]  /*3f880*/  STL [R1+0x116c], R2 ;  /* 0x00116c0201007387 */ /* 0x0003e80000100800 */
[----:B------:R-:W-:Y:S01]  /*3f890*/  STL [R1+0x1180], R130 ;  /* 0x0011808201007387 */ /* 0x000fe20000100800 */
[----:B-1----:R-:W-:-:S05]  /*3f8a0*/  IMAD.MOV.U32 R2, RZ, RZ, R129 ;  /* 0x000000ffff027224 */ /* 0x002fca00078e0081 */
[----:B------:R1:W-:Y:S02]  /*3f8b0*/  STL [R1+0x1174], R2 ;  /* 0x0011740201007387 */ /* 0x0003e40000100800 */
[----:B-1----:R-:W-:Y:S02]  /*3f8c0*/  IMAD.MOV.U32 R2, RZ, RZ, R131 ;  /* 0x000000ffff027224 */ /* 0x002fe400078e0083 */
[----:B------:R-:W-:Y:S04]  /*3f8d0*/  STL [R1+0x1188], R132 ;  /* 0x0011888401007387 */ /* 0x000fe80000100800 */
[----:B------:R1:W-:Y:S04]  /*3f8e0*/  STL [R1+0x117c], R2 ;  /* 0x00117c0201007387 */ /* 0x0003e80000100800 */
[----:B------:R-:W-:Y:S01]  /*3f8f0*/  STL [R1+0x1190], R134 ;  /* 0x0011908601007387 */ /* 0x000fe20000100800 */
[----:B-1----:R-:W-:-:S05]  /*3f900*/  MOV R2, R133 ;  /* 0x0000008500027202 */ /* 0x002fca0000000f00 */
[----:B------:R1:W-:Y:S04]  /*3f910*/  STL [R1+0x1184], R2 ;  /* 0x0011840201007387 */ /* 0x0003e80000100800 */
[----:B------:R-:W-:Y:S01]  /*3f920*/  STL [R1+0x1198], R136 ;  /* 0x0011988801007387 */ /* 0x000fe20000100800 */
[----:B-1----:R-:W-:-:S05]  /*3f930*/  IMAD.MOV.U32 R2, RZ, RZ, R135 ;  /* 0x000000ffff027224 */ /* 0x002fca00078e0087 */
[----:B------:R1:W-:Y:S04]  /*3f940*/  STL [R1+0x118c], R2 ;  /* 0x00118c0201007387 */ /* 0x0003e80000100800 */
[----:B------:R-:W-:Y:S01]  /*3f950*/  STL [R1+0x11a0], R138 ;  /* 0x0011a08a01007387 */ /* 0x000fe20000100800 */
[----:B-1----:R-:W-:-:S05]  /*3f960*/  IMAD.MOV.U32 R2, RZ, RZ, R137 ;  /* 0x000000ffff027224 */ /* 0x002fca00078e0089 */
[----:B------:R1:W-:Y:S02]  /*3f970*/  STL [R1+0x1194], R2 ;  /* 0x0011940201007387 */ /* 0x0003e40000100800 */
[----:B-1----:R-:W-:Y:S02]  /*3f980*/  MOV R2, R139 ;  /* 0x0000008b00027202 */ /* 0x002fe40000000f00 */
[----:B------:R-:W-:Y:S04]  /*3f990*/  STL [R1+0x11a8], R144 ;  /* 0x0011a89001007387 */ /* 0x000fe80000100800 */
        /* <DEDUP_REMOVED lines=12> */
[----:B----4-:R-:W-:Y:S04]  /*3fa60*/  STL [R1+0x11c0], R140 ;  /* 0x0011c08c01007387 */ /* 0x010fe80000100800 */
[----:B------:R-:W4:Y:S01]  /*3fa70*/  LDL.LU.64 R136, [R1+0x1218] ;  /* 0x0012180001887983 */ /* 0x000f220000300a00 */
[----:B-1----:R-:W-:-:S05]  /*3fa80*/  IMAD.MOV.U32 R2, RZ, RZ, R141 ;  /* 0x000000ffff027224 */ /* 0x002fca00078e008d */
[----:B------:R1:W-:Y:S04]  /*3fa90*/  STL [R1+0x11bc], R2 ;  /* 0x0011bc0201007387 */ /* 0x0003e80000100800 */
[----:B------:R1:W-:Y:S02]  /*3faa0*/  STL [R1+0x11c8], R150 ;  /* 0x0011c89601007387 */ /* 0x0003e40000100800 */
[----:B-1----:R-:W-:Y:S02]  /*3fab0*/  IMAD.MOV.U32 R2, RZ, RZ, R151 ;  /* 0x000000ffff027224 */ /* 0x002fe400078e0097 */
[----:B------:R-:W4:Y:S04]  /*3fac0*/  LDL.LU.64 R150, [R1+0x1220] ;  /* 0x0012200001967983 */ /* 0x000f280000300a00 */
[----:B------:R1:W-:Y:S04]  /*3fad0*/  STL [R1+0x11c4], R2 ;  /* 0x0011c40201007387 */ /* 0x0003e80000100800 */
[----:B------:R1:W-:Y:S04]  /*3fae0*/  STL [R1+0x11d0], R142 ;  /* 0x0011d08e01007387 */ /* 0x0003e80000100800 */
[----:B------:R-:W4:Y:S01]  /*3faf0*/  LDL.LU.64 R130, [R1+0x1228] ;  /* 0x0012280001827983 */ /* 0x000f220000300a00 */
[----:B-1----:R-:W-:-:S05]  /*3fb00*/  MOV R2, R143 ;  /* 0x0000008f00027202 */ /* 0x002fca0000000f00 */
[----:B------:R1:W-:Y:S04]  /*3fb10*/  STL [R1+0x11cc], R2 ;  /* 0x0011cc0201007387 */ /* 0x0003e80000100800 */
[----:B------:R-:W-:Y:S04]  /*3fb20*/  STL [R1+0x11d8], R14 ;  /* 0x0011d80e01007387 */ /* 0x000fe80000100800 */
[----:B------:R-:W-:Y:S04]  /*3fb30*/  STL [R1+0x11d4], R15 ;  /* 0x0011d40f01007387 */ /* 0x000fe80000100800 */
[----:B------:R-:W4:Y:S04]  /*3fb40*/  LDL.LU.64 R138, [R1+0x1230] ;  /* 0x00123000018a7983 */ /* 0x000f280000300a00 */
        /* <DEDUP_REMOVED lines=27> */
[----:B------:R1:W-:Y:S02]  /*3fd00*/  STL [R1+0x1214], R2 ;  /* 0x0012140201007387 */ /* 0x0003e40000100800 */
[----:B-1----:R-:W-:Y:S02]  /*3fd10*/  IMAD.MOV.U32 R2, RZ, RZ, R151 ;  /* 0x000000ffff027224 */ /* 0x002fe400078e0097 */
[----:B------:R1:W-:Y:S04]  /*3fd20*/  STL [R1+0x1220], R150 ;  /* 0x0012209601007387 */ /* 0x0003e80000100800 */
[----:B-1----:R-:W4:Y:S04]  /*3fd30*/  LDL.LU.64 R150, [R1+0x1278] ;  /* 0x0012780001967983 */ /* 0x002f280000300a00 */
[----:B------:R1:W-:Y:S04]  /*3fd40*/  STL [R1+0x121c], R2 ;  /* 0x00121c0201007387 */ /* 0x0003e80000100800 */
        /* <DEDUP_REMOVED lines=60> */
[----:B------:R-:W4:Y:S04]  /*40110*/  LDL.LU.64 R140, [R1+0x12f0] ;  /* 0x0012f000018c7983 */ /* 0x000f280000300a00 */
[----:B------:R-:W4:Y:S01]  /*40120*/  LDL.LU.64 R128, [R1+0x12f8] ;  /* 0x0012f80001807983 */ /* 0x000f220000300a00 */
[----:B-1----:R-:W-:-:S05]  /*40130*/  MOV R2, R133 ;  /* 0x0000008500027202 */ /* 0x002fca0000000f00 */
[----:B------:R1:W-:Y:S04]  /*40140*/  STL [R1+0x129c], R2 ;  /* 0x00129c0201007387 */ /* 0x0003e80000100800 */
[----:B------:R1:W-:Y:S02]  /*40150*/  STL [R1+0x12a8], R142 ;  /* 0x0012a88e01007387 */ /* 0x0003e40000100800 */
[----:B-1----:R-:W-:Y:S02]  /*40160*/  IMAD.MOV.U32 R2, RZ, RZ, R143 ;  /* 0x000000ffff027224 */ /* 0x002fe400078e008f */
[----:B------:R-:W4:Y:S04]  /*40170*/  LDL.LU.64 R142, [R1+0x1300] ;  /* 0x00130000018e7983 */ /* 0x000f280000300a00 */
[----:B------:R1:W-:Y:S02]  /*40180*/  STL [R1+0x12a4], R2 ;  /* 0x0012a40201007387 */ /* 0x0003e40000100800 */
[----:B-1----:R-:W-:-:S02]  /*40190*/  IMAD.MOV.U32 R2, RZ, RZ, R145 ;  /* 0x000000ffff027224 */ /* 0x002fc400078e0091 */
[----:B------:R1:W-:Y:S04]  /*401a0*/  STL [R1+0x12b0], R144 ;  /* 0x0012b09001007387 */ /* 0x0003e80000100800 */
[----:B-1----:R-:W4:Y:S04]  /*401b0*/  LDL.LU.64 R144, [R1+0x1308] ;  /* 0x0013080001907983 */ /* 0x002f280000300a00 */
[----:B------:R1:W-:Y:S04]  /*401c0*/  STL [R1+0x12ac], R2 ;  /* 0x0012ac0201007387 */ /* 0x0003e80000100800 */
[----:B--2---:R2:W-:Y:S04]  /*401d0*/  STL [R1+0x12b8], R146 ;  /* 0x0012b89201007387 */ /* 0x0045e80000100800 */
[----:B------:R-:W4:Y:S01]  /*401e0*/  LDL.LU.64 R130, [R1+0x1310] ;  /* 0x0013100001827983 */ /* 0x000f220000300a00 */
[----:B-1----:R-:W-:-:S03]  /*401f0*/  MOV R2, R147 ;  /* 0x0000009300027202 */ /* 0x002fc60000000f00 */
[----:B---3--:R-:W-:Y:S04]  /*40200*/  STL [R1+0x12c0], R148 ;  /* 0x0012c09401007387 */ /* 0x008fe80000100800 */
[----:B------:R1:W-:Y:S04]  /*40210*/  STL [R1+0x12b4], R2 ;  /* 0x0012b40201007387 */ /* 0x0003e80000100800 */
[----:B--2---:R-:W2:Y:S01]  /*40220*/  LDL.LU.64 R146, [R1+0x1318] ;  /* 0x0013180001927983 */ /* 0x004ea20000300a00 */
[----:B-1----:R-:W-:-:S03]  /*40230*/  IMAD.MOV.U32 R2, RZ, RZ, R149 ;  /* 0x000000ffff027224 */ /* 0x002fc600078e0095 */
[----:B----4-:R-:W-:Y:S04]  /*40240*/  STL [R1+0x12c8], R134 ;  /* 0x0012c88601007387 */ /* 0x010fe80000100800 */
[----:B------:R1:W-:Y:S04]  /*40250*/  STL [R1+0x12bc], R2 ;  /* 0x0012bc0201007387 */ /* 0x0003e80000100800 */
[----:B------:R-:W3:Y:S04]  /*40260*/  LDL.LU.64 R148, [R1+0x1320] ;  /* 0x0013200001947983 */ /* 0x000ee80000300a00 */
[----:B------:R-:W4:Y:S01]  /*40270*/  LDL.LU.64 R132, [R1+0x1328] ;  /* 0x0013280001847983 */ /* 0x000f220000300a00 */
[----:B-1----:R-:W-:-:S05]  /*40280*/  IMAD.MOV.U32 R2, RZ, RZ, R135 ;  /* 0x000000ffff027224 */ /* 0x002fca00078e0087 */
[----:B------:R1:W-:Y:S04]  /*40290*/  STL [R1+0x12c4], R2 ;  /* 0x0012c40201007387 */ /* 0x0003e80000100800 */
[----:B------:R1:W-:Y:S02]  /*402a0*/  STL [R1+0x12d0], R150 ;  /* 0x0012d09601007387 */ /* 0x0003e40000100800 */
[----:B-1----:R-:W-:Y:S02]  /*402b0*/  MOV R2, R151 ;  /* 0x0000009700027202 */ /* 0x002fe40000000f00 */
[----:B------:R-:W4:Y:S04]  /*402c0*/  LDL.LU.64 R150, [R1+0x1330] ;  /* 0x0013300001967983 */ /* 0x000f280000300a00 */
[----:B------:R1:W-:Y:S04]  /*402d0*/  STL [R1+0x12cc], R2 ;  /* 0x0012cc0201007387 */ /* 0x0003e80000100800 */
[----:B------:R1:W-:Y:S04]  /*402e0*/  STL [R1+0x12d8], R136 ;  /* 0x0012d88801007387 */ /* 0x0003e80000100800 */
[----:B------:R-:W4:Y:S01]  /*402f0*/  LDL.LU.64 R134, [R1+0x1338] ;  /* 0x0013380001867983 */ /* 0x000f220000300a00 */
[----:B-1----:R-:W-:-:S05]  /*40300*/  IMAD.MOV.U32 R2, RZ, RZ, R137 ;  /* 0x000000ffff027224 */ /* 0x002fca00078e0089 */
[----:B------:R1:W-:Y:S04]  /*40310*/  STL [R1+0x12d4], R2 ;  /* 0x0012d40201007387 */ /* 0x0003e80000100800 */
[----:B------:R-:W-:Y:S04]  /*40320*/  STL [R1+0x12e0], R126 ;  /* 0x0012e07e01007387 */ /* 0x000fe80000100800 */
[----:B------:R-:W4:Y:S01]  /*40330*/  LDL.LU.64 R136, [R1+0x1340] ;  /* 0x0013400001887983 */ /* 0x000f220000300a00 */
[----:B-1----:R-:W-:-:S03]  /*40340*/  IMAD.MOV.U32 R2, RZ, RZ, R127 ;  /* 0x000000ffff027224 */ /* 0x002fc600078e007f */
[----:B------:R-:W-:Y:S04]  /*40350*/  STL [R1+0x12e8], R138 ;  /* 0x0012e88a01007387 */ /* 0x000fe80000100800 */
[----:B------:R1:W-:Y:S02]  /*40360*/  STL [R1+0x12dc], R2 ;  /* 0x0012dc0201007387 */ /* 0x0003e40000100800 */
[----:B-1----:R-:W-:Y:S02]  /*40370*/  MOV R2, R139 ;  /* 0x0000008b00027202 */ /* 0x002fe40000000f00 */
[----:B------:R-:W4:Y:S04]  /*40380*/  LDL.LU.64 R138, [R1+0x1348] ;  /* 0x00134800018a7983 */ /* 0x000f280000300a00 */
        /* <DEDUP_REMOVED lines=8> */
[----:B------:R1:W-:Y:S02]  /*40410*/  STL [R1+0x12f4], R2 ;  /* 0x0012f40201007387 */ /* 0x0003e40000100800 */
[----:B-1----:R-:W-:Y:S02]  /*40420*/  MOV R2, R143 ;  /* 0x0000008f00027202 */ /* 0x002fe40000000f00 */
[----:B------:R-:W4:Y:S04]  /*40430*/  LDL.LU.64 R142, [R1+0x1358] ;  /* 0x00135800018e7983 */ /* 0x000f280000300a00 */
[----:B------:R1:W-:Y:S02]  /*40440*/  STL [R1+0x12fc], R2 ;  /* 0x0012fc0201007387 */ /* 0x0003e40000100800 */
[----:B-1----:R-:W-:-:S02]  /*40450*/  IMAD.MOV.U32 R2, RZ, RZ, R145 ;  /* 0x000000ffff027224 */ /* 0x002fc400078e0091 */
[----:B------:R1:W-:Y:S04]  /*40460*/  STL [R1+0x1308], R144 ;  /* 0x0013089001007387 */ /* 0x0003e80000100800 */
[----:B------:R-:W-:Y:S04]  /*40470*/  STL [R1+0x1310], R130 ;  /* 0x0013108201007387 */ /* 0x000fe80000100800 */
[----:B------:R1:W-:Y:S04]  /*40480*/  STL [R1+0x1304], R2 ;  /* 0x0013040201007387 */ /* 0x0003e80000100800 */
[----:B-1----:R-:W4:Y:S01]  /*40490*/  LDL.LU.64 R144, [R1+0x1360] ;  /* 0x0013600001907983 */ /* 0x002f220000300a00 */
[----:B------:R-:W-:-:S03]  /*404a0*/  IMAD.MOV.U32 R2, RZ, RZ, R131 ;  /* 0x000000ffff027224 */ /* 0x000fc600078e0083 */
[----:B--2---:R-:W-:Y:S04]  /*404b0*/  STL [R1+0x1318], R146 ;  /* 0x0013189201007387 */ /* 0x004fe80000100800 */
[----:B------:R1:W-:Y:S02]  /*404c0*/  STL [R1+0x130c], R2 ;  /* 0x00130c0201007387 */ /* 0x0003e40000100800 */
[----:B-1----:R-:W-:Y:S02]  /*404d0*/  MOV R2, R147 ;  /* 0x0000009300027202 */ /* 0x002fe40000000f00 */
[----:B------:R-:W2:Y:S04]  /*404e0*/  LDL.LU.64 R146, [R1+0x1368] ;  /* 0x0013680001927983 */ /* 0x000ea80000300a00 */
[----:B------:R1:W-:Y:S04]  /*404f0*/  STL [R1+0x1314], R2 ;  /* 0x0013140201007387 */ /* 0x0003e80000100800 */
[----:B---3--:R3:W-:Y:S01]  /*40500*/  STL [R1+0x1320], R148 ;  /* 0x0013209401007387 */ /* 0x0087e20000100800 */
[----:B-1----:R-:W-:-:S03]  /*40510*/  IMAD.MOV.U32 R2, RZ, RZ, R149 ;  /* 0x000000ffff027224 */ /* 0x002fc600078e0095 */
[----:B----4-:R-:W-:Y:S04]  /*40520*/  STL [R1+0x1328], R132 ;  /* 0x0013288401007387 */ /* 0x010fe80000100800 */
[----:B------:R1:W-:Y:S04]  /*40530*/  STL [R1+0x131c], R2 ;  /* 0x00131c0201007387 */ /* 0x0003e80000100800 */
[----:B---3--:R-:W3:Y:S01]  /*40540*/  LDL.LU.64 R148, [R1+0x1370] ;  /* 0x0013700001947983 */ /* 0x008ee20000300a00 */
[----:B-1----:R-:W-:-:S03]  /*40550*/  IMAD.MOV.U32 R2, RZ, RZ, R133 ;  /* 0x000000ffff027224 */ /* 0x002fc600078e0085 */
[----:B------:R-:W-:Y:S04]  /*40560*/  STL [R1+0x1330], R150 ;  /* 0x0013309601007387 */ /* 0x000fe80000100800 */
[----:B------:R1:W-:Y:S02]  /*40570*/  STL [R1+0x1324], R2 ;  /* 0x0013240201007387 */ /* 0x0003e40000100800 */
[----:B-1----:R-:W-:Y:S02]  /*40580*/  MOV R2, R151 ;  /* 0x0000009700027202 */ /* 0x002fe40000000f00 */
[----:B------:R-:W4:Y:S04]  /*40590*/  LDL.LU.64 R150, [R1+0x1378] ;  /* 0x0013780001967983 */ /* 0x000f280000300a00 */
[----:B------:R1:W-:Y:S04]  /*405a0*/  STL [R1+0x132c], R2 ;  /* 0x00132c0201007387 */ /* 0x0003e80000100800 */
[----:B------:R-:W-:Y:S01]  /*405b0*/  STL [R1+0x1338], R134 ;  /* 0x0013388601007387 */ /* 0x000fe20000100800 */
[----:B-1----:R-:W-:-:S03]  /*405c0*/  IMAD.MOV.U32 R2, RZ, RZ, R135 ;  /* 0x000000ffff027224 */ /* 0x002fc600078e0087 */
[----:B------:R-:W-:Y:S04]  /*405d0*/  STL [R1+0x1340], R136 ;  /* 0x0013408801007387 */ /* 0x000fe80000100800 */
[----:B------:R1:W-:Y:S04]  /*405e0*/  STL [R1+0x1334], R2 ;  /* 0x0013340201007387 */ /* 0x0003e80000100800 */
[----:B------:R-:W4:Y:S04]  /*405f0*/  LDL.LU.64 R120, [R1+0x1380] ;  /* 0x0013800001787983 */ /* 0x000f280000300a00 */
[----:B------:R-:W4:Y:S01]  /*40600*/  LDL.LU.64 R122, [R1+0x1388] ;  /* 0x00138800017a7983 */ /* 0x000f220000300a00 */
[----:B-1----:R-:W-:-:S05]  /*40610*/  IMAD.MOV.U32 R2, RZ, RZ, R137 ;  /* 0x000000ffff027224 */ /* 0x002fca00078e0089 */
        /* <DEDUP_REMOVED lines=21> */
[----:B--2---:R-:W-:Y:S04]  /*40770*/  STL [R1+0x1368], R146 ;  /* 0x0013689201007387 */ /* 0x004fe80000100800 */
[----:B------:R-:W2:Y:S01]  /*40780*/  LDL.LU.64 R140, [R1+0x13d0] ;  /* 0x0013d000018c7983 */ /* 0x000ea20000300a00 */
[----:B-1----:R-:W-:-:S03]  /*40790*/  IMAD.MOV.U32 R2, RZ, RZ, R147 ;  /* 0x000000ffff027224 */ /* 0x002fc600078e0093 */
[----:B------:R-:W2:Y:S04]  /*407a0*/  LDL.LU.64 R142, [R1+0x13d8] ;  /* 0x0013d800018e7983 */ /* 0x000ea80000300a00 */
[----:B------:R1:W-:Y:S04]  /*407b0*/  STL [R1+0x1364], R2 ;  /* 0x0013640201007387 */ /* 0x0003e80000100800 */
[----:B---3--:R3:W-:Y:S04]  /*407c0*/  STL [R1+0x1370], R148 ;  /* 0x0013709401007387 */ /* 0x0087e80000100800 */
[----:B------:R-:W2:Y:S01]  /*407d0*/  LDL.LU.64 R144, [R1+0x13e0] ;  /* 0x0013e00001907983 */ /* 0x000ea20000300a00 */
[----:B-1----:R-:W-:-:S03]  /*407e0*/  IMAD.MOV.U32 R2, RZ, RZ, R149 ;  /* 0x000000ffff027224 */ /* 0x002fc600078e0095 */
[----:B------:R-:W2:Y:S04]  /*407f0*/  LDL.LU.64 R146, [R1+0x13e8] ;  /* 0x0013e80001927983 */ /* 0x000ea80000300a00 */
[----:B------:R1:W-:Y:S04]  /*40800*/  STL [R1+0x136c], R2 ;  /* 0x00136c0201007387 */ /* 0x0003e80000100800 */
[----:B----4-:R4:W-:Y:S04]  /*40810*/  STL [R1+0x1378], R150 ;  /* 0x0013789601007387 */ /* 0x0109e80000100800 */
[----:B---3--:R-:W3:Y:S01]  /*40820*/  LDL.LU.64 R148, [R1+0x13f0] ;  /* 0x0013f00001947983 */ /* 0x008ee20000300a00 */
[----:B-1----:R-:W-:-:S03]  /*40830*/  MOV R2, R151 ;  /* 0x0000009700027202 */ /* 0x002fc60000000f00 */
[----:B----4-:R-:W4:Y:S04]  /*40840*/  LDL.LU.64 R150, [R1+0x13f8] ;  /* 0x0013f80001967983 */ /* 0x010f280000300a00 */
[----:B------:R1:W-:Y:S04]  /*40850*/  STL [R1+0x1374], R2 ;  /* 0x0013740201007387 */ /* 0x0003e80000100800 */
[----:B------:R-:W-:Y:S01]  /*40860*/  STL [R1+0x1380], R120 ;  /* 0x0013807801007387 */ /* 0x000fe20000100800 */
[----:B-1----:R-:W-:-:S03]  /*40870*/  IMAD.MOV.U32 R2, RZ, RZ, R121 ;  /* 0x000000ffff027224 */ /* 0x002fc600078e0079 */
[----:B------:R-:W-:Y:S04]  /*40880*/  STL [R1+0x1388], R122 ;  /* 0x0013887a01007387 */ /* 0x000fe80000100800 */
        /* <DEDUP_REMOVED lines=12> */
[----:B------:R1:W-:Y:S04]  /*40950*/  STL [R1+0x139c], R2 ;  /* 0x00139c0201007387 */ /* 0x0003e80000100800 */
[----:B------:R-:W-:Y:S01]  /*40960*/  STL [R1+0x13b0], R132 ;  /* 0x0013b08401007387 */ /* 0x000fe20000100800 */
[----:B-1----:R-:W-:-:S05]  /*40970*/  MOV R2, R131 ;  /* 0x0000008300027202 */ /* 0x002fca0000000f00 */
        /* <DEDUP_REMOVED lines=9> */
[----:B------:R1:W-:Y:S02]  /*40a10*/  STL [R1+0x13bc], R2 ;  /* 0x0013bc0201007387 */ /* 0x0003e40000100800 */
[----:B-1----:R-:W-:Y:S02]  /*40a20*/  IMAD.MOV.U32 R2, RZ, RZ, R139 ;  /* 0x000000ffff027224 */ /* 0x002fe400078e008b */
[----:B--2---:R-:W-:Y:S04]  /*40a30*/  STL [R1+0x13d0], R140 ;  /* 0x0013d08c01007387 */ /* 0x004fe80000100800 */
        /* <DEDUP_REMOVED lines=9> */
[----:B------:R1:W-:Y:S04]  /*40ad0*/  STL [R1+0x13dc], R2 ;  /* 0x0013dc0201007387 */ /* 0x0003e80000100800 */
[----:B---3--:R-:W-:Y:S01]  /*40ae0*/  STL [R1+0x13f0], R148 ;  /* 0x0013f09401007387 */ /* 0x008fe20000100800 */
[----:B-1----:R-:W-:-:S05]  /*40af0*/  IMAD.MOV.U32 R2, RZ, RZ, R147 ;  /* 0x000000ffff027224 */ /* 0x002fca00078e0093 */
[----:B------:R1:W-:Y:S04]  /*40b00*/  STL [R1+0x13e4], R2 ;  /* 0x0013e40201007387 */ /* 0x0003e80000100800 */
[----:B----4-:R-:W-:Y:S01]  /*40b10*/  STL [R1+0x13f8], R150 ;  /* 0x0013f89601007387 */ /* 0x010fe20000100800 */
[----:B-1----:R-:W-:-:S05]  /*40b20*/  MOV R2, R149 ;  /* 0x0000009500027202 */ /* 0x002fca0000000f00 */
[----:B------:R1:W-:Y:S04]  /*40b30*/  STL [R1+0x13ec], R2 ;  /* 0x0013ec0201007387 */ /* 0x0003e80000100800 */
[----:B------:R-:W-:Y:S01]  /*40b40*/  STL [R1+0x1400], R152 ;  /* 0x0014009801007387 */ /* 0x000fe20000100800 */
[----:B-1----:R-:W-:-:S05]  /*40b50*/  IMAD.MOV.U32 R2, RZ, RZ, R151 ;  /* 0x000000ffff027224 */ /* 0x002fca00078e0097 */
[----:B------:R-:W-:Y:S04]  /*40b60*/  STL [R1+0x13f4], R2 ;  /* 0x0013f40201007387 */ /* 0x000fe80000100800 */
        /* <DEDUP_REMOVED lines=14> */
[----:B------:R1:W-:Y:S04]  /*40c50*/  STL [R1+0x1434], R167 ;  /* 0x001434a701007387 */ /* 0x0003e80000100800 */
[----:B-1----:R1:W5:Y:S04]  /*40c60*/  LDL.LU.64 R166, [R1+0x1648] ;  /* 0x0016480001a67983 */ /* 0x0023680000300a00 */
[----:B------:R1:W5:Y:S04]  /*40c70*/  LDL.LU.64 R164, [R1+0x1640] ;  /* 0x0016400001a47983 */ /* 0x0003680000300a00 */
        /* <DEDUP_REMOVED lines=10> */
[----:B------:R-:W-:Y:S04]  /*40d20*/  STL [R1+0x400], RZ ;  /* 0x000400ff01007387 */ /* 0x000fe80000100800 */
        /* <DEDUP_REMOVED lines=255> */
[----:B------:R-:W-:Y:S04]  /*41d20*/  STL [R1], RZ ;  /* 0x000000ff01007387 */ /* 0x000fe80000100800 */
        /* <DEDUP_REMOVED lines=104> */
[----:B------:R-:W-:Y:S01]  /*423b0*/  STL [R1+0x1a4], RZ ;  /* 0x0001a4ff01007387 */ /* 0x000fe20000100800 */
[----:B------:R-:W-:-:S03]  /*423c0*/  USHF.R.S32.HI UR12, URZ, 0x1f, UR6 ;  /* 0x0000001f3f0c7899 */ /* 0x000fc60008011406 */
[----:B------:R-:W-:Y:S04]  /*423d0*/  STL [R1+0x1a8], RZ ;  /* 0x0001a8ff01007387 */ /* 0x000fe80000100800 */
[----:B------:R-:W-:Y:S04]  /*423e0*/  STL [R1+0x1ac], RZ ;  /* 0x0001acff01007387 */ /* 0x000fe80000100800 */
[----:B------:R-:W-:Y:S04]  /*423f0*/  STL [R1+0x1b0], RZ ;  /* 0x0001b0ff01007387 */ /* 0x000fe80000100800 */
[----:B------:R-:W-:Y:S01]  /*42400*/  STL [R1+0x1b4], RZ ;  /* 0x0001b4ff01007387 */ /* 0x000fe20000100800 */
[----:B------:R-:W-:-:S03]  /*42410*/  ULEA.HI UR12, UR12, UR6, URZ, 0x7 ;  /* 0x000000060c0c7291 */ /* 0x000fc6000f8f383f */
[----:B------:R-:W-:Y:S04]  /*42420*/  STL [R1+0x1b8], RZ ;  /* 0x0001b8ff01007387 */ /* 0x000fe80000100800 */
[----:B------:R-:W-:Y:S04]  /*42430*/  STL [R1+0x1bc], RZ ;  /* 0x0001bcff01007387 */ /* 0x000fe80000100800 */
[----:B------:R-:W-:Y:S04]  /*42440*/  STL [R1+0x1c0], RZ ;  /* 0x0001c0ff01007387 */ /* 0x000fe80000100800 */
[----:B------:R-:W-:Y:S01]  /*42450*/  STL [R1+0x1c4], RZ ;  /* 0x0001c4ff01007387 */ /* 0x000fe20000100800 */
[----:B------:R-:W-:-:S03]  /*42460*/  USHF.R.S32.HI UR13, URZ, 0x1f, UR7 ;  /* 0x0000001f3f0d7899 */ /* 0x000fc60008011407 */
[----:B------:R-:W-:Y:S01]  /*42470*/  STL [R1+0x1c8], RZ ;  /* 0x0001c8ff01007387 */ /* 0x000fe20000100800 */
[----:B------:R-:W-:-:S03]  /*42480*/  USHF.R.S32.HI UR15, URZ, 0x7, UR12 ;  /* 0x000000073f0f7899 */ /* 0x000fc6000801140c */
[----:B------:R-:W-:Y:S01]  /*42490*/  STL [R1+0x1cc], RZ ;  /* 0x0001ccff01007387 */ /* 0x000fe20000100800 */
[----:B------:R-:W-:-:S03]  /*424a0*/  USHF.R.S32.HI UR14, URZ, 0x1f, UR11 ;  /* 0x0000001f3f0e7899 */ /* 0x000fc6000801140b */
[----:B------:R-:W-:Y:S04]  /*424b0*/  STL [R1+0x1d0], RZ ;  /* 0x0001d0ff01007387 */ /* 0x000fe80000100800 */
[----:B------:R-:W-:Y:S01]  /*424c0*/  STL [R1+0x1d4], RZ ;  /* 0x0001d4ff01007387 */ /* 0x000fe20000100800 */
[----:B------:R-:W-:-:S03]  /*424d0*/  USHF.L.U32 UR4, UR7, 0x2, URZ ;  /* 0x0000000207047899 */ /* 0x000fc6000800063f */
[----:B------:R-:W-:Y:S01]  /*424e0*/  STL [R1+0x1d8], RZ ;  /* 0x0001d8ff01007387 */ /* 0x000fe20000100800 */
[----:B------:R-:W-:-:S03]  /*424f0*/  USHF.L.U64.HI UR6, UR7, 0x2, UR13 ;  /* 0x0000000207067899 */ /* 0x000fc6000801020d */
[----:B------:R-:W-:Y:S01]  /*42500*/  STL [R1+0x1dc], RZ ;  /* 0x0001dcff01007387 */ /* 0x000fe20000100800 */
[----:B------:R-:W-:-:S03]  /*42510*/  USHF.L.U32 UR5, UR11, 0x2, URZ ;  /* 0x000000020b057899 */ /* 0x000fc6000800063f */
[----:B------:R-:W-:Y:S01]  /*42520*/  STL [R1+0x1e0], RZ ;  /* 0x0001e0ff01007387 */ /* 0x000fe20000100800 */
[----:B------:R-:W-:Y:S01]  /*42530*/  USHF.L.U64.HI UR7, UR11, 0x2, UR14 ;  /* 0x000000020b077899 */ /* 0x000fe2000801020e */
[----:B------:R-:W-:Y:S02]  /*42540*/  MOV R2, UR15 ;  /* 0x0000000f00027c02 */ /* 0x000fe40008000f00 */
[----:B------:R-:W-:Y:S01]  /*42550*/  STL [R1+0x1e4], RZ ;  /* 0x0001e4ff01007387 */ /* 0x000fe20000100800 */
[----:B------:R-:W-:-:S03]  /*42560*/  UIADD3 UR11, UR15, -0x4, URZ ;  /* 0xfffffffc0f0b7890 */ /* 0x000fc6000fffe03f */
[----:B------:R-:W-:Y:S04]  /*42570*/  STL [R1+0x1e8], RZ ;  /* 0x0001e8ff01007387 */ /* 0x000fe80000100800 */
[----:B------:R-:W-:Y:S04]  /*42580*/  STL [R1+0x1ec], RZ ;  /* 0x0001ecff01007387 */ /* 0x000fe80000100800 */
[----:B------:R-:W-:Y:S04]  /*42590*/  STL [R1+0x1f0], RZ ;  /* 0x0001f0ff01007387 */ /* 0x000fe80000100800 */
[----:B------:R-:W-:Y:S04]  /*425a0*/  STL [R1+0x1f4], RZ ;  /* 0x0001f4ff01007387 */ /* 0x000fe80000100800 */
[----:B------:R-:W-:Y:S04]  /*425b0*/  STL [R1+0x1f8], RZ ;  /* 0x0001f8ff01007387 */ /* 0x000fe80000100800 */
[----:B------:R-:W-:Y:S04]  /*425c0*/  STL [R1+0x1fc], RZ ;  /* 0x0001fcff01007387 */ /* 0x000fe80000100800 */
[----:B------:R2:W-:Y:S02]  /*425d0*/  STL [R1+0x1440], R2 ;  /* 0x0014400201007387 */ /* 0x0005e40000100800 */
[----:B--2---:R-:W-:-:S05]  /*425e0*/  IMAD.U32 R2, RZ, RZ, UR11 ;  /* 0x0000000bff027e24 */ /* 0x004fca000f8e00ff */
[----:B------:R1:W-:Y:S01]  /*425f0*/  STL [R1+0x143c], R2 ;  /* 0x00143c0201007387 */ /* 0x0003e20000100800 */
[----:B------:R-:W-:Y:S01]  /*42600*/  IMAD.MOV.U32 R14, RZ, RZ, R4 ;  /* 0x000000ffff0e7224 */ /* 0x000fe200078e0004 */
[----:B------:R-:W-:Y:S01]  /*42610*/  MOV R15, R5 ;  /* 0x00000005000f7202 */ /* 0x000fe20000000f00 */
[----:B------:R-:W-:Y:S01]  /*42620*/  IMAD.MOV.U32 R10, RZ, RZ, R190 ;  /* 0x000000ffff0a7224 */ /* 0x000fe200078e00be */
[----:B------:R-:W-:Y:S01]  /*42630*/  CS2R R24, SRZ ;  /* 0x0000000000187805 */ /* 0x000fe2000001ff00 */
[----:B------:R-:W-:Y:S01]  /*42640*/  IMAD.MOV.U32 R11, RZ, RZ, R191 ;  /* 0x000000ffff0b7224 */ /* 0x000fe200078e00bf */
        /* <DEDUP_REMOVED lines=62> */
[----:B------:R-:W-:Y:S01]  /*42a30*/  CS2R R150, SRZ ;  /* 0x0000000000967805 */ /* 0x000fe2000001ff00 */
[----:B------:R-:W-:Y:S01]  /*42a40*/  UMOV UR10, 0x3 ;  /* 0x00000003000a7882 */ /* 0x000fe20000000000 */
[----:B------:R-:W-:Y:S01]  /*42a50*/  UMOV UR60, 0xffffffff ;  /* 0xffffffff003c7882 */ /* 0x000fe20000000000 */
[----:B-1----:R-:W-:-:S05]  /*42a60*/  UMOV UR11, URZ ;  /* 0x0000003f000b7c82 */ /* 0x002fca0008000000 */
.L_x_1:
[----:B------:R-:W-:Y:S01]  /*42a70*/  STL.64 [R1+0x1880], R170 ;  /* 0x001880aa01007387 */ /* 0x000fe20000100a00 */
[----:B------:R-:W-:Y:S01]  /*42a80*/  UIADD3 UR60, UR60, 0x1, URZ ;  /* 0x000000013c3c7890 */ /* 0x000fe2000fffe03f */
[----:B------:R-:W-:-:S04]  /*42a90*/  DEPBAR.LE SB0, 0x6 ;  /* 0x000081800000791a */ /* 0x000fc80000000000 */
[----:B------:R-:W-:Y:S04]  /*42aa0*/  STL.64 [R1+0x1878], R168 ;  /* 0x001878a801007387 */ /* 0x000fe80000100a00 */
[----:B-----5:R-:W-:Y:S04]  /*42ab0*/  STL.64 [R1+0x1870], R166 ;  /* 0x001870a601007387 */ /* 0x020fe80000100a00 */
        /* <DEDUP_REMOVED lines=60> */
[----:B------:R1:W-:Y:S04]  /*42e80*/  STL.64 [R1+0x1688], R44 ;  /* 0x0016882c01007387 */ /* 0x0003e80000100a00 */
[----:B-1----:R-:W2:Y:S04]  /*42e90*/  LDL.LU.64 R44, [R1+0x400] ;  /* 0x00040000012c7983 */ /* 0x002ea80000300a00 */
        /* <DEDUP_REMOVED lines=63> */
[----:B------:R-:W-:Y:S01]  /*43290*/  UISETP.GT.AND UP0, UPT, UR60, 0x4, UPT ;  /* 0x000000043c00788c */ /* 0x000fe2000bf04270 */
[----:B------:R-:W-:Y:S01]  /*432a0*/  UMOV UR37, 0x40000040 ;  /* 0x4000004000257882 */ /* 0x000fe20000000000 */
[----:B------:R-:W-:Y:S02]  /*432b0*/  BAR.SYNC.DEFER_BLOCKING 0x0 ;  /* 0x0000000000007b1d */ /* 0x000fe40000010000 */
[----:B------:R-:W-:-:S04]  /*432c0*/  USEL UR60, UR60, URZ, !UP0 ;  /* 0x0000003f3c3c7287 */ /* 0x000fc8000c000000 */
[----:B------:R-:W-:Y:S01]  /*432d0*/  ULEA UR12, UR60, UR61, 0x11 ;  /* 0x0000003d3c0c7291 */ /* 0x000fe2000f8e883f */
[----:B------:R-:W-:Y:S01]  /*432e0*/  UMOV UR39, 0x40000040 ;  /* 0x4000004000277882 */ /* 0x000fe20000000000 */
[----:B------:R-:W-:Y:S02]  /*432f0*/  STL [R1+0x1680], R178 ;  /* 0x001680b201007387 */ /* 0x000fe40000100800 */
[----:B------:R-:W-:Y:S02]  /*43300*/  UIADD3 UR13, UR12, 0xa0000, URZ ;  /* 0x000a00000c0d7890 */ /* 0x000fe4000fffe03f */
[----:B------:R-:W-:Y:S01]  /*43310*/  USHF.R.U32.HI UR36, URZ, 0x4, UR12 ;  /* 0x000000043f247899 */ /* 0x000fe2000801160c */
[----:B------:R-:W-:Y:S01]  /*43320*/  STL [R1+0x167c], R179 ;  /* 0x00167cb301007387 */ /* 0x000fe20000100800 */
[----:B------:R-:W-:Y:S02]  /*43330*/  USHF.R.U32.HI UR13, URZ, 0x4, UR13 ;  /* 0x000000043f0d7899 */ /* 0x000fe4000801160d */
[----:B------:R-:W-:Y:S01]  /*43340*/  USGXT.U32 UR36, UR36, 0xe ;  /* 0x0000000e2424789a */ /* 0x000fe20008000000 */
[----:B------:R-:W-:Y:S01]  /*43350*/  STL [R1+0x1678], R174 ;  /* 0x001678ae01007387 */ /* 0x000fe20000100800 */
[----:B------:R-:W-:-:S02]  /*43360*/  USGXT.U32 UR38, UR13, 0xe ;  /* 0x0000000e0d26789a */ /* 0x000fc40008000000 */
[----:B------:R-:W-:Y:S01]  /*43370*/  UIADD3 UR40, UP0, UR36, 0x2, URZ ;  /* 0x0000000224287890 */ /* 0x000fe2000ff1e03f */
[----:B------:R-:W-:Y:S01]  /*43380*/  STL [R1+0x1674], R175 ;  /* 0x001674af01007387 */ /* 0x000fe20000100800 */
[----:B------:R-:W-:Y:S01]  /*43390*/  UIADD3 UR42, UP1, UR38, 0x2, URZ ;  /* 0x00000002262a7890 */ /* 0x000fe2000ff3e03f */
[----:B------:R-:W-:Y:S01]  /*433a0*/  UMOV UR12, URZ ;  /* 0x0000003f000c7c82 */ /* 0x000fe20008000000 */
[----:B------:R-:W-:Y:S01]  /*433b0*/  UMOV UR13, URZ ;  /* 0x0000003f000d7c82 */ /* 0x000fe20008000000 */
[----:B------:R-:W-:Y:S01]  /*433c0*/  UIADD3.X UR41, UR12, 0x40000040, URZ, UP0, !UPT ;  /* 0x400000400c297890 */ /* 0x000fe200087fe43f */
[----:B------:R-:W-:Y:S01]  /*433d0*/  STL [R1+0x1670], R7 ;  /* 0x0016700701007387 */ /* 0x000fe20000100800 */
[----:B------:R-:W-:Y:S02]  /*433e0*/  UIADD3.X UR43, UR13, 0x40000040, URZ, UP1, !UPT ;  /* 0x400000400d2b7890 */ /* 0x000fe40008ffe43f */
[----:B------:R-:W-:Y:S01]  /*433f0*/  UIADD3.64 UR52, UR40, 0x2, URZ ;  /* 0x0000000228347897 */ /* 0x000fe2000fffe03f */
[----:B------:R-:W-:Y:S01]  /*43400*/  STL [R1+0x166c], R6 ;  /* 0x00166c0601007387 */ /* 0x000fe20000100800 */
[----:B------:R-:W-:-:S02]  /*43410*/  UIADD3.64 UR54, UR42, 0x2, URZ ;  /* 0x000000022a367897 */ /* 0x000fc4000fffe03f */
[----:B------:R-:W-:Y:S01]  /*43420*/  UIADD3.64 UR56, UR40, 0x4, URZ ;  /* 0x0000000428387897 */ /* 0x000fe2000fffe03f */
[----:B------:R-:W-:Y:S01]  /*43430*/  STL [R1+0x1668], R0 ;  /* 0x0016680001007387 */ /* 0x000fe20000100800 */
[----:B------:R-:W-:Y:S02]  /*43440*/  UIADD3.64 UR58, UR42, 0x4, URZ ;  /* 0x000000042a3a7897 */ /* 0x000fe4000fffe03f */
[----:B------:R-:W-:Y:S02]  /*43450*/  UIADD3.64 UR16, UR40, 0x7fe, URZ ;  /* 0x000007fe28107897 */ /* 0x000fe4000fffe03f */
[----:B------:R-:W-:Y:S02]  /*43460*/  UIADD3.64 UR18, UR42, 0x7fe, URZ ;  /* 0x000007fe2a127897 */ /* 0x000fe4000fffe03f */
[----:B------:R-:W-:Y:S02]  /*43470*/  UIADD3.64 UR12, UR40, 0x800, URZ ;  /* 0x00000800280c7897 */ /* 0x000fe4000fffe03f */
[----:B------:R-:W-:-:S02]  /*43480*/  UIADD3.64 UR14, UR42, 0x800, URZ ;  /* 0x000008002a0e7897 */ /* 0x000fc4000fffe03f */
[----:B------:R-:W-:Y:S02]  /*43490*/  UIADD3.64 UR48, UR40, 0x1000, URZ ;  /* 0x0000100028307897 */ /* 0x000fe4000fffe03f */
        /* <DEDUP_REMOVED lines=8> */
[----:B------:R-:W-:Y:S01]  /*43520*/  UIADD3.64 UR22, UR42, 0x1800, URZ ;  /* 0x000018002a167897 */ /* 0x000fe2000fffe03f */
[----:B--2---:R-:W-:-:S06]  /*43530*/  WARPGROUP.ARRIVE ;  /* 0x00000000000079c5 */ /* 0x004fcc0000000000 */
[----:B------:R-:W-:Y:S03]  /*43540*/  HGMMA.64x256x8.F32.TF32 R44, gdesc[UR36], R44, gsb0 ;  /* 0x07e00000242c79f0 */ /* 0x000fe6000800282c */
[----:B------:R-:W-:Y:S02]  /*43550*/  WARPGROUP.DEPBAR.LE gsb0, 0x0 ;  /* 0x00008000000079c5 */ /* 0x000fe40000010000 */
[----:B------:R-:W-:-:S15]  /*43560*/  WARPGROUP.ARRIVE ;  /* 0x00000000000079c5 */ /* 0x000fde0000000000 */
[----:B------:R-:W-:-:S08]  /*43570*/  NOP ;  /* 0x0000000000007918 */ /* 0x000fd00000000000 */
[----:B------:R-:W-:Y:S03]  /*43580*/  HGMMA.64x256x8.F32.TF32 R44, gdesc[UR40], R44, gsb0 ;  /* 0x07e00000282c79f0 */ /* 0x000fe6000800282c */
[----:B------:R-:W-:Y:S02]  /*43590*/  WARPGROUP.DEPBAR.LE gsb0, 0x0 ;  /* 0x00008000000079c5 */ /* 0x000fe40000010000 */
[----:B------:R-:W-:-:S15]  /*435a0*/  WARPGROUP.ARRIVE ;  /* 0x00000000000079c5 */ /* 0x000fde0000000000 */
[----:B------:R-:W-:-:S08]  /*435b0*/  NOP ;  /* 0x0000000000007918 */ /* 0x000fd00000000000 */
[----:B------:R-:W-:Y:S01]  /*435c0*/  HGMMA.64x256x8.F32.TF32 R44, gdesc[UR52], R44, gsb0 ;  /* 0x07e00000342c79f0 */ /* 0x000fe2000800282c */
[----:B------:R-:W-:Y:S01]  /*435d0*/  UMOV UR52, UR18 ;  /* 0x0000001200347c82 */ /* 0x000fe20008000000 */
[----:B------:R-:W-:Y:S01]  /*435e0*/  UMOV UR53, UR19 ;  /* 0x0000001300357c82 */ /* 0x000fe20008000000 */
        /* <DEDUP_REMOVED lines=10> */
[----:B------:R-:W-:Y:S02]  /*43690*/  UIADD3.64 UR16, UR40, 0x1802, URZ ;  /* 0x0000180228107897 */ /* 0x000fe4000fffe03f */
[----:B------:R-:W-:Y:S01]  /*436a0*/  UIADD3.64 UR18, UR42, 0x1802, URZ ;  /* 0x000018022a127897 */ /* 0x000fe2000fffe03f */
[----:B------:R-:W-:Y:S02]  /*436b0*/  WARPGROUP.DEPBAR.LE gsb0, 0x0 ;  /* 0x00008000000079c5 */ /* 0x000fe40000010000 */
[----:B------:R-:W-:-:S15]  /*436c0*/  WARPGROUP.ARRIVE ;  /* 0x00000000000079c5 */ /* 0x000fde0000000000 */
[----:B------:R-:W-:-:S07]  /*436d0*/  NOP ;  /* 0x0000000000007918 */ /* 0x000fce0000000000 */
        /* <DEDUP_REMOVED lines=50> */
[----:B------:R1:W-:Y:S04]  /*43a00*/  STL.64 [R1+0x400], R44 ;  /* 0x0004002c01007387 */ /* 0x0003e80000100a00 */
        /* <DEDUP_REMOVED lines=63> */
[----:B-1----:R-:W4:Y:S04]  /*43e00*/  LDL.LU.64 R44, [R1] ;  /* 0x00000000012c7983 */ /* 0x002f280000300a00 */
[----:B--2---:R-:W2:Y:S04]  /*43e10*/  LDL.LU.64 R46, [R1+0x8] ;  /* 0x00000800012e7983 */ /* 0x004ea80000300a00 */
[----:B---3--:R-:W3:Y:S04]  /*43e20*/  LDL.LU.64 R48, [R1+0x10] ;  /* 0x0000100001307983 */ /* 0x008ee80000300a00 */
[----:B----4-:R-:W4:Y:S04]  /*43e30*/  LDL.LU.64 R50, [R1+0x18] ;  /* 0x0000180001327983 */ /* 0x010f280000300a00 */
[----:B------:R-:W2:Y:S04]  /*43e40*/  LDL.LU.64 R52, [R1+0x20] ;  /* 0x0000200001347983 */ /* 0x000ea80000300a00 */
[----:B------:R-:W3:Y:S04]  /*43e50*/  LDL.LU.64 R54, [R1+0x28] ;  /* 0x0000280001367983 */ /* 0x000ee80000300a00 */
[----:B------:R-:W4:Y:S04]  /*43e60*/  LDL.LU.64 R56, [R1+0x30] ;  /* 0x0000300001387983 */ /* 0x000f280000300a00 */
        /* <DEDUP_REMOVED lines=47> */
[----:B---3--:R-:W-:Y:S04]  /*44160*/  STL.64 [R1+0x1a80], R150 ;  /* 0x001a809601007387 */ /* 0x008fe80000100a00 */
[----:B--2---:R-:W-:Y:S04]  /*44170*/  STL.64 [R1+0x1a78], R148 ;  /* 0x001a789401007387 */ /* 0x004fe80000100a00 */
[----:B----4-:R-:W-:Y:S04]  /*44180*/  STL.64 [R1+0x1a70], R146 ;  /* 0x001a709201007387 */ /* 0x010fe80000100a00 */
        /* <DEDUP_REMOVED lines=125> */
[----:B------:R-:W-:-:S02]  /*44960*/  UIADD3.64 UR36, UR40, 0x1fe, URZ ;  /* 0x000001fe28247897 */ /* 0x000fc4000fffe03f */
[----:B------:R-:W-:Y:S01]  /*44970*/  UIADD3.64 UR44, UR40, 0x200, URZ ;  /* 0x00000200282c7897 */ /* 0x000fe2000fffe03f */
[----:B------:R-:W3:Y:S01]  /*44980*/  LDL.LU.64 R152, [R1+0x1b0] ;  /* 0x0001b00001987983 */ /* 0x000ee20000300a00 */
[----:B------:R-:W-:Y:S01]  /*44990*/  UMOV UR46, UR42 ;  /* 0x0000002a002e7c82 */ /* 0x000fe20008000000 */
[----:B------:R-:W-:Y:S01]  /*449a0*/  UMOV UR47, UR43 ;  /* 0x0000002b002f7c82 */ /* 0x000fe20008000000 */
[----:B------:R-:W-:Y:S01]  /*449b0*/  UIADD3.64 UR48, UR42, 0x802, URZ ;  /* 0x000008022a307897 */ /* 0x000fe2000fffe03f */
[----:B------:R-:W3:Y:S01]  /*449c0*/  LDL.LU.64 R154, [R1+0x1b8] ;  /* 0x0001b800019a7983 */ /* 0x000ee20000300a00 */
[----:B------:R-:W-:Y:S02]  /*449d0*/  UIADD3.64 UR32, UR42, 0x804, URZ ;  /* 0x000008042a207897 */ /* 0x000fe4000fffe03f */
[----:B------:R-:W-:Y:S01]  /*449e0*/  UIADD3.64 UR28, UR40, 0x1204, URZ ;  /* 0x00001204281c7897 */ /* 0x000fe2000fffe03f */
[----:B------:R-:W3:Y:S01]  /*449f0*/  LDL.LU.64 R156, [R1+0x1c0] ;  /* 0x0001c000019c7983 */ /* 0x000ee20000300a00 */
[----:B------:R-:W-:-:S02]  /*44a00*/  UIADD3.64 UR24, UR40, 0x19fe, URZ ;  /* 0x000019fe28187897 */ /* 0x000fc4000fffe03f */
[----:B------:R-:W-:Y:S01]  /*44a10*/  UIADD3.64 UR20, UR40, 0x1a00, URZ ;  /* 0x00001a0028147897 */ /* 0x000fe2000fffe03f */
[----:B------:R-:W3:Y:S01]  /*44a20*/  LDL.LU.64 R158, [R1+0x1c8] ;  /* 0x0001c800019e7983 */ /* 0x000ee20000300a00 */
[----:B------:R-:W-:Y:S02]  /*44a30*/  UIADD3.64 UR16, UR40, 0x1a02, URZ ;  /* 0x00001a0228107897 */ /* 0x000fe4000fffe03f */
[----:B------:R-:W-:Y:S01]  /*44a40*/  UIADD3.64 UR12, UR40, 0x1a04, URZ ;  /* 0x00001a04280c7897 */ /* 0x000fe2000fffe03f */
[----:B------:R-:W3:Y:S04]  /*44a50*/  LDL.LU.64 R160, [R1+0x1d0] ;  /* 0x0001d00001a07983 */ /* 0x000ee80000300a00 */
[----:B------:R-:W3:Y:S04]  /*44a60*/  LDL.LU.64 R162, [R1+0x1d8] ;  /* 0x0001d80001a27983 */ /* 0x000ee80000300a00 */
[----:B------:R-:W3:Y:S04]  /*44a70*/  LDL.LU.64 R164, [R1+0x1e0] ;  /* 0x0001e00001a47983 */ /* 0x000ee80000300a00 */
[----:B------:R-:W3:Y:S04]  /*44a80*/  LDL.LU.64 R166, [R1+0x1e8] ;  /* 0x0001e80001a67983 */ /* 0x000ee80000300a00 */
[----:B------:R-:W3:Y:S04]  /*44a90*/  LDL.LU.64 R168, [R1+0x1f0] ;  /* 0x0001f00001a87983 */ /* 0x000ee80000300a00 */
[----:B------:R-:W3:Y:S01]  /*44aa0*/  LDL.LU.64 R170, [R1+0x1f8] ;  /* 0x0001f80001aa7983 */ /* 0x000ee20000300a00 */
[----:B--2---:R-:W-:-:S06]  /*44ab0*/  WARPGROUP.ARRIVE ;  /* 0x00000000000079c5 */ /* 0x004fcc0000000000 */
[----:B------:R-:W-:Y:S03]  /*44ac0*/  HGMMA.64x256x8.F32.TF32 R24, gdesc[UR36], R24, gsb0 ;  /* 0x07e00000241879f0 */ /* 0x000fe60008002818 */
[----:B------:R-:W-:Y:S02]  /*44ad0*/  WARPGROUP.DEPBAR.LE gsb0, 0x0 ;  /* 0x00008000000079c5 */ /* 0x000fe40000010000 */
[----:B------:R-:W-:-:S15]  /*44ae0*/  WARPGROUP.ARRIVE ;  /* 0x00000000000079c5 */ /* 0x000fde0000000000 */
[----:B------:R-:W-:-:S08]  /*44af0*/  NOP ;  /* 0x0000000000007918 */ /* 0x000fd00000000000 */
[----:B------:R-:W-:Y:S01]  /*44b00*/  HGMMA.64x256x8.F32.TF32 R24, gdesc[UR44], R24, gsb0 ;  /* 0x07e000002c1879f0 */ /* 0x000fe20008002818 */
[----:B------:R-:W-:Y:S01]  /*44b10*/  UIADD3.64 UR44, UR40, 0x202, URZ ;  /* 0x00000202282c7897 */ /* 0x000fe2000fffe03f */
[----:B------:R-:W-:Y:S01]  /*44b20*/  UMOV UR46, UR54 ;  /* 0x00000036002e7c82 */ /* 0x000fe20008000000 */
[----:B------:R-:W-:Y:S01]  /*44b30*/  UMOV UR47, UR55 ;  /* 0x00000037002f7c82 */ /* 0x000fe20008000000 */
[----:B------:R-:W-:Y:S02]  /*44b40*/  WARPGROUP.DEPBAR.LE gsb0, 0x0 ;  /* 0x00008000000079c5 */ /* 0x000fe40000010000 */
[----:B------:R-:W-:-:S15]  /*44b50*/  WARPGROUP.ARRIVE ;  /* 0x00000000000079c5 */ /* 0x000fde0000000000 */
[----:B------:R-:W-:-:S07]  /*44b60*/  NOP ;  /* 0x0000000000007918 */ /* 0x000fce0000000000 */
        /* <DEDUP_REMOVED lines=25> */
[----:B------:R-:W-:Y:S01]  /*44d00*/  UIADD3.64 UR48, UR42, 0xffe, URZ ;  /* 0x00000ffe2a307897 */ /* 0x000fe2000fffe03f */
[----:B------:R-:W-:Y:S02]  /*44d10*/  WARPGROUP.DEPBAR.LE gsb0, 0x0 ;  /* 0x00008000000079c5 */ /* 0x000fe40000010000 */
[----:B------:R-:W-:-:S15]  /*44d20*/  WARPGROUP.ARRIVE ;  /* 0x00000000000079c5 */ /* 0x000fde0000000000 */
[----:B------:R-:W-:-:S06]  /*44d30*/  NOP ;  /* 0x0000000000007918 */ /* 0x000fcc0000000000 */
        /* <DEDUP_REMOVED lines=112> */
[----:B-1----:R-:W3:Y:S04]  /*45440*/  LDL.LU.64 R150, [R1+0x1a80] ;  /* 0x001a800001967983 */ /* 0x002ee80000300a00 */
        /* <DEDUP_REMOVED lines=53> */
[----:B------:R-:W-:-:S02]  /*457a0*/  UIADD3.64 UR36, UR40, 0x3fe, URZ ;  /* 0x000003fe28247897 */ /* 0x000fc4000fffe03f */
[----:B------:R-:W-:Y:S01]  /*457b0*/  UIADD3.64 UR44, UR40, 0x400, URZ ;  /* 0x00000400282c7897 */ /* 0x000fe2000fffe03f */
[----:B------:R-:W2:Y:S01]  /*457c0*/  LDL.LU.64 R42, [R1+0x18d0] ;  /* 0x0018d000012a7983 */ /* 0x000ea20000300a00 */
[----:B------:R-:W-:Y:S01]  /*457d0*/  UMOV UR46, UR42 ;  /* 0x0000002a002e7c82 */ /* 0x000fe20008000000 */
[----:B------:R-:W-:Y:S01]  /*457e0*/  UMOV UR47, UR43 ;  /* 0x0000002b002f7c82 */ /* 0x000fe20008000000 */
[----:B------:R-:W-:Y:S01]  /*457f0*/  UIADD3.64 UR32, UR42, 0x802, URZ ;  /* 0x000008022a207897 */ /* 0x000fe2000fffe03f */
[----:B------:R-:W2:Y:S01]  /*45800*/  LDL.LU.64 R40, [R1+0x18c8] ;  /* 0x0018c80001287983 */ /* 0x000ea20000300a00 */
[----:B------:R-:W-:Y:S02]  /*45810*/  UIADD3.64 UR28, UR42, 0x804, URZ ;  /* 0x000008042a1c7897 */ /* 0x000fe4000fffe03f */
[----:B------:R-:W-:Y:S01]  /*45820*/  UIADD3.64 UR24, UR40, 0x1bfe, URZ ;  /* 0x00001bfe28187897 */ /* 0x000fe2000fffe03f */
[----:B------:R-:W2:Y:S01]  /*45830*/  LDL.LU.64 R38, [R1+0x18c0] ;  /* 0x0018c00001267983 */ /* 0x000ea20000300a00 */
[----:B------:R-:W-:-:S02]  /*45840*/  UIADD3.64 UR20, UR40, 0x1c00, URZ ;  /* 0x00001c0028147897 */ /* 0x000fc4000fffe03f */
[----:B------:R-:W-:Y:S01]  /*45850*/  UIADD3.64 UR16, UR40, 0x1c02, URZ ;  /* 0x00001c0228107897 */ /* 0x000fe2000fffe03f */
[----:B------:R-:W2:Y:S01]  /*45860*/  LDL.LU.64 R36, [R1+0x18b8] ;  /* 0x0018b80001247983 */ /* 0x000ea20000300a00 */
[----:B------:R-:W-:-:S03]  /*45870*/  UIADD3.64 UR12, UR40, 0x1c04, URZ ;  /* 0x00001c04280c7897 */ /* 0x000fc6000fffe03f */
[----:B------:R-:W2:Y:S04]  /*45880*/  LDL.LU.64 R34, [R1+0x18b0] ;  /* 0x0018b00001227983 */ /* 0x000ea80000300a00 */
[----:B------:R-:W2:Y:S04]  /*45890*/  LDL.LU.64 R32, [R1+0x18a8] ;  /* 0x0018a80001207983 */ /* 0x000ea80000300a00 */
[----:B------:R-:W2:Y:S04]  /*458a0*/  LDL.LU.64 R30, [R1+0x18a0] ;  /* 0x0018a000011e7983 */ /* 0x000ea80000300a00 */
[----:B------:R-:W2:Y:S04]  /*458b0*/  LDL.LU.64 R28, [R1+0x1898] ;  /* 0x00189800011c7983 */ /* 0x000ea80000300a00 */
[----:B------:R-:W2:Y:S04]  /*458c0*/  LDL.LU.64 R26, [R1+0x1890] ;  /* 0x00189000011a7983 */ /* 0x000ea80000300a00 */
[----:B------:R-:W2:Y:S04]  /*458d0*/  LDL.LU.64 R24, [R1+0x1888] ;  /* 0x0018880001187983 */ /* 0x000ea80000300a00 */
[----:B------:R-:W4:Y:S01]  /*458e0*/  LDL R2, [R1+0x1660] ;  /* 0x0016600001027983 */ /* 0x000f220000100800 */
[----:B---3--:R-:W-:-:S06]  /*458f0*/  WARPGROUP.ARRIVE ;  /* 0x00000000000079c5 */ /* 0x008fcc0000000000 */
        /* <DEDUP_REMOVED lines=61> */
[----:B------:R-:W-:Y:S01]  /*45cd0*/  UMOV UR44, UR32 ;  /* 0x00000020002c7c82 */ /* 0x000fe20008000000 */
[----:B------:R-:W-:Y:S01]  /*45ce0*/  UMOV UR45, UR33 ;  /* 0x00000021002d7c82 */ /* 0x000fe20008000000 */
[----:B------:R-:W-:Y:S01]  /*45cf0*/  UIADD3.64 UR32, UR40, 0x1402, URZ ;  /* 0x0000140228207897 */ /* 0x000fe2000fffe03f */
[----:B------:R-:W-:Y:S01]  /*45d00*/  UMOV UR46, UR28 ;  /* 0x0000001c002e7c82 */ /* 0x000fe20008000000 */
[----:B------:R-:W-:Y:S01]  /*45d10*/  UMOV UR47, UR29 ;  /* 0x0000001d002f7c82 */ /* 0x000fe20008000000 */
[----:B------:R-:W-:Y:S01]  /*45d20*/  UIADD3.64 UR28, UR40, 0x1404, URZ ;  /* 0x00001404281c7897 */ /* 0x000fe2000fffe03f */
[----:B------:R-:W-:Y:S02]  /*45d30*/  WARPGROUP.DEPBAR.LE gsb0, 0x0 ;  /* 0x00008000000079c5 */ /* 0x000fe40000010000 */
[----:B------:R-:W-:-:S15]  /*45d40*/  WARPGROUP.ARRIVE ;  /* 0x00000000000079c5 */ /* 0x000fde0000000000 */
[----:B------:R-:W-:-:S04]  /*45d50*/  NOP ;  /* 0x0000000000007918 */ /* 0x000fc80000000000 */
        /* <DEDUP_REMOVED lines=27> */
[----:B------:R-:W-:Y:S04]  /*45f10*/  STL.64 [R1], R44 ;  /* 0x0000002c01007387 */ /* 0x000fe80000100a00 */
        /* <DEDUP_REMOVED lines=129> */
[----:B------:R-:W3:Y:S01]  /*46730*/  LDL R0, [R1+0x143c] ;  /* 0x00143c0001007983 */ /* 0x000ee20000100800 */
[----:B------:R-:W-:Y:S01]  /*46740*/  UIADD3.64 UR24, UR40, 0x1dfe, URZ ;  /* 0x00001dfe28187897 */ /* 0x000fe2000fffe03f */
[----:B----4-:R-:W-:Y:S01]  /*46750*/  R2UR UR13, R2 ;  /* 0x00000000020d72ca */ /* 0x010fe200000e0000 */
[----:B--2---:R-:W-:Y:S01]  /*46760*/  WARPGROUP.ARRIVE ;  /* 0x00000000000079c5 */ /* 0x004fe20000000000 */
[----:B---3--:R-:W-:-:S05]  /*46770*/  R2UR UR12, R0 ;  /* 0x00000000000c72ca */ /* 0x008fca00000e0000 */
[----:B------:R-:W-:Y:S01]  /*46780*/  HGMMA.64x256x8.F32.TF32 R24, gdesc[UR36], R24, gsb0 ;  /* 0x07e00000241879f0 */ /* 0x000fe20008002818 */
[----:B------:R-:W-:Y:S01]  /*46790*/  UIADD3.64 UR36, UR40, 0x600, URZ ;  /* 0x0000060028247897 */ /* 0x000fe2000fffe03f */
[----:B------:R-:W2:Y:S01]  /*467a0*/  LDL R0, [R1+0x1440] ;  /* 0x0014400001007983 */ /* 0x000ea20000100800 */
[----:B------:R-:W-:Y:S01]  /*467b0*/  UMOV UR38, UR42 ;  /* 0x0000002a00267c82 */ /* 0x000fe20008000000 */
[----:B------:R-:W-:Y:S01]  /*467c0*/  UMOV UR39, UR43 ;  /* 0x0000002b00277c82 */ /* 0x000fe20008000000 */
[----:B------:R-:W-:Y:S01]  /*467d0*/  UIADD3.64 UR20, UR40, 0x1e00, URZ ;  /* 0x00001e0028147897 */ /* 0x000fe2000fffe03f */
[----:B------:R-:W3:Y:S01]  /*467e0*/  LDL.LU R6, [R1+0x70c] ;  /* 0x00070c0001067983 */ /* 0x000ee20000300800 */
        /* <DEDUP_REMOVED lines=48> */
[----:B------:R-:W-:Y:S02]  /*46af0*/  UIADD3.64 UR32, UR40, 0x1602, URZ ;  /* 0x0000160228207897 */ /* 0x000fe4000fffe03f */
[----:B------:R-:W-:Y:S02]  /*46b00*/  WARPGROUP.DEPBAR.LE gsb0, 0x0 ;  /* 0x00008000000079c5 */ /* 0x000fe40000010000 */
[----:B------:R-:W-:-:S15]  /*46b10*/  WARPGROUP.ARRIVE ;  /* 0x00000000000079c5 */ /* 0x000fde0000000000 */
[----:B------:R-:W-:-:S08]  /*46b20*/  NOP ;  /* 0x0000000000007918 */ /* 0x000fd00000000000 */
[----:B------:R-:W-:Y:S01]  /*46b30*/  HGMMA.64x256x8.F32.TF32 R24, gdesc[UR48], R24, gsb0 ;  /* 0x07e00000301879f0 */ /* 0x000fe20008002818 */
[----:B------:R-:W-:Y:S02]  /*46b40*/  UIADD3.64 UR28, UR40, 0x1604, URZ ;  /* 0x00001604281c7897 */ /* 0x000fe4000fffe03f */
        /* <DEDUP_REMOVED lines=21> */
[----:B--2---:R-:W-:Y:S02]  /*46ca0*/  R2UR UR18, R0 ;  /* 0x00000000001272ca */ /* 0x004fe400000e0000 */
[----:B------:R-:W2:Y:S04]  /*46cb0*/  LDL.LU R0, [R1+0x710] ;  /* 0x0007100001007983 */ /* 0x000ea80000300800 */
[----:B------:R-:W4:Y:S04]  /*46cc0*/  LDL.LU R175, [R1+0x714] ;  /* 0x0007140001af7983 */ /* 0x000f280000300800 */
[----:B------:R-:W4:Y:S01]  /*46cd0*/  LDL.LU R7, [R1+0x718] ;  /* 0x0007180001077983 */ /* 0x000f220000300800 */
[----:B------:R-:W-:Y:S01]  /*46ce0*/  IADD3 R201, P3, R201, UR4, RZ ;  /* 0x00000004c9c97c10 */ /* 0x000fe2000ff7e0ff */
[----:B------:R-:W-:-:S02]  /*46cf0*/  UIMAD UR16, UR11, -0x80, UR13 ;  /* 0xffffff800b1078a4 */ /* 0x000fc4000f8e020d */
[----:B------:R-:W4:Y:S01]  /*46d00*/  LDL.LU R9, [R1+0x720] ;  /* 0x0007200001097983 */ /* 0x000f220000300800 */
[----:B------:R-:W-:Y:S01]  /*46d10*/  IADD3.X R200, R200, UR6, RZ, P3, !PT ;  /* 0x00000006c8c87c10 */ /* 0x000fe20009ffe4ff */
[----:B------:R-:W-:Y:S02]  /*46d20*/  UISETP.GT.AND UP1, UPT, UR16, URZ, UPT ;  /* 0x0000003f1000728c */ /* 0x000fe4000bf24270 */
[----:B------:R-:W-:Y:S02]  /*46d30*/  UISETP.GE.AND UP0, UPT, UR11, UR12, UPT ;  /* 0x0000000c0b00728c */ /* 0x000fe4000bf06270 */
[----:B------:R-:W-:-:S04]  /*46d40*/  USEL UR12, URZ, 0x4, !UP1 ;  /* 0x000000043f0c7887 */ /* 0x000fc8000c800000 */
[----:B------:R-:W-:-:S06]  /*46d50*/  USEL UR12, UR12, URZ, !UP0 ;  /* 0x0000003f0c0c7287 */ /* 0x000fcc000c000000 */
[----:B------:R-:W-:Y:S01]  /*46d60*/  ISETP.NE.U32.AND P0, PT, RZ, UR12, PT ;  /* 0x0000000cff007c0c */ /* 0x000fe2000bf05070 */
[----:B------:R-:W-:Y:S02]  /*46d70*/  UIADD3.64 UR12, UR40, 0x1e04, URZ ;  /* 0x00001e04280c7897 */ /* 0x000fe4000fffe03f */
[----:B------:R-:W-:-:S04]  /*46d80*/  UIADD3 UR10, UR10, 0x1, URZ ;  /* 0x000000010a0a7890 */ /* 0x000fc8000fffe03f */
[----:B------:R-:W-:Y:S01]  /*46d90*/  UISETP.GT.AND UP1, UPT, UR10, 0x4, UPT ;  /* 0x000000040a00788c */ /* 0x000fe2000bf24270 */
[----:B------:R-:W-:-:S03]  /*46da0*/  IADD3 R193, P1, R193, UR4, RZ ;  /* 0x00000004c1c17c10 */ /* 0x000fc6000ff3e0ff */
[----:B------:R-:W-:Y:S01]  /*46db0*/  USEL UR10, UR10, URZ, !UP1 ;  /* 0x0000003f0a0a7287 */ /* 0x000fe2000c800000 */
[----:B------:R-:W-:-:S03]  /*46dc0*/  IADD3.X R192, R192, UR6, RZ, P1, !PT ;  /* 0x00000006c0c07c10 */ /* 0x000fc60008ffe4ff */
[----:B------:R-:W-:Y:S01]  /*46dd0*/  ULEA UR17, UR10, UR61, 0x11 ;  /* 0x0000003d0a117291 */ /* 0x000fe2000f8e883f */
[----:B------:R-:W-:Y:S01]  /*46de0*/  IADD3 R195, P1, R195, UR4, RZ ;  /* 0x00000004c3c37c10 */ /* 0x000fe2000ff3e0ff */
[----:B------:R-:W-:Y:S01]  /*46df0*/  UISETP.GT.AND UP1, UPT, UR16, 0x1, UPT ;  /* 0x000000011000788c */ /* 0x000fe2000bf24270 */
[----:B------:R-:W-:Y:S01]  /*46e00*/  MOV R4, R193 ;  /* 0x000000c100047202 */ /* 0x000fe20000000f00 */
[----:B------:R-:W-:Y:S02]  /*46e10*/  IMAD.MOV.U32 R5, RZ, RZ, R192 ;  /* 0x000000ffff057224 */ /* 0x000fe400078e00c0 */
[----:B------:R-:W-:Y:S01]  /*46e20*/  VIADD R2, R3, UR17 ;  /* 0x0000001103027c36 */ /* 0x000fe20008000000 */
[----:B------:R-:W-:Y:S01]  /*46e30*/  IADD3.X R194, R194, UR6, RZ, P1, !PT ;  /* 0x00000006c2c27c10 */ /* 0x000fe20008ffe4ff */
[----:B------:R-:W-:Y:S02]  /*46e40*/  WARPGROUP.DEPBAR.LE gsb0, 0x0 ;  /* 0x00008000000079c5 */ /* 0x000fe40000010000 */
[----:B------:R-:W-:-:S06]  /*46e50*/  WARPGROUP.ARRIVE ;  /* 0x00000000000079c5 */ /* 0x000fcc0000000000 */
[----:B------:R-:W-:Y:S01]  /*46e60*/  HGMMA.64x256x8.F32.TF32 R24, gdesc[UR12], R24, gsb0 ;  /* 0x07e000000c1879f0 */ /* 0x000fe20008002818 */
[----:B--2---:R-:W-:-:S04]  /*46e70*/  IADD3 R0, P3, R0, UR4, RZ ;  /* 0x0000000400007c10 */ /* 0x004fc8000ff7e0ff */
[----:B---3--:R-:W-:Y:S01]  /*46e80*/  IADD3.X R6, R6, UR6, RZ, P3, !PT ;  /* 0x0000000606067c10 */ /* 0x008fe20009ffe4ff */
[----:B------:R-:W-:Y:S04]  /*46e90*/  STL [R1+0x710], R0 ;  /* 0x0007100001007387 */ /* 0x000fe80000100800 */
[----:B------:R1:W-:Y:S04]  /*46ea0*/  STL [R1+0x70c], R6 ;  /* 0x00070c0601007387 */ /* 0x0003e80000100800 */
[----:B------:R-:W2:Y:S01]  /*46eb0*/  LDL.LU R174, [R1+0x71c] ;  /* 0x00071c0001ae7983 */ /* 0x000ea20000300800 */
[----:B------:R-:W-:-:S04]  /*46ec0*/  USEL UR12, URZ, 0x4, !UP1 ;  /* 0x000000043f0c7887 */ /* 0x000fc8000c800000 */
[----:B------:R-:W-:Y:S01]  /*46ed0*/  USEL UR12, UR12, URZ, !UP0 ;  /* 0x0000003f0c0c7287 */ /* 0x000fe2000c000000 */
[----:B------:R-:W-:Y:S01]  /*46ee0*/  IADD3 R197, P1, R197, UR4, RZ ;  /* 0x00000004c5c57c10 */ /* 0x000fe2000ff3e0ff */
[----:B------:R-:W-:Y:S01]  /*46ef0*/  UISETP.GT.AND UP1, UPT, UR16, 0x2, UPT ;  /* 0x000000021000788c */ /* 0x000fe2000bf24270 */
[----:B------:R-:W-:Y:S02]  /*46f00*/  IADD3 R199, P2, R199, UR4, RZ ;  /* 0x00000004c7c77c10 */ /* 0x000fe4000ff5e0ff */
[----:B------:R-:W-:Y:S02]  /*46f10*/  IADD3.X R196, R196, UR6, RZ, P1, !PT ;  /* 0x00000006c4c47c10 */ /* 0x000fe40008ffe4ff */
[----:B------:R-:W-:Y:S02]  /*46f20*/  IADD3.X R198, R198, UR6, RZ, P2, !PT ;  /* 0x00000006c6c67c10 */ /* 0x000fe400097fe4ff */
[----:B------:R-:W-:-:S04]  /*46f30*/  IADD3 R207, P2, R207, UR4, RZ ;  /* 0x00000004cfcf7c10 */ /* 0x000fc8000ff5e0ff */
[----:B------:R-:W-:Y:S01]  /*46f40*/  IADD3.X R206, R206, UR6, RZ, P2, !PT ;  /* 0x00000006cece7c10 */ /* 0x000fe200097fe4ff */
[----:B------:R-:W-:Y:S02]  /*46f50*/  WARPGROUP.DEPBAR.LE gsb0, 0x0 ;  /* 0x00008000000079c5 */ /* 0x000fe40000010000 */
[----:B------:R-:W-:Y:S06]  /*46f60*/  BAR.SYNC.DEFER_BLOCKING 0x0 ;  /* 0x0000000000007b1d */ /* 0x000fec0000010000 */
[----:B------:R-:W-:Y:S01]  /*46f70*/  @!PT LDS RZ, [RZ] ;  /* 0x00000000fffff984 */ /* 0x000fe20000000800 */
[----:B------:R-:W-:Y:S01]  /*46f80*/  @!PT LDS RZ, [RZ] ;  /* 0x00000000fffff984 */ /* 0x000fe20000000800 */
[----:B------:R-:W-:Y:S01]  /*46f90*/  @!PT LDS RZ, [RZ] ;  /* 0x00000000fffff984 */ /* 0x000fe20000000800 */
[----:B------:R3:W-:Y:S02]  /*46fa0*/  LDGSTS.E [R2], desc[UR8][R4.64], P0 ;  /* 0x0000000004027fae */ /* 0x0007e40008121848 */
[----:B---3--:R-:W-:Y:S01]  /*46fb0*/  IMAD.MOV.U32 R4, RZ, RZ, R195 ;  /* 0x000000ffff047224 */ /* 0x008fe200078e00c3 */
[----:B------:R-:W-:-:S05]  /*46fc0*/  MOV R5, R194 ;  /* 0x000000c200057202 */ /* 0x000fca0000000f00 */
[----:B------:R3:W-:Y:S01]  /*46fd0*/  LDGSTS.E [R2+0x4000], desc[UR8][R4.64], P0 ;  /* 0x0400000004027fae */ /* 0x0007e20008121848 */
[----:B------:R-:W-:Y:S01]  /*46fe0*/  ISETP.NE.U32.AND P0, PT, RZ, UR12, PT ;  /* 0x0000000cff007c0c */ /* 0x000fe2000bf05070 */
[----:B------:R-:W-:-:S04]  /*46ff0*/  USEL UR12, URZ, 0x4, !UP1 ;  /* 0x000000043f0c7887 */ /* 0x000fc8000c800000 */
[----:B------:R-:W-:Y:S01]  /*47000*/  USEL UR12, UR12, URZ, !UP0 ;  /* 0x0000003f0c0c7287 */ /* 0x000fe2000c000000 */
[----:B---3--:R-:W-:Y:S02]  /*47010*/  IMAD.MOV.U32 R4, RZ, RZ, R197 ;  /* 0x000000ffff047224 */ /* 0x008fe400078e00c5 */
[----:B------:R-:W-:-:S03]  /*47020*/  IMAD.MOV.U32 R5, RZ, RZ, R196 ;  /* 0x000000ffff057224 */ /* 0x000fc600078e00c4 */
[----:B------:R-:W-:Y:S02]  /*47030*/  ISETP.NE.U32.AND P1, PT, RZ, UR12, PT ;  /* 0x0000000cff007c0c */ /* 0x000fe4000bf25070 */
[----:B------:R3:W-:Y:S01]  /*47040*/  LDGSTS.E [R2+0x4], desc[UR8][R4.64], P0 ;  /* 0x0000400004027fae */ /* 0x0007e20008121848 */
[----:B------:R-:W-:Y:S01]  /*47050*/  UISETP.GT.AND UP1, UPT, UR16, 0x3, UPT ;  /* 0x000000031000788c */ /* 0x000fe2000bf24270 */
[----:B---3--:R-:W-:Y:S01]  /*47060*/  MOV R4, R199 ;  /* 0x000000c700047202 */ /* 0x008fe20000000f00 */
[----:B------:R-:W-:-:S05]  /*47070*/  IMAD.MOV.U32 R5, RZ, RZ, R198 ;  /* 0x000000ffff057224 */ /* 0x000fca00078e00c6 */
[----:B------:R3:W-:Y:S01]  /*47080*/  LDGSTS.E [R2+0x4004], desc[UR8][R4.64], P0 ;  /* 0x0400400004027fae */ /* 0x0007e20008121848 */
[----:B------:R-:W-:Y:S01]  /*47090*/  IADD3 R203, P0, R203, UR4, RZ ;  /* 0x00000004cbcb7c10 */ /* 0x000fe2000ff1e0ff */
[----:B------:R-:W-:-:S03]  /*470a0*/  USEL UR12, URZ, 0x4, !UP1 ;  /* 0x000000043f0c7887 */ /* 0x000fc6000c800000 */
[----:B------:R-:W-:Y:S01]  /*470b0*/  IADD3.X R202, R202, UR6, RZ, P0, !PT ;  /* 0x00000006caca7c10 */ /* 0x000fe200087fe4ff */
[----:B---3--:R-:W-:Y:S01]  /*470c0*/  IMAD.MOV.U32 R4, RZ, RZ, R201 ;  /* 0x000000ffff047224 */ /* 0x008fe200078e00c9 */
[----:B------:R-:W-:Y:S01]  /*470d0*/  MOV R5, R200 ;  /* 0x000000c800057202 */ /* 0x000fe20000000f00 */
[----:B------:R-:W-:-:S04]  /*470e0*/  USEL UR12, UR12, URZ, !UP0 ;  /* 0x0000003f0c0c7287 */ /* 0x000fc8000c000000 */
[----:B------:R3:W-:Y:S01]  /*470f0*/  LDGSTS.E [R2+0x8], desc[UR8][R4.64], P1 ;  /* 0x0000800004027fae */ /* 0x0007e20008921848 */
[----:B------:R-:W-:Y:S01]  /*47100*/  UISETP.GT.AND UP1, UPT, UR16, 0x20, UPT ;  /* 0x000000201000788c */ /* 0x000fe2000bf24270 */
[----:B------:R-:W-:Y:S01]  /*47110*/  ISETP.NE.U32.AND P0, PT, RZ, UR12, PT ;  /* 0x0000000cff007c0c */ /* 0x000fe2000bf05070 */
[----:B---3--:R-:W-:Y:S02]  /*47120*/  IMAD.MOV.U32 R4, RZ, RZ, R203 ;  /* 0x000000ffff047224 */ /* 0x008fe400078e00cb */
[----:B------:R-:W-:-:S05]  /*47130*/  IMAD.MOV.U32 R5, RZ, RZ, R202 ;  /* 0x000000ffff057224 */ /* 0x000fca00078e00ca */
[----:B------:R3:W-:Y:S01]  /*47140*/  LDGSTS.E [R2+0x4008], desc[UR8][R4.64], P1 ;  /* 0x0400800004027fae */ /* 0x0007e20008921848 */
[----:B------:R-:W-:Y:S01]  /*47150*/  IADD3 R205, P1, R205, UR4, RZ ;  /* 0x00000004cdcd7c10 */ /* 0x000fe2000ff3e0ff */
[----:B------:R-:W-:-:S03]  /*47160*/  USEL UR12, URZ, 0x4, !UP1 ;  /* 0x000000043f0c7887 */ /* 0x000fc6000c800000 */
[----:B------:R-:W-:Y:S01]  /*47170*/  IADD3.X R204, R204, UR6, RZ, P1, !PT ;  /* 0x00000006cccc7c10 */ /* 0x000fe20008ffe4ff */
[----:B------:R-:W-:Y:S01]  /*47180*/  USEL UR12, UR12, URZ, !UP0 ;  /* 0x0000003f0c0c7287 */ /* 0x000fe2000c000000 */
[----:B---3--:R-:W-:-:S03]  /*47190*/  MOV R4, R205 ;  /* 0x000000cd00047202 */ /* 0x008fc60000000f00 */
[----:B------:R-:W-:Y:S02]  /*471a0*/  IMAD.MOV.U32 R5, RZ, RZ, R204 ;  /* 0x000000ffff057224 */ /* 0x000fe400078e00cc */
[----:B------:R-:W-:-:S03]  /*471b0*/  ISETP.NE.U32.AND P1, PT, RZ, UR12, PT ;  /* 0x0000000cff007c0c */ /* 0x000fc6000bf25070 */
[----:B------:R3:W-:Y:S02]  /*471c0*/  LDGSTS.E [R2+0xc], desc[UR8][R4.64], P0 ;  /* 0x0000c00004027fae */ /* 0x0007e40008121848 */
[----:B---3--:R-:W-:Y:S01]  /*471d0*/  IMAD.MOV.U32 R4, RZ, RZ, R207 ;  /* 0x000000ffff047224 */ /* 0x008fe200078e00cf */
[----:B------:R-:W-:-:S05]  /*471e0*/  MOV R5, R206 ;  /* 0x000000ce00057202 */ /* 0x000fca0000000f00 */
[----:B------:R3:W-:Y:S01]  /*471f0*/  LDGSTS.E [R2+0x400c], desc[UR8][R4.64], P0 ;  /* 0x0400c00004027fae */ /* 0x0007e20008121848 */
[----:B----4-:R-:W-:-:S04]  /*47200*/  IADD3 R7, P0, R7, UR4, RZ ;  /* 0x0000000407077c10 */ /* 0x010fc8000ff1e0ff */
[----:B------:R-:W-:Y:S01]  /*47210*/  IADD3.X R175, R175, UR6, RZ, P0, !PT ;  /* 0x00000006afaf7c10 */ /* 0x000fe200087fe4ff */
[----:B---3--:R-:W-:Y:S02]  /*47220*/  IMAD.MOV.U32 R4, RZ, RZ, R0 ;  /* 0x000000ffff047224 */ /* 0x008fe400078e0000 */
[----:B------:R-:W-:Y:S02]  /*47230*/  IMAD.MOV.U32 R5, RZ, RZ, R6 ;  /* 0x000000ffff057224 */ /* 0x000fe400078e0006 */
[----:B-1----:R-:W3:Y:S04]  /*47240*/  LDL.LU R6, [R1+0x728] ;  /* 0x0007280001067983 */ /* 0x002ee80000300800 */
[----:B------:R-:W4:Y:S04]  /*47250*/  LDL.LU R0, [R1+0x730] ;  /* 0x0007300001007983 */ /* 0x000f280000300800 */
[----:B------:R1:W-:Y:S04]  /*47260*/  LDGSTS.E [R2+0x8000], desc[UR8][R4.64], P1 ;  /* 0x0800000004027fae */ /* 0x0003e80008921848 */
[----:B------:R-:W-:Y:S04]  /*47270*/  STL [R1+0x718], R7 ;  /* 0x0007180701007387 */ /* 0x000fe80000100800 */
[----:B------:R1:W-:Y:S02]  /*47280*/  STL [R1+0x714], R175 ;  /* 0x000714af01007387 */ /* 0x0003e40000100800 */
[----:B-1----:R-:W-:Y:S01]  /*47290*/  MOV R4, R7 ;  /* 0x0000000700047202 */ /* 0x002fe20000000f00 */
[----:B------:R-:W-:-:S02]  /*472a0*/  IMAD.MOV.U32 R5, RZ, RZ, R175 ;  /* 0x000000ffff057224 */ /* 0x000fc400078e00af */
[----:B------:R-:W4:Y:S04]  /*472b0*/  LDL.LU R175, [R1+0x724] ;  /* 0x0007240001af7983 */ /* 0x000f280000300800 */
[----:B------:R1:W-:Y:S01]  /*472c0*/  LDGSTS.E [R2+0xc000], desc[UR8][R4.64], P1 ;  /* 0x0c00000004027fae */ /* 0x0003e20008921848 */
[----:B------:R-:W-:-:S03]  /*472d0*/  IADD3 R9, P1, R9, UR4, RZ ;  /* 0x0000000409097c10 */ /* 0x000fc6000ff3e0ff */
[----:B------:R-:W4:Y:S01]  /*472e0*/  LDL.LU R7, [R1+0x72c] ;  /* 0x00072c0001077983 */ /* 0x000f220000300800 */
[----:B--2---:R-:W-:-:S03]  /*472f0*/  IADD3.X R174, R174, UR6, RZ, P1, !PT ;  /* 0x00000006aeae7c10 */ /* 0x004fc60008ffe4ff */
[----:B------:R-:W-:Y:S04]  /*47300*/  STL [R1+0x720], R9 ;  /* 0x0007200901007387 */ /* 0x000fe80000100800 */
[----:B------:R2:W-:Y:S01]  /*47310*/  STL [R1+0x71c], R174 ;  /* 0x00071cae01007387 */ /* 0x0005e20000100800 */
[----:B-1----:R-:W-:Y:S01]  /*47320*/  MOV R5, R174 ;  /* 0x000000ae00057202 */ /* 0x002fe20000000f00 */
[----:B------:R-:W-:Y:S02]  /*47330*/  IMAD.MOV.U32 R4, RZ, RZ, R9 ;  /* 0x000000ffff047224 */ /* 0x000fe400078e0009 */
[----:B--2---:R-:W2:Y:S04]  /*47340*/  LDL.LU R174, [R1+0x734] ;  /* 0x0007340001ae7983 */ /* 0x004ea80000300800 */
[----:B------:R-:W2:Y:S01]  /*47350*/  LDL.LU R9, [R1+0x738] ;  /* 0x0007380001097983 */ /* 0x000ea20000300800 */
[----:B------:R-:W-:-:S04]  /*47360*/  UISETP.GT.AND UP1, UPT, UR16, 0x21, UPT ;  /* 0x000000211000788c */ /* 0x000fc8000bf24270 */
[----:B------:R-:W-:-:S04]  /*47370*/  USEL UR12, URZ, 0x4, !UP1 ;  /* 0x000000043f0c7887 */ /* 0x000fc8000c800000 */
[----:B------:R-:W-:-:S06]  /*47380*/  USEL UR12, UR12, URZ, !UP0 ;  /* 0x0000003f0c0c7287 */ /* 0x000fcc000c000000 */
[----:B------:R-:W-:Y:S01]  /*47390*/  ISETP.NE.U32.AND P0, PT, RZ, UR12, PT ;  /* 0x0000000cff007c0c */ /* 0x000fe2000bf05070 */
[----:B------:R-:W-:-:S04]  /*473a0*/  UISETP.GT.AND UP1, UPT, UR16, 0x22, UPT ;  /* 0x000000221000788c */ /* 0x000fc8000bf24270 */
[----:B------:R-:W-:-:S04]  /*473b0*/  USEL UR12, URZ, 0x4, !UP1 ;  /* 0x000000043f0c7887 */ /* 0x000fc8000c800000 */
[----:B------:R-:W-:-:S04]  /*473c0*/  USEL UR12, UR12, URZ, !UP0 ;  /* 0x0000003f0c0c7287 */ /* 0x000fc8000c000000 */
[----:B------:R1:W-:Y:S02]  /*473d0*/  LDGSTS.E [R2+0x8004], desc[UR8][R4.64], P0 ;  /* 0x0800400004027fae */ /* 0x0003e40008121848 */
[----:B------:R-:W-:Y:S02]  /*473e0*/  ISETP.NE.U32.AND P1, PT, RZ, UR12, PT ;  /* 0x0000000cff007c0c */ /* 0x000fe4000bf25070 */
[----:B---3--:R-:W-:Y:S02]  /*473f0*/  IADD3 R6, P2, R6, UR4, RZ ;  /* 0x0000000406067c10 */ /* 0x008fe4000ff5e0ff */
[----:B----4-:R-:W-:-:S03]  /*47400*/  IADD3 R0, P3, R0, UR4, RZ ;  /* 0x0000000400007c10 */ /* 0x010fc6000ff7e0ff */
[----:B------:R3:W-:Y:S01]  /*47410*/  STL [R1+0x728], R6 ;  /* 0x0007280601007387 */ /* 0x0007e20000100800 */
[----:B-1----:R-:W-:Y:S01]  /*47420*/  IMAD.MOV.U32 R4, RZ, RZ, R6 ;  /* 0x000000ffff047224 */ /* 0x002fe200078e0006 */
[----:B------:R-:W-:-:S05]  /*47430*/  IADD3.X R175, R175, UR6, RZ, P2, !PT ;  /* 0x00000006afaf7c10 */ /* 0x000fca00097fe4ff */
[----:B------:R1:W-:Y:S01]  /*47440*/  STL [R1+0x724], R175 ;  /* 0x000724af01007387 */ /* 0x0003e20000100800 */
[----:B------:R-:W-:-:S03]  /*47450*/  IADD3.X R7, R7, UR6, RZ, P3, !PT ;  /* 0x0000000607077c10 */ /* 0x000fc60009ffe4ff */
[----:B------:R-:W-:Y:S01]  /*47460*/  STL [R1+0x730], R0 ;  /* 0x0007300001007387 */ /* 0x000fe20000100800 */
[----:B------:R-:W-:-:S03]  /*47470*/  IMAD.MOV.U32 R5, RZ, RZ, R175 ;  /* 0x000000ffff057224 */ /* 0x000fc600078e00af */
[----:B---3--:R-:W3:Y:S04]  /*47480*/  LDL.LU R6, [R1+0x740] ;  /* 0x0007400001067983 */ /* 0x008ee80000300800 */
[----:B------:R4:W-:Y:S04]  /*47490*/  STL [R1+0x72c], R7 ;  /* 0x00072c0701007387 */ /* 0x0009e80000100800 */
[----:B-1----:R-:W3:Y:S04]  /*474a0*/  LDL.LU R175, [R1+0x73c] ;  /* 0x00073c0001af7983 */ /* 0x002ee80000300800 */
[----:B------:R1:W-:Y:S01]  /*474b0*/  LDGSTS.E [R2+0xc004], desc[UR8][R4.64], P0 ;  /* 0x0c00400004027fae */ /* 0x0003e20008121848 */
[----:B--2---:R-:W-:-:S04]  /*474c0*/  IADD3 R9, P0, R9, UR4, RZ ;  /* 0x0000000409097c10 */ /* 0x004fc8000ff1e0ff */
[----:B------:R-:W-:Y:S02]  /*474d0*/  IADD3.X R174, R174, UR6, RZ, P0, !PT ;  /* 0x00000006aeae7c10 */ /* 0x000fe400087fe4ff */
[----:B-1----:R-:W-:Y:S01]  /*474e0*/  MOV R4, R0 ;  /* 0x0000000000047202 */ /* 0x002fe20000000f00 */
[----:B------:R-:W-:Y:S02]  /*474f0*/  IMAD.MOV.U32 R5, RZ, RZ, R7 ;  /* 0x000000ffff057224 */ /* 0x000fe400078e0007 */
[----:B----4-:R-:W2:Y:S04]  /*47500*/  LDL.LU R7, [R1+0x748] ;  /* 0x0007480001077983 */ /* 0x010ea80000300800 */
[----:B------:R-:W4:Y:S04]  /*47510*/  LDL.LU R0, [R1+0x910] ;  /* 0x0009100001007983 */ /* 0x000f280000300800 */
[----:B------:R1:W-:Y:S04]  /*47520*/  LDGSTS.E [R2+0x8008], desc[UR8][R4.64], P1 ;  /* 0x0800800004027fae */ /* 0x0003e80008921848 */
[----:B------:R-:W-:Y:S04]  /*47530*/  STL [R1+0x738], R9 ;  /* 0x0007380901007387 */ /* 0x000fe80000100800 */
[----:B------:R1:W-:Y:S02]  /*47540*/  STL [R1+0x734], R174 ;  /* 0x000734ae01007387 */ /* 0x0003e40000100800 */
[----:B-1----:R-:W-:Y:S01]  /*47550*/  MOV R5, R174 ;  /* 0x000000ae00057202 */ /* 0x002fe20000000f00 */
[----:B------:R-:W-:Y:S01]  /*47560*/  IMAD.MOV.U32 R4, RZ, RZ, R9 ;  /* 0x000000ffff047224 */ /* 0x000fe200078e0009 */
[----:B------:R-:W4:Y:S04]  /*47570*/  LDL.LU R174, [R1+0x744] ;  /* 0x0007440001ae7983 */ /* 0x000f280000300800 */
[----:B------:R-:W4:Y:S01]  /*47580*/  LDL.LU R9, [R1+0x90c] ;  /* 0x00090c0001097983 */ /* 0x000f220000300800 */
[----:B------:R-:W-:-:S03]  /*47590*/  UISETP.GT.AND UP1, UPT, UR16, 0x23, UPT ;  /* 0x000000231000788c */ /* 0x000fc6000bf24270 */
[----:B------:R1:W-:Y:S01]  /*475a0*/  LDGSTS.E [R2+0xc008], desc[UR8][R4.64], P1 ;  /* 0x0c00800004027fae */ /* 0x0003e20008921848 */
[----:B------:R-:W-:-:S04]  /*475b0*/  USEL UR12, URZ, 0x4, !UP1 ;  /* 0x000000043f0c7887 */ /* 0x000fc8000c800000 */
[----:B------:R-:W-:-:S06]  /*475c0*/  USEL UR12, UR12, URZ, !UP0 ;  /* 0x0000003f0c0c7287 */ /* 0x000fcc000c000000 */
[----:B------:R-:W-:Y:S02]  /*475d0*/  ISETP.NE.U32.AND P0, PT, RZ, UR12, PT ;  /* 0x0000000cff007c0c */ /* 0x000fe4000bf05070 */
[----:B---3--:R-:W-:-:S04]  /*475e0*/  IADD3 R6, P1, R6, UR4, RZ ;  /* 0x0000000406067c10 */ /* 0x008fc8000ff3e0ff */
[----:B------:R-:W-:Y:S01]  /*475f0*/  IADD3.X R175, R175, UR6, RZ, P1, !PT ;  /* 0x00000006afaf7c10 */ /* 0x000fe20008ffe4ff */
[----:B------:R-:W-:Y:S01]  /*47600*/  STL [R1+0x740], R6 ;  /* 0x0007400601007387 */ /* 0x000fe20000100800 */
[----:B-1----:R-:W-:-:S03]  /*47610*/  IMAD.MOV.U32 R4, RZ, RZ, R6 ;  /* 0x000000ffff047224 */ /* 0x002fc600078e0006 */
[----:B------:R1:W-:Y:S01]  /*47620*/  STL [R1+0x73c], R175 ;  /* 0x00073caf01007387 */ /* 0x0003e20000100800 */
[----:B------:R-:W-:-:S05]  /*47630*/  IMAD.MOV.U32 R5, RZ, RZ, R175 ;  /* 0x000000ffff057224 */ /* 0x000fca00078e00af */
[----:B------:R3:W-:Y:S04]  /*47640*/  LDGSTS.E [R2+0x800c], desc[UR8][R4.64], P0 ;  /* 0x0800c00004027fae */ /* 0x0007e80008121848 */
[----:B-1----:R-:W3:Y:S04]  /*47650*/  LDL.LU R175, [R1+0x914] ;  /* 0x0009140001af7983 */ /* 0x002ee80000300800 */
[----:B------:R-:W3:Y:S01]  /*47660*/  LDL.LU R6, [R1+0x918] ;  /* 0x0009180001067983 */ /* 0x000ee20000300800 */
[----:B--2---:R-:W-:Y:S02]  /*47670*/  IADD3 R7, P2, R7, UR4, RZ ;  /* 0x0000000407077c10 */ /* 0x004fe4000ff5e0ff */
[----:B----4-:R-:W-:-:S03]  /*47680*/  IADD3 R0, P3, R0, UR4, RZ ;  /* 0x0000000400007c10 */ /* 0x010fc6000ff7e0ff */
[----:B------:R1:W-:Y:S01]  /*47690*/  STL [R1+0x748], R7 ;  /* 0x0007480701007387 */ /* 0x0003e20000100800 */
[----:B---3--:R-:W-:Y:S02]  /*476a0*/  MOV R4, R7 ;  /* 0x0000000700047202 */ /* 0x008fe40000000f00 */
[----:B------:R-:W-:Y:S02]  /*476b0*/  IADD3.X R174, R174, UR6, RZ, P2, !PT ;  /* 0x00000006aeae7c10 */ /* 0x000fe400097fe4ff */
[----:B------:R-:W-:-:S03]  /*476c0*/  IADD3.X R9, R9, UR6, RZ, P3, !PT ;  /* 0x0000000609097c10 */ /* 0x000fc60009ffe4ff */
[----:B------:R2:W-:Y:S04]  /*476d0*/  STL [R1+0x744], R174 ;  /* 0x000744ae01007387 */ /* 0x0005e80000100800 */
[----:B------:R-:W-:Y:S01]  /*476e0*/  STL [R1+0x910], R0 ;  /* 0x0009100001007387 */ /* 0x000fe20000100800 */
[----:B------:R-:W-:-:S03]  /*476f0*/  IMAD.MOV.U32 R5, RZ, RZ, R174 ;  /* 0x000000ffff057224 */ /* 0x000fc600078e00ae */
[----:B-1----:R-:W3:Y:S04]  /*47700*/  LDL.LU R7, [R1+0x920] ;  /* 0x0009200001077983 */ /* 0x002ee80000300800 */
[----:B------:R1:W-:Y:S04]  /*47710*/  STL [R1+0x90c], R9 ;  /* 0x00090c0901007387 */ /* 0x0003e80000100800 */
[----:B--2---:R-:W2:Y:S01]  /*47720*/  LDL.LU R174, [R1+0x91c] ;  /* 0x00091c0001ae7983 */ /* 0x004ea20000300800 */
[----:B------:R-:W-:-:S03]  /*47730*/  UISETP.GT.AND UP1, UPT, UR16, 0x40, UPT ;  /* 0x000000401000788c */ /* 0x000fc6000bf24270 */
[----:B------:R4:W-:Y:S01]  /*47740*/  LDGSTS.E [R2+0xc00c], desc[UR8][R4.64], P0 ;  /* 0x0c00c00004027fae */ /* 0x0009e20008121848 */
[----:B------:R-:W-:-:S04]  /*47750*/  USEL UR12, URZ, 0x4, !UP1 ;  /* 0x000000043f0c7887 */ /* 0x000fc8000c800000 */
[----:B------:R-:W-:-:S06]  /*47760*/  USEL UR12, UR12, URZ, !UP0 ;  /* 0x0000003f0c0c7287 */ /* 0x000fcc000c000000 */
[----:B------:R-:W-:Y:S01]  /*47770*/  ISETP.NE.U32.AND P1, PT, RZ, UR12, PT ;  /* 0x0000000cff007c0c */ /* 0x000fe2000bf25070 */
[----:B----4-:R-:W-:Y:S01]  /*47780*/  IMAD.MOV.U32 R4, RZ, RZ, R0 ;  /* 0x000000ffff047224 */ /* 0x010fe200078e0000 */
[----:B------:R-:W-:Y:S02]  /*47790*/  MOV R5, R9 ;  /* 0x0000000900057202 */ /* 0x000fe40000000f00 */
[----:B-1----:R-:W4:Y:S04]  /*477a0*/  LDL.LU R9, [R1+0x928] ;  /* 0x0009280001097983 */ /* 0x002f280000300800 */
[----:B------:R-:W4:Y:S05]  /*477b0*/  LDL.LU R0, [R1+0x930] ;  /* 0x0009300001007983 */ /* 0x000f2a0000300800 */
[----:B------:R1:W-:Y:S01]  /*477c0*/  LDGSTS.E [R2+0x10000], desc[UR8][R4.64], P1 ;  /* 0x1000000004027fae */ /* 0x0003e20008921848 */
[----:B------:R-:W-:-:S04]  /*477d0*/  IADD3 R6, P0, R6, UR4, RZ ;  /* 0x0000000406067c10 */ /* 0x000fc8000ff1e0ff */
[----:B------:R-:W-:Y:S01]  /*477e0*/  IADD3.X R175, R175, UR6, RZ, P0, !PT ;  /* 0x00000006afaf7c10 */ /* 0x000fe200087fe4ff */
[----:B-1----:R-:W-:Y:S01]  /*477f0*/  IMAD.MOV.U32 R4, RZ, RZ, R6 ;  /* 0x000000ffff047224 */ /* 0x002fe200078e0006 */
[----:B------:R-:W-:Y:S03]  /*47800*/  STL [R1+0x918], R6 ;  /* 0x0009180601007387 */ /* 0x000fe60000100800 */
[----:B------:R-:W-:Y:S01]  /*47810*/  IMAD.MOV.U32 R5, RZ, RZ, R175 ;  /* 0x000000ffff057224 */ /* 0x000fe200078e00af */
[----:B------:R1:W-:Y:S04]  /*47820*/  STL [R1+0x914], R175 ;  /* 0x000914af01007387 */ /* 0x0003e80000100800 */
[----:B------:R2:W-:Y:S04]  /*47830*/  LDGSTS.E [R2+0x14000], desc[UR8][R4.64], P1 ;  /* 0x1400000004027fae */ /* 0x0005e80008921848 */
[----:B-1----:R-:W4:Y:S04]  /*47840*/  LDL.LU R175, [R1+0x924] ;  /* 0x0009240001af7983 */ /* 0x002f280000300800 */
[----:B------:R-:W4:Y:S01]  /*47850*/  LDL.LU R6, [R1+0x92c] ;  /* 0x00092c0001067983 */ /* 0x000f220000300800 */
[----:B---3--:R-:W-:-:S04]  /*47860*/  IADD3 R7, P1, R7, UR4, RZ ;  /* 0x0000000407077c10 */ /* 0x008fc8000ff3e0ff */
[----:B--2---:R-:W-:Y:S01]  /*47870*/  IADD3.X R174, R174, UR6, RZ, P1, !PT ;  /* 0x00000006aeae7c10 */ /* 0x004fe20008ffe4ff */
[----:B------:R-:W-:Y:S01]  /*47880*/  STL [R1+0x920], R7 ;  /* 0x0009200701007387 */ /* 0x000fe20000100800 */
[----:B------:R-:W-:-:S03]  /*47890*/  MOV R4, R7 ;  /* 0x0000000700047202 */ /* 0x000fc60000000f00 */
[----:B------:R1:W-:Y:S01]  /*478a0*/  STL [R1+0x91c], R174 ;  /* 0x00091cae01007387 */ /* 0x0003e20000100800 */
[----:B------:R-:W-:-:S03]  /*478b0*/  IMAD.MOV.U32 R5, RZ, RZ, R174 ;  /* 0x000000ffff057224 */ /* 0x000fc600078e00ae */
[----:B-1----:R-:W2:Y:S04]  /*478c0*/  LDL.LU R174, [R1+0x934] ;  /* 0x0009340001ae7983 */ /* 0x002ea80000300800 */
[----:B------:R-:W3:Y:S01]  /*478d0*/  LDL.LU R7, [R1+0x938] ;  /* 0x0009380001077983 */ /* 0x000ee20000300800 */
[----:B------:R-:W-:-:S04]  /*478e0*/  UISETP.GT.AND UP1, UPT, UR16, 0x41, UPT ;  /* 0x000000411000788c */ /* 0x000fc8000bf24270 */
[----:B------:R-:W-:-:S04]  /*478f0*/  USEL UR12, URZ, 0x4, !UP1 ;  /* 0x000000043f0c7887 */ /* 0x000fc8000c800000 */
[----:B------:R-:W-:Y:S01]  /*47900*/  USEL UR12, UR12, URZ, !UP0 ;  /* 0x0000003f0c0c7287 */ /* 0x000fe2000c000000 */
[----:B----4-:R-:W-:-:S05]  /*47910*/  IADD3 R9, P2, R9, UR4, RZ ;  /* 0x0000000409097c10 */ /* 0x010fca000ff5e0ff */
[----:B------:R-:W-:Y:S01]  /*47920*/  ISETP.NE.U32.AND P0, PT, RZ, UR12, PT ;  /* 0x0000000cff007c0c */ /* 0x000fe2000bf05070 */
[----:B------:R-:W-:Y:S01]  /*47930*/  UISETP.GT.AND UP1, UPT, UR16, 0x42, UPT ;  /* 0x000000421000788c */ /* 0x000fe2000bf24270 */
[----:B------:R-:W-:Y:S01]  /*47940*/  IADD3 R0, P3, R0, UR4, RZ ;  /* 0x0000000400007c10 */ /* 0x000fe2000ff7e0ff */
[----:B------:R1:W-:Y:S02]  /*47950*/  STL [R1+0x928], R9 ;  /* 0x0009280901007387 */ /* 0x0003e40000100800 */
[----:B------:R-:W-:-:S04]  /*47960*/  USEL UR12, URZ, 0x4, !UP1 ;  /* 0x000000043f0c7887 */ /* 0x000fc8000c800000 */
[----:B------:R-:W-:-:S04]  /*47970*/  USEL UR12, UR12, URZ, !UP0 ;  /* 0x0000003f0c0c7287 */ /* 0x000fc8000c000000 */
[----:B------:R4:W-:Y:S02]  /*47980*/  LDGSTS.E [R2+0x10004], desc[UR8][R4.64], P0 ;  /* 0x1000400004027fae */ /* 0x0009e40008121848 */
[----:B------:R-:W-:Y:S01]  /*47990*/  ISETP.NE.U32.AND P1, PT, RZ, UR12, PT ;  /* 0x0000000cff007c0c */ /* 0x000fe2000bf25070 */
[----:B----4-:R-:W-:Y:S01]  /*479a0*/  IMAD.MOV.U32 R4, RZ, RZ, R9 ;  /* 0x000000ffff047224 */ /* 0x010fe200078e0009 */
[----:B------:R-:W-:Y:S02]  /*479b0*/  IADD3.X R175, R175, UR6, RZ, P2, !PT ;  /* 0x00000006afaf7c10 */ /* 0x000fe400097fe4ff */
[----:B------:R-:W-:-:S03]  /*479c0*/  IADD3.X R6, R6, UR6, RZ, P3, !PT ;  /* 0x0000000606067c10 */ /* 0x000fc60009ffe4ff */
[----:B------:R-:W-:Y:S01]  /*479d0*/  STL [R1+0x924], R175 ;  /* 0x000924af01007387 */ /* 0x000fe20000100800 */
[----:B------:R-:W-:-:S03]  /*479e0*/  MOV R5, R175 ;  /* 0x000000af00057202 */ /* 0x000fc60000000f00 */
[----:B------:R4:W-:Y:S04]  /*479f0*/  STL [R1+0x930], R0 ;  /* 0x0009300001007387 */ /* 0x0009e80000100800 */
[----:B------:R4:W-:Y:S04]  /*47a00*/  STL [R1+0x92c], R6 ;  /* 0x00092c0601007387 */ /* 0x0009e80000100800 */
[----:B------:R-:W2:Y:S04]  /*47a10*/  LDL.LU R178, [R1+0x93c] ;  /* 0x00093c0001b27983 */ /* 0x000ea80000300800 */
[----:B-1----:R-:W2:Y:S04]  /*47a20*/  LDL.LU R9, [R1+0x940] ;  /* 0x0009400001097983 */ /* 0x002ea80000300800 */
[----:B------:R1:W-:Y:S02]  /*47a30*/  LDGSTS.E [R2+0x14004], desc[UR8][R4.64], P0 ;  /* 0x1400400004027fae */ /* 0x0003e40008121848 */
[----:B-1----:R-:W-:-:S02]  /*47a40*/  IMAD.MOV.U32 R4, RZ, RZ, R0 ;  /* 0x000000ffff047224 */ /* 0x002fc400078e0000 */
[----:B------:R-:W-:Y:S01]  /*47a50*/  IMAD.MOV.U32 R5, RZ, RZ, R6 ;  /* 0x000000ffff057224 */ /* 0x000fe200078e0006 */
[----:B----4-:R-:W4:Y:S04]  /*47a60*/  LDL.LU R0, [R1+0x948] ;  /* 0x0009480001007983 */ /* 0x010f280000300800 */
[----:B------:R-:W4:Y:S01]  /*47a70*/  LDL.LU R6, [R1+0xb10] ;  /* 0x000b100001067983 */ /* 0x000f220000300800 */
[----:B---3--:R-:W-:-:S03]  /*47a80*/  IADD3 R7, P0, R7, UR4, RZ ;  /* 0x0000000407077c10 */ /* 0x008fc6000ff1e0ff */
[----:B------:R1:W-:Y:S01]  /*47a90*/  LDGSTS.E [R2+0x10008], desc[UR8][R4.64], P1 ;  /* 0x1000800004027fae */ /* 0x0003e20008921848 */
[----:B--2---:R-:W-:-:S03]  /*47aa0*/  IADD3.X R174, R174, UR6, RZ, P0, !PT ;  /* 0x00000006aeae7c10 */ /* 0x004fc600087fe4ff */
[----:B------:R-:W-:Y:S04]  /*47ab0*/  STL [R1+0x938], R7 ;  /* 0x0009380701007387 */ /* 0x000fe80000100800 */
[----:B------:R2:W-:Y:S04]  /*47ac0*/  STL [R1+0x934], R174 ;  /* 0x000934ae01007387 */ /* 0x0005e80000100800 */
[----:B------:R-:W3:Y:S01]  /*47ad0*/  LDL.LU R175, [R1+0x944] ;  /* 0x0009440001af7983 */ /* 0x000ee20000300800 */
[----:B-1----:R-:W-:-:S03]  /*47ae0*/  IMAD.MOV.U32 R5, RZ, RZ, R174 ;  /* 0x000000ffff057224 */ /* 0x002fc600078e00ae */
[----:B--2---:R-:W2:Y:S01]  /*47af0*/  LDL.LU R174, [R1+0xb0c] ;  /* 0x000b0c0001ae7983 */ /* 0x004ea20000300800 */
[----:B------:R-:W-:Y:S01]  /*47b00*/  UISETP.GT.AND UP1, UPT, UR16, 0x43, UPT ;  /* 0x000000431000788c */ /* 0x000fe2000bf24270 */
[----:B------:R-:W-:Y:S02]  /*47b10*/  MOV R4, R7 ;  /* 0x0000000700047202 */ /* 0x000fe40000000f00 */
[----:B------:R-:W2:Y:S01]  /*47b20*/  LDL.LU R7, [R1+0xb18] ;  /* 0x000b180001077983 */ /* 0x000ea20000300800 */
[----:B------:R-:W-:-:S03]  /*47b30*/  USEL UR12, URZ, 0x4, !UP1 ;  /* 0x000000043f0c7887 */ /* 0x000fc6000c800000 */
[----:B------:R1:W-:Y:S01]  /*47b40*/  LDGSTS.E [R2+0x14008], desc[UR8][R4.64], P1 ;  /* 0x1400800004027fae */ /* 0x0003e20008921848 */
[----:B------:R-:W-:-:S06]  /*47b50*/  USEL UR12, UR12, URZ, !UP0 ;  /* 0x0000003f0c0c7287 */ /* 0x000fcc000c000000 */
[----:B------:R-:W-:Y:S02]  /*47b60*/  ISETP.NE.U32.AND P0, PT, RZ, UR12, PT ;  /* 0x0000000cff007c0c */ /* 0x000fe4000bf05070 */
[----:B------:R-:W-:-:S04]  /*47b70*/  IADD3 R9, P1, R9, UR4, RZ ;  /* 0x0000000409097c10 */ /* 0x000fc8000ff3e0ff */
[----:B------:R-:W-:Y:S01]  /*47b80*/  IADD3.X R178, R178, UR6, RZ, P1, !PT ;  /* 0x00000006b2b27c10 */ /* 0x000fe20008ffe4ff */
[----:B------:R4:W-:Y:S01]  /*47b90*/  STL [R1+0x940], R9 ;  /* 0x0009400901007387 */ /* 0x0009e20000100800 */
[----:B-1----:R-:W-:-:S03]  /*47ba0*/  IMAD.MOV.U32 R4, RZ, RZ, R9 ;  /* 0x000000ffff047224 */ /* 0x002fc600078e0009 */
[----:B------:R-:W-:Y:S01]  /*47bb0*/  STL [R1+0x93c], R178 ;  /* 0x00093cb201007387 */ /* 0x000fe20000100800 */
[----:B------:R-:W-:-:S03]  /*47bc0*/  MOV R5, R178 ;  /* 0x000000b200057202 */ /* 0x000fc60000000f00 */
[----:B----4-:R-:W4:Y:S01]  /*47bd0*/  LDL.LU R9, [R1+0xb14] ;  /* 0x000b140001097983 */ /* 0x010f220000300800 */
[----:B------:R-:W-:-:S03]  /*47be0*/  IADD3 R0, P2, R0, UR4, RZ ;  /* 0x0000000400007c10 */ /* 0x000fc6000ff5e0ff */
[----:B------:R1:W-:Y:S01]  /*47bf0*/  LDGSTS.E [R2+0x1000c], desc[UR8][R4.64], P0 ;  /* 0x1000c00004027fae */ /* 0x0003e20008121848 */
[----:B------:R-:W-:-:S03]  /*47c00*/  IADD3 R6, P3, R6, UR4, RZ ;  /* 0x0000000406067c10 */ /* 0x000fc6000ff7e0ff */
[----:B------:R2:W-:Y:S01]  /*47c10*/  STL [R1+0x948], R0 ;  /* 0x0009480001007387 */ /* 0x0005e20000100800 */
[----:B-1----:R-:W-:Y:S01]  /*47c20*/  IMAD.MOV.U32 R4, RZ, RZ, R0 ;  /* 0x000000ffff047224 */ /* 0x002fe200078e0000 */
[----:B---3--:R-:W-:-:S05]  /*47c30*/  IADD3.X R175, R175, UR6, RZ, P2, !PT ;  /* 0x00000006afaf7c10 */ /* 0x008fca00097fe4ff */
[----:B------:R-:W-:Y:S01]  /*47c40*/  IMAD.MOV.U32 R5, RZ, RZ, R175 ;  /* 0x000000ffff057224 */ /* 0x000fe200078e00af */
[----:B--2---:R-:W-:Y:S01]  /*47c50*/  IADD3.X R174, R174, UR6, RZ, P3, !PT ;  /* 0x00000006aeae7c10 */ /* 0x004fe20009ffe4ff */
[----:B------:R-:W-:Y:S04]  /*47c60*/  STL [R1+0x944], R175 ;  /* 0x000944af01007387 */ /* 0x000fe80000100800 */
[----:B------:R1:W-:Y:S04]  /*47c70*/  STL [R1+0xb10], R6 ;  /* 0x000b100601007387 */ /* 0x0003e80000100800 */
[----:B------:R-:W2:Y:S04]  /*47c80*/  LDL.LU R0, [R1+0xb20] ;  /* 0x000b200001007983 */ /* 0x000ea80000300800 */
[----:B------:R3:W-:Y:S04]  /*47c90*/  LDGSTS.E [R2+0x1400c], desc[UR8][R4.64], P0 ;  /* 0x1400c00004027fae */ /* 0x0007e80008121848 */
[----:B------:R2:W-:Y:S01]  /*47ca0*/  STL [R1+0xb0c], R174 ;  /* 0x000b0cae01007387 */ /* 0x0005e20000100800 */
[----:B---3--:R-:W-:-:S03]  /*47cb0*/  MOV R4, R6 ;  /* 0x0000000600047202 */ /* 0x008fc60000000f00 */
[----:B-1----:R-:W3:Y:S01]  /*47cc0*/  LDL.LU R6, [R1+0xb1c] ;  /* 0x000b1c0001067983 */ /* 0x002ee20000300800 */
[----:B------:R-:W-:-:S04]  /*47cd0*/  UISETP.GT.AND UP1, UPT, UR16, 0x60, UPT ;  /* 0x000000601000788c */ /* 0x000fc8000bf24270 */
[----:B------:R-:W-:-:S04]  /*47ce0*/  USEL UR12, URZ, 0x4, !UP1 ;  /* 0x000000043f0c7887 */ /* 0x000fc8000c800000 */
[----:B------:R-:W-:Y:S01]  /*47cf0*/  USEL UR12, UR12, URZ, !UP0 ;  /* 0x0000003f0c0c7287 */ /* 0x000fe2000c000000 */
[----:B------:R-:W-:-:S05]  /*47d00*/  IADD3 R7, P0, R7, UR4, RZ ;  /* 0x0000000407077c10 */ /* 0x000fca000ff1e0ff */
[----:B------:R-:W-:Y:S01]  /*47d10*/  ISETP.NE.U32.AND P1, PT, RZ, UR12, PT ;  /* 0x0000000cff007c0c */ /* 0x000fe2000bf25070 */
[----:B------:R-:W-:Y:S01]  /*47d20*/  IMAD.MOV.U32 R5, RZ, RZ, R174 ;  /* 0x000000ffff057224 */ /* 0x000fe200078e00ae */
[----:B------:R-:W-:Y:S11]  /*47d30*/  STL [R1+0xb18], R7 ;  /* 0x000b180701007387 */ /* 0x000ff60000100800 */
[----:B------:R1:W-:Y:S02]  /*47d40*/  LDGSTS.E [R2+0x18000], desc[UR8][R4.64], P1 ;  /* 0x1800000004027fae */ /* 0x0003e40008921848 */
[----:B-1----:R-:W-:Y:S01]  /*47d50*/  IMAD.MOV.U32 R4, RZ, RZ, R7 ;  /* 0x000000ffff047224 */ /* 0x002fe200078e0007 */
[----:B----4-:R-:W-:-:S04]  /*47d60*/  IADD3.X R9, R9, UR6, RZ, P0, !PT ;  /* 0x0000000609097c10 */ /* 0x010fc800087fe4ff */
[----:B------:R-:W-:Y:S01]  /*47d70*/  MOV R5, R9 ;  /* 0x0000000900057202 */ /* 0x000fe20000000f00 */
[----:B------:R1:W-:Y:S04]  /*47d80*/  STL [R1+0xb14], R9 ;  /* 0x000b140901007387 */ /* 0x0003e80000100800 */
[----:B------:R-:W4:Y:S04]  /*47d90*/  LDL.LU R191, [R1+0xb24] ;  /* 0x000b240001bf7983 */ /* 0x000f280000300800 */
[----:B------:R-:W4:Y:S04]  /*47da0*/  LDL.LU R190, [R1+0xb28] ;  /* 0x000b280001be7983 */ /* 0x000f280000300800 */
[----:B------:R1:W-:Y:S04]  /*47db0*/  LDGSTS.E [R2+0x1c000], desc[UR8][R4.64], P1 ;  /* 0x1c00000004027fae */ /* 0x0003e80008921848 */
[----:B------:R-:W4:Y:S04]  /*47dc0*/  LDL.LU R179, [R1+0xb2c] ;  /* 0x000b2c0001b37983 */ /* 0x000f280000300800 */
[----:B------:R-:W4:Y:S01]  /*47dd0*/  LDL.LU R178, [R1+0xb30] ;  /* 0x000b300001b27983 */ /* 0x000f220000300800 */
[----:B--2---:R-:W-:-:S05]  /*47de0*/  IADD3 R0, P1, R0, UR4, RZ ;  /* 0x0000000400007c10 */ /* 0x004fca000ff3e0ff */
[----:B------:R-:W-:Y:S01]  /*47df0*/  STL [R1+0xb20], R0 ;  /* 0x000b200001007387 */ /* 0x000fe20000100800 */
[----:B---3--:R-:W-:-:S05]  /*47e00*/  IADD3.X R6, R6, UR6, RZ, P1, !PT ;  /* 0x0000000606067c10 */ /* 0x008fca0008ffe4ff */
[----:B------:R2:W-:Y:S04]  /*47e10*/  STL [R1+0xb1c], R6 ;  /* 0x000b1c0601007387 */ /* 0x0005e80000100800 */
[----:B------:R-:W3:Y:S04]  /*47e20*/  LDL.LU R175, [R1+0xb34] ;  /* 0x000b340001af7983 */ /* 0x000ee80000300800 */
[----:B------:R-:W3:Y:S04]  /*47e30*/  LDL.LU R174, [R1+0xb38] ;  /* 0x000b380001ae7983 */ /* 0x000ee80000300800 */
[----:B-1----:R-:W3:Y:S04]  /*47e40*/  LDL.LU R9, [R1+0xb3c] ;  /* 0x000b3c0001097983 */ /* 0x002ee80000300800 */
[----:B------:R-:W3:Y:S01]  /*47e50*/  LDL.LU R7, [R1+0xb40] ;  /* 0x000b400001077983 */ /* 0x000ee20000300800 */
[----:B------:R-:W-:-:S02]  /*47e60*/  IMAD.MOV.U32 R5, RZ, RZ, R6 ;  /* 0x000000ffff057224 */ /* 0x000fc400078e0006 */
[----:B------:R-:W-:Y:S01]  /*47e70*/  IMAD.MOV.U32 R4, RZ, RZ, R0 ;  /* 0x000000ffff047224 */ /* 0x000fe200078e0000 */
[----:B--2---:R-:W2:Y:S04]  /*47e80*/  LDL.LU R6, [R1+0xb44] ;  /* 0x000b440001067983 */ /* 0x004ea80000300800 */
[----:B------:R-:W2:Y:S01]  /*47e90*/  LDL.LU R0, [R1+0xb48] ;  /* 0x000b480001007983 */ /* 0x000ea20000300800 */
[----:B------:R-:W-:-:S04]  /*47ea0*/  UISETP.GT.AND UP1, UPT, UR16, 0x61, UPT ;  /* 0x000000611000788c */ /* 0x000fc8000bf24270 */
[----:B------:R-:W-:-:S04]  /*47eb0*/  USEL UR12, URZ, 0x4, !UP1 ;  /* 0x000000043f0c7887 */ /* 0x000fc8000c800000 */
[----:B------:R-:W-:Y:S02]  /*47ec0*/  USEL UR12, UR12, URZ, !UP0 ;  /* 0x0000003f0c0c7287 */ /* 0x000fe4000c000000 */
[----:B------:R-:W-:-:S04]  /*47ed0*/  UISETP.GT.AND UP1, UPT, UR16, 0x62, UPT ;  /* 0x000000621000788c */ /* 0x000fc8000bf24270 */
[----:B------:R-:W-:Y:S01]  /*47ee0*/  ISETP.NE.U32.AND P0, PT, RZ, UR12, PT ;  /* 0x0000000cff007c0c */ /* 0x000fe2000bf05070 */
[----:B------:R-:W-:-:S04]  /*47ef0*/  USEL UR12, URZ, 0x4, !UP1 ;  /* 0x000000043f0c7887 */ /* 0x000fc8000c800000 */
[----:B------:R-:W-:-:S06]  /*47f00*/  USEL UR12, UR12, URZ, !UP0 ;  /* 0x0000003f0c0c7287 */ /* 0x000fcc000c000000 */
[----:B------:R-:W-:Y:S02]  /*47f10*/  ISETP.NE.U32.AND P1, PT, RZ, UR12, PT ;  /* 0x0000000cff007c0c */ /* 0x000fe4000bf25070 */
[----:B------:R1:W-:Y:S01]  /*47f20*/  LDGSTS.E [R2+0x18004], desc[UR8][R4.64], P0 ;  /* 0x1800400004027fae */ /* 0x0003e20008121848 */
[----:B------:R-:W-:-:S04]  /*47f30*/  UISETP.GT.AND UP1, UPT, UR16, 0x63, UPT ;  /* 0x000000631000788c */ /* 0x000fc8000bf24270 */
[----:B------:R-:W-:-:S04]  /*47f40*/  USEL UR12, URZ, 0x4, !UP1 ;  /* 0x000000043f0c7887 */ /* 0x000fc8000c800000 */
[----:B------:R-:W-:Y:S01]  /*47f50*/  USEL UR12, UR12, URZ, !UP0 ;  /* 0x0000003f0c0c7287 */ /* 0x000fe2000c000000 */
[----:B----4-:R-:W-:-:S04]  /*47f60*/  IADD3 R190, P2, R190, UR4, RZ ;  /* 0x00000004bebe7c10 */ /* 0x010fc8000ff5e0ff */
[----:B------:R-:W-:Y:S02]  /*47f70*/  IADD3.X R191, R191, UR6, RZ, P2, !PT ;  /* 0x00000006bfbf7c10 */ /* 0x000fe400097fe4ff */
[----:B-1----:R-:W-:-:S03]  /*47f80*/  MOV R4, R190 ;  /* 0x000000be00047202 */ /* 0x002fc60000000f00 */
[----:B------:R-:W-:Y:S01]  /*47f90*/  IMAD.MOV.U32 R5, RZ, RZ, R191 ;  /* 0x000000ffff057224 */ /* 0x000fe200078e00bf */
[----:B------:R-:W-:-:S04]  /*47fa0*/  IADD3 R178, P3, R178, UR4, RZ ;  /* 0x00000004b2b27c10 */ /* 0x000fc8000ff7e0ff */
[----:B------:R1:W-:Y:S01]  /*47fb0*/  LDGSTS.E [R2+0x1c004], desc[UR8][R4.64], P0 ;  /* 0x1c00400004027fae */ /* 0x0003e20008121848 */
[----:B------:R-:W-:Y:S01]  /*47fc0*/  IADD3.X R179, R179, UR6, RZ, P3, !PT ;  /* 0x00000006b3b37c10 */ /* 0x000fe20009ffe4ff */
[----:B-1----:R-:W-:-:S03]  /*47fd0*/  IMAD.MOV.U32 R4, RZ, RZ, R178 ;  /* 0x000000ffff047224 */ /* 0x002fc600078e00b2 */
[----:B------:R-:W-:-:S05]  /*47fe0*/  MOV R5, R179 ;  /* 0x000000b300057202 */ /* 0x000fca0000000f00 */
[----:B------:R1:W-:Y:S04]  /*47ff0*/  LDGSTS.E [R2+0x18008], desc[UR8][R4.64], P1 ;  /* 0x1800800004027fae */ /* 0x0003e80008921848 */
[----:B------:R-:W-:Y:S01]  /*48000*/  STL [R1+0xb28], R190 ;  /* 0x000b28be01007387 */ /* 0x000fe20000100800 */
[----:B---3--:R-:W-:-:S04]  /*48010*/  IADD3 R174, P0, R174, UR4, RZ ;  /* 0x00000004aeae7c10 */ /* 0x008fc8000ff1e0ff */
[----:B------:R-:W-:Y:S01]  /*48020*/  IADD3.X R175, R175, UR6, RZ, P0, !PT ;  /* 0x00000006afaf7c10 */ /* 0x000fe200087fe4ff */
[----:B-1----:R-:W-:-:S04]  /*48030*/  IMAD.MOV.U32 R4, RZ, RZ, R174 ;  /* 0x000000ffff047224 */ /* 0x002fc800078e00ae */
[----:B------:R-:W-:Y:S01]  /*48040*/  IMAD.MOV.U32 R5, RZ, RZ, R175 ;  /* 0x000000ffff057224 */ /* 0x000fe200078e00af */
[----:B------:R-:W-:-:S04]  /*48050*/  ISETP.NE.U32.AND P0, PT, RZ, UR12, PT ;  /* 0x0000000cff007c0c */ /* 0x000fc8000bf05070 */
[----:B------:R1:W-:Y:S01]  /*48060*/  LDGSTS.E [R2+0x1c008], desc[UR8][R4.64], P1 ;  /* 0x1c00800004027fae */ /* 0x0003e20008921848 */
[----:B------:R-:W-:Y:S02]  /*48070*/  IADD3 R7, P1, R7, UR4, RZ ;  /* 0x0000000407077c10 */ /* 0x000fe4000ff3e0ff */
[----:B--2---:R-:W-:Y:S02]  /*48080*/  IADD3 R0, P2, R0, UR4, RZ ;  /* 0x0000000400007c10 */ /* 0x004fe4000ff5e0ff */
[----:B------:R-:W-:Y:S01]  /*48090*/  IADD3.X R9, R9, UR6, RZ, P1, !PT ;  /* 0x0000000609097c10 */ /* 0x000fe20008ffe4ff */
[----:B------:R-:W-:Y:S01]  /*480a0*/  STL [R1+0xb24], R191 ;  /* 0x000b24bf01007387 */ /* 0x000fe20000100800 */
[----:B------:R-:W-:-:S03]  /*480b0*/  IADD3.X R6, R6, UR6, RZ, P2, !PT ;  /* 0x0000000606067c10 */ /* 0x000fc600097fe4ff */
[----:B------:R-:W-:Y:S01]  /*480c0*/  STL [R1+0xb30], R178 ;  /* 0x000b30b201007387 */ /* 0x000fe20000100800 */
[----:B-1----:R-:W-:Y:S01]  /*480d0*/  MOV R4, R7 ;  /* 0x0000000700047202 */ /* 0x002fe20000000f00 */
[----:B------:R-:W-:Y:S02]  /*480e0*/  IMAD.MOV.U32 R5, RZ, RZ, R9 ;  /* 0x000000ffff057224 */ /* 0x000fe400078e0009 */
[----:B------:R-:W-:Y:S04]  /*480f0*/  STL [R1+0xb2c], R179 ;  /* 0x000b2cb301007387 */ /* 0x000fe80000100800 */
[----:B------:R-:W-:Y:S04]  /*48100*/  STL [R1+0xb38], R174 ;  /* 0x000b38ae01007387 */ /* 0x000fe80000100800 */
[----:B------:R-:W-:Y:S04]  /*48110*/  STL [R1+0xb34], R175 ;  /* 0x000b34af01007387 */ /* 0x000fe80000100800 */
[----:B------:R-:W-:Y:S04]  /*48120*/  STL [R1+0xb40], R7 ;  /* 0x000b400701007387 */ /* 0x000fe80000100800 */
[----:B------:R-:W-:Y:S04]  /*48130*/  STL [R1+0xb3c], R9 ;  /* 0x000b3c0901007387 */ /* 0x000fe80000100800 */
[----:B------:R-:W-:Y:S04]  /*48140*/  STL [R1+0xb48], R0 ;  /* 0x000b480001007387 */ /* 0x000fe80000100800 */
[----:B------:R1:W-:Y:S04]  /*48150*/  LDGSTS.E [R2+0x1800c], desc[UR8][R4.64], P0 ;  /* 0x1800c00004027fae */ /* 0x0003e80008121848 */
[----:B------:R2:W-:Y:S01]  /*48160*/  STL [R1+0xb44], R6 ;  /* 0x000b440601007387 */ /* 0x0005e20000100800 */
[----:B-1----:R-:W-:Y:S01]  /*48170*/  MOV R5, R6 ;  /* 0x0000000600057202 */ /* 0x002fe20000000f00 */
[----:B------:R-:W-:-:S02]  /*48180*/  IMAD.MOV.U32 R4, RZ, RZ, R0 ;  /* 0x000000ffff047224 */ /* 0x000fc400078e0000 */
[----:B--2---:R-:W2:Y:S04]  /*48190*/  LDL.LU R6, [R1+0x74c] ;  /* 0x00074c0001067983 */ /* 0x004ea80000300800 */
[----:B------:R-:W3:Y:S04]  /*481a0*/  LDL.LU R0, [R1+0x750] ;  /* 0x0007500001007983 */ /* 0x000ee80000300800 */
[----:B------:R-:W4:Y:S04]  /*481b0*/  LDL.LU R175, [R1+0x754] ;  /* 0x0007540001af7983 */ /* 0x000f280000300800 */
[----:B------:R-:W4:Y:S01]  /*481c0*/  LDL.LU R7, [R1+0x758] ;  /* 0x0007580001077983 */ /* 0x000f220000300800 */
[----:B------:R-:W-:-:S03]  /*481d0*/  IADD3 R217, P3, R217, UR4, RZ ;  /* 0x00000004d9d97c10 */ /* 0x000fc6000ff7e0ff */
[----:B------:R-:W4:Y:S01]  /*481e0*/  LDL.LU R9, [R1+0x760] ;  /* 0x0007600001097983 */ /* 0x000f220000300800 */
[----:B------:R-:W-:Y:S01]  /*481f0*/  IADD3.X R216, R216, UR6, RZ, P3, !PT ;  /* 0x00000006d8d87c10 */ /* 0x000fe20009ffe4ff */
[----:B------:R-:W-:Y:S01]  /*48200*/  UISETP.GT.AND UP1, UPT, UR16, 0x4, UPT ;  /* 0x000000041000788c */ /* 0x000fe2000bf24270 */
[----:B------:R-:W-:Y:S01]  /*48210*/  IADD3 R209, P1, R209, UR4, RZ ;  /* 0x00000004d1d17c10 */ /* 0x000fe2000ff3e0ff */
[----:B------:R1:W-:Y:S02]  /*48220*/  LDGSTS.E [R2+0x1c00c], desc[UR8][R4.64], P0 ;  /* 0x1c00c00004027fae */ /* 0x0003e40008121848 */
[----:B------:R-:W-:-:S04]  /*48230*/  USEL UR12, URZ, 0x4, !UP1 ;  /* 0x000000043f0c7887 */ /* 0x000fc8000c800000 */
[----:B------:R-:W-:Y:S01]  /*48240*/  USEL UR12, UR12, URZ, !UP0 ;  /* 0x0000003f0c0c7287 */ /* 0x000fe2000c000000 */
[----:B------:R-:W-:-:S05]  /*48250*/  IADD3.X R208, R208, UR6, RZ, P1, !PT ;  /* 0x00000006d0d07c10 */ /* 0x000fca0008ffe4ff */
[----:B------:R-:W-:Y:S02]  /*48260*/  ISETP.NE.U32.AND P0, PT, RZ, UR12, PT ;  /* 0x0000000cff007c0c */ /* 0x000fe4000bf05070 */
[----:B-1----:R-:W-:Y:S01]  /*48270*/  LOP3.LUT R2, R3, 0x10, RZ, 0x3c, !PT ;  /* 0x0000001003027812 */ /* 0x002fe200078e3cff */
[----:B------:R-:W-:Y:S01]  /*48280*/  UISETP.GT.AND UP1, UPT, UR16, 0x5, UPT ;  /* 0x000000051000788c */ /* 0x000fe2000bf24270 */
[----:B------:R-:W-:Y:S01]  /*48290*/  IADD3 R211, P1, R211, UR4, RZ ;  /* 0x00000004d3d37c10 */ /* 0x000fe2000ff3e0ff */
[----:B------:R-:W-:Y:S01]  /*482a0*/  IMAD.MOV.U32 R4, RZ, RZ, R209 ;  /* 0x000000ffff047224 */ /* 0x000fe200078e00d1 */
[----:B------:R-:W-:Y:S01]  /*482b0*/  MOV R5, R208 ;  /* 0x000000d000057202 */ /* 0x000fe20000000f00 */
[----:B------:R-:W-:Y:S01]  /*482c0*/  VIADD R2, R2, UR17 ;  /* 0x0000001102027c36 */ /* 0x000fe20008000000 */
[----:B------:R-:W-:Y:S01]  /*482d0*/  IADD3.X R210, R210, UR6, RZ, P1, !PT ;  /* 0x00000006d2d27c10 */ /* 0x000fe20008ffe4ff */
[----:B------:R-:W-:-:S04]  /*482e0*/  USEL UR12, URZ, 0x4, !UP1 ;  /* 0x000000043f0c7887 */ /* 0x000fc8000c800000 */
[----:B------:R1:W-:Y:S01]  /*482f0*/  LDGSTS.E [R2], desc[UR8][R4.64], P0 ;  /* 0x0000000004027fae */ /* 0x0003e20008121848 */
[----:B------:R-:W-:Y:S01]  /*48300*/  USEL UR12, UR12, URZ, !UP0 ;  /* 0x0000003f0c0c7287 */ /* 0x000fe2000c000000 */
[----:B------:R-:W-:Y:S01]  /*48310*/  IADD3 R213, P1, R213, UR4, RZ ;  /* 0x00000004d5d57c10 */ /* 0x000fe2000ff3e0ff */
[----:B------:R-:W-:Y:S01]  /*48320*/  UISETP.GT.AND UP1, UPT, UR16, 0x6, UPT ;  /* 0x000000061000788c */ /* 0x000fe2000bf24270 */
[----:B-1----:R-:W-:Y:S02]  /*48330*/  IMAD.MOV.U32 R4, RZ, RZ, R211 ;  /* 0x000000ffff047224 */ /* 0x002fe400078e00d3 */
[----:B------:R-:W-:Y:S01]  /*48340*/  IMAD.MOV.U32 R5, RZ, RZ, R210 ;  /* 0x000000ffff057224 */ /* 0x000fe200078e00d2 */
[----:B------:R-:W-:-:S04]  /*48350*/  IADD3.X R212, R212, UR6, RZ, P1, !PT ;  /* 0x00000006d4d47c10 */ /* 0x000fc80008ffe4ff */
[----:B------:R1:W-:Y:S01]  /*48360*/  LDGSTS.E [R2+0x4000], desc[UR8][R4.64], P0 ;  /* 0x0400000004027fae */ /* 0x0003e20008121848 */
[----:B------:R-:W-:Y:S02]  /*48370*/  ISETP.NE.U32.AND P0, PT, RZ, UR12, PT ;  /* 0x0000000cff007c0c */ /* 0x000fe4000bf05070 */
[----:B---3--:R-:W-:-:S04]  /*48380*/  IADD3 R0, P3, R0, UR4, RZ ;  /* 0x0000000400007c10 */ /* 0x008fc8000ff7e0ff */
[----:B--2---:R-:W-:Y:S01]  /*48390*/  IADD3.X R6, R6, UR6, RZ, P3, !PT ;  /* 0x0000000606067c10 */ /* 0x004fe20009ffe4ff */
[----:B------:R-:W-:Y:S04]  /*483a0*/  STL [R1+0x750], R0 ;  /* 0x0007500001007387 */ /* 0x000fe80000100800 */
[----:B------:R2:W-:Y:S04]  /*483b0*/  STL [R1+0x74c], R6 ;  /* 0x00074c0601007387 */ /* 0x0005e80000100800 */
[----:B------:R-:W3:Y:S01]  /*483c0*/  LDL.LU R174, [R1+0x75c] ;  /* 0x00075c0001ae7983 */ /* 0x000ee20000300800 */
[----:B------:R-:W-:Y:S01]  /*483d0*/  USEL UR12, URZ, 0x4, !UP1 ;  /* 0x000000043f0c7887 */ /* 0x000fe2000c800000 */
[----:B------:R-:W-:Y:S01]  /*483e0*/  IADD3 R215, P2, R215, UR4, RZ ;  /* 0x00000004d7d77c10 */ /* 0x000fe2000ff5e0ff */
[----:B-1----:R-:W-:Y:S01]  /*483f0*/  IMAD.MOV.U32 R5, RZ, RZ, R212 ;  /* 0x000000ffff057224 */ /* 0x002fe200078e00d4 */
[----:B------:R-:W-:Y:S01]  /*48400*/  MOV R4, R213 ;  /* 0x000000d500047202 */ /* 0x000fe20000000f00 */
[----:B------:R-:W-:Y:S01]  /*48410*/  USEL UR12, UR12, URZ, !UP0 ;  /* 0x0000003f0c0c7287 */ /* 0x000fe2000c000000 */
[----:B------:R-:W-:-:S03]  /*48420*/  IADD3.X R214, R214, UR6, RZ, P2, !PT ;  /* 0x00000006d6d67c10 */ /* 0x000fc600097fe4ff */
[----:B------:R1:W-:Y:S02]  /*48430*/  LDGSTS.E [R2+0x4], desc[UR8][R4.64], P0 ;  /* 0x0000400004027fae */ /* 0x0003e40008121848 */
[----:B------:R-:W-:Y:S01]  /*48440*/  ISETP.NE.U32.AND P1, PT, RZ, UR12, PT ;  /* 0x0000000cff007c0c */ /* 0x000fe2000bf25070 */
[----:B------:R-:W-:Y:S01]  /*48450*/  UISETP.GT.AND UP1, UPT, UR16, 0x7, UPT ;  /* 0x000000071000788c */ /* 0x000fe2000bf24270 */
[----:B-1----:R-:W-:Y:S01]  /*48460*/  IMAD.MOV.U32 R4, RZ, RZ, R215 ;  /* 0x000000ffff047224 */ /* 0x002fe200078e00d7 */
[----:B------:R-:W-:-:S05]  /*48470*/  MOV R5, R214 ;  /* 0x000000d600057202 */ /* 0x000fca0000000f00 */
[----:B------:R1:W-:Y:S01]  /*48480*/  LDGSTS.E [R2+0x4004], desc[UR8][R4.64], P0 ;  /* 0x0400400004027fae */ /* 0x0003e20008121848 */
[----:B------:R-:W-:Y:S01]  /*48490*/  IADD3 R219, P0, R219, UR4, RZ ;  /* 0x00000004dbdb7c10 */ /* 0x000fe2000ff1e0ff */
[----:B------:R-:W-:-:S03]  /*484a0*/  USEL UR12, URZ, 0x4, !UP1 ;  /* 0x000000043f0c7887 */ /* 0x000fc6000c800000 */
[----:B------:R-:W-:Y:S01]  /*484b0*/  IADD3.X R218, R218, UR6, RZ, P0, !PT ;  /* 0x00000006dada7c10 */ /* 0x000fe200087fe4ff */
[----:B------:R-:W-:Y:S01]  /*484c0*/  USEL UR12, UR12, URZ, !UP0 ;  /* 0x0000003f0c0c7287 */ /* 0x000fe2000c000000 */
[----:B-1----:R-:W-:Y:S02]  /*484d0*/  IMAD.MOV.U32 R4, RZ, RZ, R217 ;  /* 0x000000ffff047224 */ /* 0x002fe400078e00d9 */
[----:B------:R-:W-:-:S05]  /*484e0*/  IMAD.MOV.U32 R5, RZ, RZ, R216 ;  /* 0x000000ffff057224 */ /* 0x000fca00078e00d8 */
[----:B------:R1:W-:Y:S01]  /*484f0*/  LDGSTS.E [R2+0x8], desc[UR8][R4.64], P1 ;  /* 0x0000800004027fae */ /* 0x0003e20008921848 */
[----:B------:R-:W-:Y:S01]  /*48500*/  ISETP.NE.U32.AND P0, PT, RZ, UR12, PT ;  /* 0x0000000cff007c0c */ /* 0x000fe2000bf05070 */
[----:B------:R-:W-:Y:S01]  /*48510*/  UISETP.GT.AND UP1, UPT, UR16, 0x24, UPT ;  /* 0x000000241000788c */ /* 0x000fe2000bf24270 */
[----:B-1----:R-:W-:Y:S01]  /*48520*/  MOV R4, R219 ;  /* 0x000000db00047202 */ /* 0x002fe20000000f00 */
[----:B------:R-:W-:-:S05]  /*48530*/  IMAD.MOV.U32 R5, RZ, RZ, R218 ;  /* 0x000000ffff057224 */ /* 0x000fca00078e00da */
[----:B------:R1:W-:Y:S01]  /*48540*/  LDGSTS.E [R2+0x4008], desc[UR8][R4.64], P1 ;  /* 0x0400800004027fae */ /* 0x0003e20008921848 */
[----:B------:R-:W-:Y:S01]  /*48550*/  IADD3 R221, P1, R221, UR4, RZ ;  /* 0x00000004dddd7c10 */ /* 0x000fe2000ff3e0ff */
[----:B------:R-:W-:Y:S01]  /*48560*/  USEL UR12, URZ, 0x4, !UP1 ;  /* 0x000000043f0c7887 */ /* 0x000fe2000c800000 */
[----:B------:R-:W-:Y:S02]  /*48570*/  IADD3 R223, P2, R223, UR4, RZ ;  /* 0x00000004dfdf7c10 */ /* 0x000fe4000ff5e0ff */
[----:B------:R-:W-:Y:S01]  /*48580*/  IADD3.X R220, R220, UR6, RZ, P1, !PT ;  /* 0x00000006dcdc7c10 */ /* 0x000fe20008ffe4ff */
[----:B------:R-:W-:Y:S01]  /*48590*/  USEL UR12, UR12, URZ, !UP0 ;  /* 0x0000003f0c0c7287 */ /* 0x000fe2000c000000 */
[----:B------:R-:W-:Y:S01]  /*485a0*/  IADD3.X R222, R222, UR6, RZ, P2, !PT ;  /* 0x00000006dede7c10 */ /* 0x000fe200097fe4ff */
[----:B-1----:R-:W-:Y:S01]  /*485b0*/  IMAD.MOV.U32 R4, RZ, RZ, R221 ;  /* 0x000000ffff047224 */ /* 0x002fe200078e00dd */
[----:B------:R-:W-:-:S03]  /*485c0*/  MOV R5, R220 ;  /* 0x000000dc00057202 */ /* 0x000fc60000000f00 */
[----:B------:R-:W-:Y:S02]  /*485d0*/  ISETP.NE.U32.AND P1, PT, RZ, UR12, PT ;  /* 0x0000000cff007c0c */ /* 0x000fe4000bf25070 */
[----:B------:R1:W-:Y:S02]  /*485e0*/  LDGSTS.E [R2+0xc], desc[UR8][R4.64], P0 ;  /* 0x0000c00004027fae */ /* 0x0003e40008121848 */
[----:B-1----:R-:W-:Y:S02]  /*485f0*/  IMAD.MOV.U32 R4, RZ, RZ, R223 ;  /* 0x000000ffff047224 */ /* 0x002fe400078e00df */
[----:B------:R-:W-:-:S05]  /*48600*/  IMAD.MOV.U32 R5, RZ, RZ, R222 ;  /* 0x000000ffff057224 */ /* 0x000fca00078e00de */
[----:B------:R1:W-:Y:S01]  /*48610*/  LDGSTS.E [R2+0x400c], desc[UR8][R4.64], P0 ;  /* 0x0400c00004027fae */ /* 0x0003e20008121848 */
[----:B----4-:R-:W-:-:S04]  /*48620*/  IADD3 R7, P0, R7, UR4, RZ ;  /* 0x0000000407077c10 */ /* 0x010fc8000ff1e0ff */
[----:B------:R-:W-:Y:S02]  /*48630*/  IADD3.X R175, R175, UR6, RZ, P0, !PT ;  /* 0x00000006afaf7c10 */ /* 0x000fe400087fe4ff */
[----:B-1----:R-:W-:Y:S01]  /*48640*/  MOV R4, R0 ;  /* 0x0000000000047202 */ /* 0x002fe20000000f00 */
[----:B------:R-:W-:Y:S02]  /*48650*/  IMAD.MOV.U32 R5, RZ, RZ, R6 ;  /* 0x000000ffff057224 */ /* 0x000fe400078e0006 */
[----:B--2---:R-:W2:Y:S04]  /*48660*/  LDL.LU R6, [R1+0x768] ;  /* 0x0007680001067983 */ /* 0x004ea80000300800 */
[----:B------:R-:W4:Y:S04]  /*48670*/  LDL.LU R0, [R1+0x770] ;  /* 0x0007700001007983 */ /* 0x000f280000300800 */
[----:B------:R1:W-:Y:S04]  /*48680*/  LDGSTS.E [R2+0x8000], desc[UR8][R4.64], P1 ;  /* 0x0800000004027fae */ /* 0x0003e80008921848 */
[----:B------:R-:W-:Y:S04]  /*48690*/  STL [R1+0x758], R7 ;  /* 0x0007580701007387 */ /* 0x000fe80000100800 */
[----:B------:R1:W-:Y:S02]  /*486a0*/  STL [R1+0x754], R175 ;  /* 0x000754af01007387 */ /* 0x0003e40000100800 */
[----:B-1----:R-:W-:Y:S01]  /*486b0*/  IMAD.MOV.U32 R4, RZ, RZ, R7 ;  /* 0x000000ffff047224 */ /* 0x002fe200078e0007 */
[----:B------:R-:W-:-:S02]  /*486c0*/  MOV R5, R175 ;  /* 0x000000af00057202 */ /* 0x000fc40000000f00 */
[----:B------:R-:W4:Y:S04]  /*486d0*/  LDL.LU R175, [R1+0x764] ;  /* 0x0007640001af7983 */ /* 0x000f280000300800 */
[----:B------:R1:W-:Y:S01]  /*486e0*/  LDGSTS.E [R2+0xc000], desc[UR8][R4.64], P1 ;  /* 0x0c00000004027fae */ /* 0x0003e20008921848 */
[----:B------:R-:W-:-:S03]  /*486f0*/  IADD3 R9, P1, R9, UR4, RZ ;  /* 0x0000000409097c10 */ /* 0x000fc6000ff3e0ff */
[----:B------:R-:W4:Y:S04]  /*48700*/  LDL.LU R7, [R1+0x76c] ;  /* 0x00076c0001077983 */ /* 0x000f280000300800 */
[----:B------:R-:W-:Y:S01]  /*48710*/  STL [R1+0x760], R9 ;  /* 0x0007600901007387 */ /* 0x000fe20000100800 */
[----:B-1----:R-:W-:Y:S01]  /*48720*/  IMAD.MOV.U32 R4, RZ, RZ, R9 ;  /* 0x000000ffff047224 */ /* 0x002fe200078e0009 */
[----:B---3--:R-:W-:-:S05]  /*48730*/  IADD3.X R174, R174, UR6, RZ, P1, !PT ;  /* 0x00000006aeae7c10 */ /* 0x008fca0008ffe4ff */
[----:B------:R1:W-:Y:S01]  /*48740*/  STL [R1+0x75c], R174 ;  /* 0x00075cae01007387 */ /* 0x0003e20000100800 */
[----:B------:R-:W-:-:S03]  /*48750*/  IMAD.MOV.U32 R5, RZ, RZ, R174 ;  /* 0x000000ffff057224 */ /* 0x000fc600078e00ae */
[----:B-1----:R-:W3:Y:S04]  /*48760*/  LDL.LU R174, [R1+0x774] ;  /* 0x0007740001ae7983 */ /* 0x002ee80000300800 */
[----:B------:R-:W3:Y:S01]  /*48770*/  LDL.LU R9, [R1+0x778] ;  /* 0x0007780001097983 */ /* 0x000ee20000300800 */
        /* <DEDUP_REMOVED lines=9> */
[----:B--2---:R-:W-:Y:S02]  /*48810*/  IADD3 R6, P2, R6, UR4, RZ ;  /* 0x0000000406067c10 */ /* 0x004fe4000ff5e0ff */
[----:B----4-:R-:W-:-:S03]  /*48820*/  IADD3 R0, P3, R0, UR4, RZ ;  /* 0x0000000400007c10 */ /* 0x010fc6000ff7e0ff */
[----:B------:R2:W-:Y:S01]  /*48830*/  STL [R1+0x768], R6 ;  /* 0x0007680601007387 */ /* 0x0005e20000100800 */
[----:B-1----:R-:W-:Y:S02]  /*48840*/  MOV R4, R6 ;  /* 0x0000000600047202 */ /* 0x002fe40000000f00 */
[----:B------:R-:W-:-:S05]  /*48850*/  IADD3.X R175, R175, UR6, RZ, P2, !PT ;  /* 0x00000006afaf7c10 */ /* 0x000fca00097fe4ff */
[----:B------:R1:W-:Y:S01]  /*48860*/  STL [R1+0x764], R175 ;  /* 0x000764af01007387 */ /* 0x0003e20000100800 */
[----:B------:R-:W-:-:S03]  /*48870*/  IADD3.X R7, R7, UR6, RZ, P3, !PT ;  /* 0x0000000607077c10 */ /* 0x000fc60009ffe4ff */
[----:B------:R-:W-:Y:S01]  /*48880*/  STL [R1+0x770], R0 ;  /* 0x0007700001007387 */ /* 0x000fe20000100800 */
[----:B------:R-:W-:-:S03]  /*48890*/  IMAD.MOV.U32 R5, RZ, RZ, R175 ;  /* 0x000000ffff057224 */ /* 0x000fc600078e00af */
[----:B--2---:R-:W2:Y:S04]  /*488a0*/  LDL.LU R6, [R1+0x780] ;  /* 0x0007800001067983 */ /* 0x004ea80000300800 */
[----:B------:R4:W-:Y:S04]  /*488b0*/  STL [R1+0x76c], R7 ;  /* 0x00076c0701007387 */ /* 0x0009e80000100800 */
[----:B-1----:R-:W2:Y:S04]  /*488c0*/  LDL.LU R175, [R1+0x77c] ;  /* 0x00077c0001af7983 */ /* 0x002ea80000300800 */
[----:B------:R1:W-:Y:S02]  /*488d0*/  LDGSTS.E [R2+0xc004], desc[UR8][R4.64], P0 ;  /* 0x0c00400004027fae */ /* 0x0003e40008121848 */
[----:B-1----:R-:W-:Y:S01]  /*488e0*/  IMAD.MOV.U32 R4, RZ, RZ, R0 ;  /* 0x000000ffff047224 */ /* 0x002fe200078e0000 */
[----:B------:R-:W-:-:S02]  /*488f0*/  MOV R5, R7 ;  /* 0x0000000700057202 */ /* 0x000fc40000000f00 */
[----:B----4-:R-:W4:Y:S04]  /*48900*/  LDL.LU R7, [R1+0x788] ;  /* 0x0007880001077983 */ /* 0x010f280000300800 */
[----:B------:R-:W4:Y:S04]  /*48910*/  LDL.LU R0, [R1+0x950] ;  /* 0x0009500001007983 */ /* 0x000f280000300800 */
[----:B------:R1:W-:Y:S01]  /*48920*/  LDGSTS.E [R2+0x8008], desc[UR8][R4.64], P1 ;  /* 0x0800800004027fae */ /* 0x0003e20008921848 */
[----:B---3--:R-:W-:-:S04]  /*48930*/  IADD3 R9, P0, R9, UR4, RZ ;  /* 0x0000000409097c10 */ /* 0x008fc8000ff1e0ff */
[----:B------:R-:W-:Y:S01]  /*48940*/  IADD3.X R174, R174, UR6, RZ, P0, !PT ;  /* 0x00000006aeae7c10 */ /* 0x000fe200087fe4ff */
[----:B------:R-:W-:Y:S04]  /*48950*/  STL [R1+0x778], R9 ;  /* 0x0007780901007387 */ /* 0x000fe80000100800 */
[----:B------:R3:W-:Y:S01]  /*48960*/  STL [R1+0x774], R174 ;  /* 0x000774ae01007387 */ /* 0x0007e20000100800 */
[----:B-1----:R-:W-:Y:S02]  /*48970*/  IMAD.MOV.U32 R5, RZ, RZ, R174 ;  /* 0x000000ffff057224 */ /* 0x002fe400078e00ae */
[----:B------:R-:W-:Y:S01]  /*48980*/  IMAD.MOV.U32 R4, RZ, RZ, R9 ;  /* 0x000000ffff047224 */ /* 0x000fe200078e0009 */
[----:B------:R-:W-:-:S04]  /*48990*/  UISETP.GT.AND UP1, UPT, UR16, 0x27, UPT ;  /* 0x000000271000788c */ /* 0x000fc8000bf24270 */
[----:B------:R1:W-:Y:S04]  /*489a0*/  LDGSTS.E [R2+0xc008], desc[UR8][R4.64], P1 ;  /* 0x0c00800004027fae */ /* 0x0003e80008921848 */
[----:B---3--:R-:W3:Y:S04]  /*489b0*/  LDL.LU R174, [R1+0x784] ;  /* 0x0007840001ae7983 */ /* 0x008ee80000300800 */
[----:B------:R-:W3:Y:S01]  /*489c0*/  LDL.LU R9, [R1+0x94c] ;  /* 0x00094c0001097983 */ /* 0x000ee20000300800 */
[----:B------:R-:W-:-:S04]  /*489d0*/  USEL UR12, URZ, 0x4, !UP1 ;  /* 0x000000043f0c7887 */ /* 0x000fc8000c800000 */
[----:B------:R-:W-:-:S06]  /*489e0*/  USEL UR12, UR12, URZ, !UP0 ;  /* 0x0000003f0c0c7287 */ /* 0x000fcc000c000000 */
[----:B------:R-:W-:Y:S02]  /*489f0*/  ISETP.NE.U32.AND P0, PT, RZ, UR12, PT ;  /* 0x0000000cff007c0c */ /* 0x000fe4000bf05070 */
[----:B--2---:R-:W-:-:S04]  /*48a00*/  IADD3 R6, P1, R6, UR4, RZ ;  /* 0x0000000406067c10 */ /* 0x004fc8000ff3e0ff */
[----:B------:R-:W-:Y:S01]  /*48a10*/  IADD3.X R175, R175, UR6, RZ, P1, !PT ;  /* 0x00000006afaf7c10 */ /* 0x000fe20008ffe4ff */
[----:B------:R-:W-:Y:S01]  /*48a20*/  STL [R1+0x780], R6 ;  /* 0x0007800601007387 */ /* 0x000fe20000100800 */
[----:B-1----:R-:W-:-:S03]  /*48a30*/  MOV R4, R6 ;  /* 0x0000000600047202 */ /* 0x002fc60000000f00 */
[----:B------:R1:W-:Y:S01]  /*48a40*/  STL [R1+0x77c], R175 ;  /* 0x00077caf01007387 */ /* 0x0003e20000100800 */
[----:B------:R-:W-:-:S05]  /*48a50*/  IMAD.MOV.U32 R5, RZ, RZ, R175 ;  /* 0x000000ffff057224 */ /* 0x000fca00078e00af */
[----:B------:R2:W-:Y:S04]  /*48a60*/  LDGSTS.E [R2+0x800c], desc[UR8][R4.64], P0 ;  /* 0x0800c00004027fae */ /* 0x0005e80008121848 */
[----:B-1----:R-:W3:Y:S04]  /*48a70*/  LDL.LU R175, [R1+0x954] ;  /* 0x0009540001af7983 */ /* 0x002ee80000300800 */
[----:B------:R-:W3:Y:S01]  /*48a80*/  LDL.LU R6, [R1+0x958] ;  /* 0x0009580001067983 */ /* 0x000ee20000300800 */
[----:B----4-:R-:W-:Y:S02]  /*48a90*/  IADD3 R7, P2, R7, UR4, RZ ;  /* 0x0000000407077c10 */ /* 0x010fe4000ff5e0ff */
[----:B------:R-:W-:-:S03]  /*48aa0*/  IADD3 R0, P3, R0, UR4, RZ ;  /* 0x0000000400007c10 */ /* 0x000fc6000ff7e0ff */
[----:B------:R1:W-:Y:S01]  /*48ab0*/  STL [R1+0x788], R7 ;  /* 0x0007880701007387 */ /* 0x0003e20000100800 */
[----:B--2---:R-:W-:Y:S01]  /*48ac0*/  IMAD.MOV.U32 R4, RZ, RZ, R7 ;  /* 0x000000ffff047224 */ /* 0x004fe200078e0007 */
[----:B---3--:R-:W-:Y:S02]  /*48ad0*/  IADD3.X R174, R174, UR6, RZ, P2, !PT ;  /* 0x00000006aeae7c10 */ /* 0x008fe400097fe4ff */
[----:B------:R-:W-:-:S03]  /*48ae0*/  IADD3.X R9, R9, UR6, RZ, P3, !PT ;  /* 0x0000000609097c10 */ /* 0x000fc60009ffe4ff */
[----:B------:R2:W-:Y:S04]  /*48af0*/  STL [R1+0x784], R174 ;  /* 0x000784ae01007387 */ /* 0x0005e80000100800 */
[----:B------:R-:W-:Y:S01]  /*48b00*/  STL [R1+0x950], R0 ;  /* 0x0009500001007387 */ /* 0x000fe20000100800 */
[----:B------:R-:W-:-:S03]  /*48b10*/  MOV R5, R174 ;  /* 0x000000ae00057202 */ /* 0x000fc60000000f00 */
        /* <DEDUP_REMOVED lines=8> */
[----:B----4-:R-:W-:Y:S02]  /*48ba0*/  IMAD.MOV.U32 R4, RZ, RZ, R0 ;  /* 0x000000ffff047224 */ /* 0x010fe400078e0000 */
[----:B------:R-:W-:Y:S02]  /*48bb0*/  IMAD.MOV.U32 R5, RZ, RZ, R9 ;  /* 0x000000ffff057224 */ /* 0x000fe400078e0009 */
[----:B-1----:R-:W4:Y:S04]  /*48bc0*/  LDL.LU R9, [R1+0x968] ;  /* 0x0009680001097983 */ /* 0x002f280000300800 */
[----:B------:R-:W4:Y:S04]  /*48bd0*/  LDL.LU R0, [R1+0x970] ;  /* 0x0009700001007983 */ /* 0x000f280000300800 */
[----:B------:R1:W-:Y:S01]  /*48be0*/  LDGSTS.E [R2+0x10000], desc[UR8][R4.64], P1 ;  /* 0x1000000004027fae */ /* 0x0003e20008921848 */
[----:B------:R-:W-:-:S04]  /*48bf0*/  IADD3 R6, P0, R6, UR4, RZ ;  /* 0x0000000406067c10 */ /* 0x000fc8000ff1e0ff */
[----:B------:R-:W-:Y:S02]  /*48c00*/  IADD3.X R175, R175, UR6, RZ, P0, !PT ;  /* 0x00000006afaf7c10 */ /* 0x000fe400087fe4ff */
[----:B-1----:R-:W-:-:S03]  /*48c10*/  MOV R4, R6 ;  /* 0x0000000600047202 */ /* 0x002fc60000000f00 */
[----:B------:R-:W-:Y:S01]  /*48c20*/  IMAD.MOV.U32 R5, RZ, RZ, R175 ;  /* 0x000000ffff057224 */ /* 0x000fe200078e00af */
[----:B------:R-:W-:Y:S04]  /*48c30*/  STL [R1+0x958], R6 ;  /* 0x0009580601007387 */ /* 0x000fe80000100800 */
[----:B------:R1:W-:Y:S04]  /*48c40*/  STL [R1+0x954], R175 ;  /* 0x000954af01007387 */ /* 0x0003e80000100800 */
[----:B------:R2:W-:Y:S04]  /*48c50*/  LDGSTS.E [R2+0x14000], desc[UR8][R4.64], P1 ;  /* 0x1400000004027fae */ /* 0x0005e80008921848 */
[----:B-1----:R-:W4:Y:S04]  /*48c60*/  LDL.LU R175, [R1+0x964] ;  /* 0x0009640001af7983 */ /* 0x002f280000300800 */
[----:B------:R-:W4:Y:S01]  /*48c70*/  LDL.LU R6, [R1+0x96c] ;  /* 0x00096c0001067983 */ /* 0x000f220000300800 */
[----:B---3--:R-:W-:-:S04]  /*48c80*/  IADD3 R7, P1, R7, UR4, RZ ;  /* 0x0000000407077c10 */ /* 0x008fc8000ff3e0ff */
[----:B--2---:R-:W-:Y:S01]  /*48c90*/  IADD3.X R174, R174, UR6, RZ, P1, !PT ;  /* 0x00000006aeae7c10 */ /* 0x004fe20008ffe4ff */
[----:B------:R-:W-:Y:S01]  /*48ca0*/  STL [R1+0x960], R7 ;  /* 0x0009600701007387 */ /* 0x000fe20000100800 */
[----:B------:R-:W-:Y:S02]  /*48cb0*/  IMAD.MOV.U32 R4, RZ, RZ, R7 ;  /* 0x000000ffff047224 */ /* 0x000fe400078e0007 */
[----:B------:R-:W-:Y:S01]  /*48cc0*/  MOV R5, R174 ;  /* 0x000000ae00057202 */ /* 0x000fe20000000f00 */
[----:B------:R1:W-:Y:S04]  /*48cd0*/  STL [R1+0x95c], R174 ;  /* 0x00095cae01007387 */ /* 0x0003e80000100800 */
        /* <DEDUP_REMOVED lines=18> */
[----:B------:R-:W-:-:S03]  /*48e00*/  IMAD.MOV.U32 R5, RZ, RZ, R175 ;  /* 0x000000ffff057224 */ /* 0x000fc600078e00af */
[----:B------:R4:W-:Y:S04]  /*48e10*/  STL [R1+0x970], R0 ;  /* 0x0009700001007387 */ /* 0x0009e80000100800 */
[----:B------:R4:W-:Y:S04]  /*48e20*/  STL [R1+0x96c], R6 ;  /* 0x00096c0601007387 */ /* 0x0009e80000100800 */
[----:B------:R-:W2:Y:S04]  /*48e30*/  LDL.LU R178, [R1+0x97c] ;  /* 0x00097c0001b27983 */ /* 0x000ea80000300800 */
[----:B-1----:R-:W2:Y:S04]  /*48e40*/  LDL.LU R9, [R1+0x980] ;  /* 0x0009800001097983 */ /* 0x002ea80000300800 */
[----:B------:R1:W-:Y:S02]  /*48e50*/  LDGSTS.E [R2+0x14004], desc[UR8][R4.64], P0 ;  /* 0x1400400004027fae */ /* 0x0003e40008121848 */
[----:B-1----:R-:W-:Y:S01]  /*48e60*/  MOV R4, R0 ;  /* 0x0000000000047202 */ /* 0x002fe20000000f00 */
[----:B------:R-:W-:Y:S01]  /*48e70*/  IMAD.MOV.U32 R5, RZ, RZ, R6 ;  /* 0x000000ffff057224 */ /* 0x000fe200078e0006 */
[----:B----4-:R-:W4:Y:S04]  /*48e80*/  LDL.LU R0, [R1+0x988] ;  /* 0x0009880001007983 */ /* 0x010f280000300800 */
[----:B------:R-:W4:Y:S04]  /*48e90*/  LDL.LU R6, [R1+0xb50] ;  /* 0x000b500001067983 */ /* 0x000f280000300800 */
[----:B------:R1:W-:Y:S01]  /*48ea0*/  LDGSTS.E [R2+0x10008], desc[UR8][R4.64], P1 ;  /* 0x1000800004027fae */ /* 0x0003e20008921848 */
[----:B---3--:R-:W-:-:S04]  /*48eb0*/  IADD3 R7, P0, R7, UR4, RZ ;  /* 0x0000000407077c10 */ /* 0x008fc8000ff1e0ff */
[----:B--2---:R-:W-:Y:S01]  /*48ec0*/  IADD3.X R174, R174, UR6, RZ, P0, !PT ;  /* 0x00000006aeae7c10 */ /* 0x004fe200087fe4ff */
[----:B------:R-:W-:Y:S04]  /*48ed0*/  STL [R1+0x978], R7 ;  /* 0x0009780701007387 */ /* 0x000fe80000100800 */
[----:B------:R2:W-:Y:S04]  /*48ee0*/  STL [R1+0x974], R174 ;  /* 0x000974ae01007387 */ /* 0x0005e80000100800 */
[----:B------:R-:W3:Y:S01]  /*48ef0*/  LDL.LU R175, [R1+0x984] ;  /* 0x0009840001af7983 */ /* 0x000ee20000300800 */
[----:B-1----:R-:W-:-:S03]  /*48f00*/  MOV R5, R174 ;  /* 0x000000ae00057202 */ /* 0x002fc60000000f00 */
[----:B--2---:R-:W2:Y:S01]  /*48f10*/  LDL.LU R174, [R1+0xb4c] ;  /* 0x000b4c0001ae7983 */ /* 0x004ea20000300800 */
[----:B------:R-:W-:Y:S01]  /*48f20*/  UISETP.GT.AND UP1, UPT, UR16, 0x47, UPT ;  /* 0x000000471000788c */ /* 0x000fe2000bf24270 */
[----:B------:R-:W-:Y:S02]  /*48f30*/  IMAD.MOV.U32 R4, RZ, RZ, R7 ;  /* 0x000000ffff047224 */ /* 0x000fe400078e0007 */
        /* <DEDUP_REMOVED lines=10> */
[----:B------:R-:W-:-:S03]  /*48fe0*/  IMAD.MOV.U32 R5, RZ, RZ, R178 ;  /* 0x000000ffff057224 */ /* 0x000fc600078e00b2 */
[----:B----4-:R-:W4:Y:S01]  /*48ff0*/  LDL.LU R9, [R1+0xb54] ;  /* 0x000b540001097983 */ /* 0x010f220000300800 */
[----:B------:R-:W-:-:S03]  /*49000*/  IADD3 R0, P2, R0, UR4, RZ ;  /* 0x0000000400007c10 */ /* 0x000fc6000ff5e0ff */
[----:B------:R1:W-:Y:S01]  /*49010*/  LDGSTS.E [R2+0x1000c], desc[UR8][R4.64], P0 ;  /* 0x1000c00004027fae */ /* 0x0003e20008121848 */
[----:B------:R-:W-:-:S03]  /*49020*/  IADD3 R6, P3, R6, UR4, RZ ;  /* 0x0000000406067c10 */ /* 0x000fc6000ff7e0ff */
[----:B------:R2:W-:Y:S01]  /*49030*/  STL [R1+0x988], R0 ;  /* 0x0009880001007387 */ /* 0x0005e20000100800 */
[----:B-1----:R-:W-:Y:S02]  /*49040*/  MOV R4, R0 ;  /* 0x0000000000047202 */ /* 0x002fe40000000f00 */
        /* <DEDUP_REMOVED lines=8> */
[----:B---3--:R-:W-:-:S03]  /*490d0*/  IMAD.MOV.U32 R4, RZ, RZ, R6 ;  /* 0x000000ffff047224 */ /* 0x008fc600078e0006 */
[----:B-1----:R-:W3:Y:S01]  /*490e0*/  LDL.LU R6, [R1+0xb5c] ;  /* 0x000b5c0001067983 */ /* 0x002ee20000300800 */
[----:B------:R-:W-:-:S04]  /*490f0*/  UISETP.GT.AND UP1, UPT, UR16, 0x64, UPT ;  /* 0x000000641000788c */ /* 0x000fc8000bf24270 */
[----:B------:R-:W-:-:S04]  /*49100*/  USEL UR12, URZ, 0x4, !UP1 ;  /* 0x000000043f0c7887 */ /* 0x000fc8000c800000 */
[----:B------:R-:W-:Y:S01]  /*49110*/  USEL UR12, UR12, URZ, !UP0 ;  /* 0x0000003f0c0c7287 */ /* 0x000fe2000c000000 */
[----:B------:R-:W-:-:S05]  /*49120*/  IADD3 R7, P0, R7, UR4, RZ ;  /* 0x0000000407077c10 */ /* 0x000fca000ff1e0ff */
[----:B------:R-:W-:Y:S02]  /*49130*/  ISETP.NE.U32.AND P1, PT, RZ, UR12, PT ;  /* 0x0000000cff007c0c */ /* 0x000fe4000bf25070 */
[----:B------:R-:W-:Y:S01]  /*49140*/  MOV R5, R174 ;  /* 0x000000ae00057202 */ /* 0x000fe20000000f00 */
[----:B------:R-:W-:Y:S10]  /*49150*/  STL [R1+0xb58], R7 ;  /* 0x000b580701007387 */ /* 0x000ff40000100800 */
[----:B------:R1:W-:Y:S02]  /*49160*/  LDGSTS.E [R2+0x18000], desc[UR8][R4.64], P1 ;  /* 0x1800000004027fae */ /* 0x0003e40008921848 */
[----:B-1----:R-:W-:Y:S01]  /*49170*/  IMAD.MOV.U32 R4, RZ, RZ, R7 ;  /* 0x000000ffff047224 */ /* 0x002fe200078e0007 */
[----:B----4-:R-:W-:-:S05]  /*49180*/  IADD3.X R9, R9, UR6, RZ, P0, !PT ;  /* 0x0000000609097c10 */ /* 0x010fca00087fe4ff */
[----:B------:R-:W-:Y:S01]  /*49190*/  IMAD.MOV.U32 R5, RZ, RZ, R9 ;  /* 0x000000ffff057224 */ /* 0x000fe200078e0009 */
        /* <DEDUP_REMOVED lines=12> */
[----:B-1----:R-:W3:Y:S01]  /*49260*/  LDL.LU R9, [R1+0xb7c] ;  /* 0x000b7c0001097983 */ /* 0x002ee20000300800 */
[----:B------:R-:W-:-:S03]  /*49270*/  IMAD.MOV.U32 R5, RZ, RZ, R6 ;  /* 0x000000ffff057224 */ /* 0x000fc600078e0006 */
[----:B------:R-:W3:Y:S01]  /*49280*/  LDL.LU R7, [R1+0xb80] ;  /* 0x000b800001077983 */ /* 0x000ee20000300800 */
[----:B------:R-:W-:-:S03]  /*49290*/  MOV R4, R0 ;  /* 0x0000000000047202 */ /* 0x000fc60000000f00 */
        /* <DEDUP_REMOVED lines=15> */
[----:B------:R-:W-:Y:S01]  /*49390*/  IADD3.X R191, R191, UR6, RZ, P2, !PT ;  /* 0x00000006bfbf7c10 */ /* 0x000fe200097fe4ff */
[----:B-1----:R-:W-:-:S03]  /*493a0*/  IMAD.MOV.U32 R4, RZ, RZ, R190 ;  /* 0x000000ffff047224 */ /* 0x002fc600078e00be */
[----:B------:R-:W-:Y:S02]  /*493b0*/  MOV R5, R191 ;  /* 0x000000bf00057202 */ /* 0x000fe40000000f00 */
[----:B------:R-:W-:-:S03]  /*493c0*/  IADD3 R178, P3, R178, UR4, RZ ;  /* 0x00000004b2b27c10 */ /* 0x000fc6000ff7e0ff */
[----:B------:R1:W-:Y:S01]  /*493d0*/  LDGSTS.E [R2+0x1c004], desc[UR8][R4.64], P0 ;  /* 0x1c00400004027fae */ /* 0x0003e20008121848 */
[----:B------:R-:W-:Y:S01]  /*493e0*/  IADD3.X R179, R179, UR6, RZ, P3, !PT ;  /* 0x00000006b3b37c10 */ /* 0x000fe20009ffe4ff */
[----:B-1----:R-:W-:-:S04]  /*493f0*/  IMAD.MOV.U32 R4, RZ, RZ, R178 ;  /* 0x000000ffff047224 */ /* 0x002fc800078e00b2 */
[----:B------:R-:W-:-:S05]  /*49400*/  IMAD.MOV.U32 R5, RZ, RZ, R179 ;  /* 0x000000ffff057224 */ /* 0x000fca00078e00b3 */
[----:B------:R1:W-:Y:S04]  /*49410*/  LDGSTS.E [R2+0x18008], desc[UR8][R4.64], P1 ;  /* 0x1800800004027fae */ /* 0x0003e80008921848 */
[----:B------:R-:W-:Y:S04]  /*49420*/  STL [R1+0xb68], R190 ;  /* 0x000b68be01007387 */ /* 0x000fe80000100800 */
[----:B------:R-:W-:Y:S04]  /*49430*/  STL [R1+0xb64], R191 ;  /* 0x000b64bf01007387 */ /* 0x000fe80000100800 */
[----:B------:R-:W-:Y:S04]  /*49440*/  STL [R1+0xb70], R178 ;  /* 0x000b70b201007387 */ /* 0x000fe80000100800 */
[----:B------:R-:W-:Y:S01]  /*49450*/  STL [R1+0xb6c], R179 ;  /* 0x000b6cb301007387 */ /* 0x000fe20000100800 */
[----:B---3--:R-:W-:-:S04]  /*49460*/  IADD3 R174, P0, R174, UR4, RZ ;  /* 0x00000004aeae7c10 */ /* 0x008fc8000ff1e0ff */
[----:B------:R-:W-:Y:S02]  /*49470*/  IADD3.X R175, R175, UR6, RZ, P0, !PT ;  /* 0x00000006afaf7c10 */ /* 0x000fe400087fe4ff */
[----:B-1----:R-:W-:-:S03]  /*49480*/  MOV R4, R174 ;  /* 0x000000ae00047202 */ /* 0x002fc60000000f00 */
        /* <DEDUP_REMOVED lines=9> */
[----:B-1----:R-:W-:Y:S01]  /*49520*/  IMAD.MOV.U32 R4, RZ, RZ, R7 ;  /* 0x000000ffff047224 */ /* 0x002fe200078e0007 */
[----:B------:R-:W-:Y:S02]  /*49530*/  MOV R5, R9 ;  /* 0x0000000900057202 */ /* 0x000fe40000000f00 */
[----:B------:R-:W-:Y:S04]  /*49540*/  STL [R1+0xb80], R7 ;  /* 0x000b800701007387 */ /* 0x000fe80000100800 */
[----:B------:R-:W-:Y:S04]  /*49550*/  STL [R1+0xb7c], R9 ;  /* 0x000b7c0901007387 */ /* 0x000fe80000100800 */
[----:B------:R-:W-:Y:S04]  /*49560*/  STL [R1+0xb88], R0 ;  /* 0x000b880001007387 */ /* 0x000fe80000100800 */
[----:B------:R1:W-:Y:S04]  /*49570*/  LDGSTS.E [R2+0x1800c], desc[UR8][R4.64], P0 ;  /* 0x1800c00004027fae */ /* 0x0003e80008121848 */
[----:B------:R2:W-:Y:S01]  /*49580*/  STL [R1+0xb84], R6 ;  /* 0x000b840601007387 */ /* 0x0005e20000100800 */
[----:B-1----:R-:W-:-:S02]  /*49590*/  IMAD.MOV.U32 R5, RZ, RZ, R6 ;  /* 0x000000ffff057224 */ /* 0x002fc400078e0006 */
[----:B------:R-:W-:Y:S01]  /*495a0*/  IMAD.MOV.U32 R4, RZ, RZ, R0 ;  /* 0x000000ffff047224 */ /* 0x000fe200078e0000 */
        /* <DEDUP_REMOVED lines=18> */
[----:B------:R-:W-:Y:S01]  /*496d0*/  IADD3 R2, R2, UR17, RZ ;  /* 0x0000001102027c10 */ /* 0x000fe2000fffe0ff */
[----:B------:R-:W-:Y:S01]  /*496e0*/  IMAD.MOV.U32 R5, RZ, RZ, R224 ;  /* 0x000000ffff057224 */ /* 0x000fe200078e00e0 */
[----:B------:R-:W-:Y:S01]  /*496f0*/  IADD3.X R226, R226, UR6, RZ, P1, !PT ;  /* 0x00000006e2e27c10 */ /* 0x000fe20008ffe4ff */
[----:B------:R-:W-:-:S04]  /*49700*/  USEL UR12, URZ, 0x4, !UP1 ;  /* 0x000000043f0c7887 */ /* 0x000fc8000c800000 */
[----:B------:R1:W-:Y:S01]  /*49710*/  LDGSTS.E [R2], desc[UR8][R4.64], P0 ;  /* 0x0000000004027fae */ /* 0x0003e20008121848 */
[----:B------:R-:W-:Y:S01]  /*49720*/  USEL UR12, UR12, URZ, !UP0 ;  /* 0x0000003f0c0c7287 */ /* 0x000fe2000c000000 */
[----:B------:R-:W-:Y:S01]  /*49730*/  IADD3 R229, P1, R229, UR4, RZ ;  /* 0x00000004e5e57c10 */ /* 0x000fe2000ff3e0ff */
[----:B------:R-:W-:Y:S01]  /*49740*/  UISETP.GT.AND UP1, UPT, UR16, 0xa, UPT ;  /* 0x0000000a1000788c */ /* 0x000fe2000bf24270 */
[----:B-1----:R-:W-:Y:S01]  /*49750*/  MOV R4, R227 ;  /* 0x000000e300047202 */ /* 0x002fe20000000f00 */
[----:B------:R-:W-:-:S05]  /*49760*/  IMAD.MOV.U32 R5, RZ, RZ, R226 ;  /* 0x000000ffff057224 */ /* 0x000fca00078e00e2 */
        /* <DEDUP_REMOVED lines=8> */
[----:B------:R-:W-:-:S02]  /*497f0*/  IADD3.X R228, R228, UR6, RZ, P1, !PT ;  /* 0x00000006e4e47c10 */ /* 0x000fc40008ffe4ff */
[----:B------:R-:W-:Y:S01]  /*49800*/  IADD3 R231, P2, R231, UR4, RZ ;  /* 0x00000004e7e77c10 */ /* 0x000fe2000ff5e0ff */
[----:B------:R-:W-:Y:S01]  /*49810*/  USEL UR12, UR12, URZ, !UP0 ;  /* 0x0000003f0c0c7287 */ /* 0x000fe2000c000000 */
[----:B-1----:R-:W-:Y:S01]  /*49820*/  IMAD.MOV.U32 R4, RZ, RZ, R229 ;  /* 0x000000ffff047224 */ /* 0x002fe200078e00e5 */
[----:B------:R-:W-:Y:S02]  /*49830*/  MOV R5, R228 ;  /* 0x000000e400057202 */ /* 0x000fe40000000f00 */
[----:B------:R-:W-:Y:S02]  /*49840*/  IADD3.X R230, R230, UR6, RZ, P2, !PT ;  /* 0x00000006e6e67c10 */ /* 0x000fe400097fe4ff */
[----:B------:R-:W-:Y:S01]  /*49850*/  ISETP.NE.U32.AND P1, PT, RZ, UR12, PT ;  /* 0x0000000cff007c0c */ /* 0x000fe2000bf25070 */
[----:B------:R1:W-:Y:S01]  /*49860*/  LDGSTS.E [R2+0x4], desc[UR8][R4.64], P0 ;  /* 0x0000400004027fae */ /* 0x0003e20008121848 */
[----:B------:R-:W-:Y:S01]  /*49870*/  UISETP.GT.AND UP1, UPT, UR16, 0xb, UPT ;  /* 0x0000000b1000788c */ /* 0x000fe2000bf24270 */
[----:B-1----:R-:W-:-:S02]  /*49880*/  IMAD.MOV.U32 R4, RZ, RZ, R231 ;  /* 0x000000ffff047224 */ /* 0x002fc400078e00e7 */
[----:B------:R-:W-:-:S05]  /*49890*/  IMAD.MOV.U32 R5, RZ, RZ, R230 ;  /* 0x000000ffff057224 */ /* 0x000fca00078e00e6 */
[----:B------:R1:W-:Y:S01]  /*498a0*/  LDGSTS.E [R2+0x4004], desc[UR8][R4.64], P0 ;  /* 0x0400400004027fae */ /* 0x0003e20008121848 */
[----:B------:R-:W-:Y:S01]  /*498b0*/  IADD3 R235, P0, R235, UR4, RZ ;  /* 0x00000004ebeb7c10 */ /* 0x000fe2000ff1e0ff */
[----:B------:R-:W-:-:S03]  /*498c0*/  USEL UR12, URZ, 0x4, !UP1 ;  /* 0x000000043f0c7887 */ /* 0x000fc6000c800000 */
[----:B------:R-:W-:Y:S02]  /*498d0*/  IADD3.X R234, R234, UR6, RZ, P0, !PT ;  /* 0x00000006eaea7c10 */ /* 0x000fe400087fe4ff */
[----:B-1----:R-:W-:Y:S01]  /*498e0*/  MOV R4, R233 ;  /* 0x000000e900047202 */ /* 0x002fe20000000f00 */
[----:B------:R-:W-:Y:S01]  /*498f0*/  IMAD.MOV.U32 R5, RZ, RZ, R232 ;  /* 0x000000ffff057224 */ /* 0x000fe200078e00e8 */
[----:B------:R-:W-:-:S04]  /*49900*/  USEL UR12, UR12, URZ, !UP0 ;  /* 0x0000003f0c0c7287 */ /* 0x000fc8000c000000 */
[----:B------:R1:W-:Y:S01]  /*49910*/  LDGSTS.E [R2+0x8], desc[UR8][R4.64], P1 ;  /* 0x0000800004027fae */ /* 0x0003e20008921848 */
[----:B------:R-:W-:Y:S01]  /*49920*/  UISETP.GT.AND UP1, UPT, UR16, 0x28, UPT ;  /* 0x000000281000788c */ /* 0x000fe2000bf24270 */
[----:B------:R-:W-:Y:S01]  /*49930*/  ISETP.NE.U32.AND P0, PT, RZ, UR12, PT ;  /* 0x0000000cff007c0c */ /* 0x000fe2000bf05070 */
[----:B-1----:R-:W-:Y:S01]  /*49940*/  IMAD.MOV.U32 R4, RZ, RZ, R235 ;  /* 0x000000ffff047224 */ /* 0x002fe200078e00eb */
[----:B------:R-:W-:-:S05]  /*49950*/  MOV R5, R234 ;  /* 0x000000ea00057202 */ /* 0x000fca0000000f00 */
[----:B------:R1:W-:Y:S01]  /*49960*/  LDGSTS.E [R2+0x4008], desc[UR8][R4.64], P1 ;  /* 0x0400800004027fae */ /* 0x0003e20008921848 */
[----:B------:R-:W-:Y:S01]  /*49970*/  IADD3 R237, P1, R237, UR4, RZ ;  /* 0x00000004eded7c10 */ /* 0x000fe2000ff3e0ff */
[----:B------:R-:W-:Y:S01]  /*49980*/  USEL UR12, URZ, 0x4, !UP1 ;  /* 0x000000043f0c7887 */ /* 0x000fe2000c800000 */
[----:B------:R-:W-:Y:S02]  /*49990*/  IADD3 R239, P2, R239, UR4, RZ ;  /* 0x00000004efef7c10 */ /* 0x000fe4000ff5e0ff */
[----:B------:R-:W-:Y:S01]  /*499a0*/  IADD3.X R236, R236, UR6, RZ, P1, !PT ;  /* 0x00000006ecec7c10 */ /* 0x000fe20008ffe4ff */
[----:B------:R-:W-:Y:S01]  /*499b0*/  USEL UR12, UR12, URZ, !UP0 ;  /* 0x0000003f0c0c7287 */ /* 0x000fe2000c000000 */
[----:B------:R-:W-:Y:S01]  /*499c0*/  IADD3.X R238, R238, UR6, RZ, P2, !PT ;  /* 0x00000006eeee7c10 */ /* 0x000fe200097fe4ff */
[----:B-1----:R-:W-:Y:S02]  /*499d0*/  IMAD.MOV.U32 R4, RZ, RZ, R237 ;  /* 0x000000ffff047224 */ /* 0x002fe400078e00ed */
[----:B------:R-:W-:-:S02]  /*499e0*/  IMAD.MOV.U32 R5, RZ, RZ, R236 ;  /* 0x000000ffff057224 */ /* 0x000fc400078e00ec */
[----:B------:R-:W-:-:S03]  /*499f0*/  ISETP.NE.U32.AND P1, PT, RZ, UR12, PT ;  /* 0x0000000cff007c0c */ /* 0x000fc6000bf25070 */
[----:B------:R1:W-:Y:S02]  /*49a00*/  LDGSTS.E [R2+0xc], desc[UR8][R4.64], P0 ;  /* 0x0000c00004027fae */ /* 0x0003e40008121848 */
[----:B-1----:R-:W-:Y:S01]  /*49a10*/  MOV R4, R239 ;  /* 0x000000ef00047202 */ /* 0x002fe20000000f00 */
[----:B------:R-:W-:-:S05]  /*49a20*/  IMAD.MOV.U32 R5, RZ, RZ, R238 ;  /* 0x000000ffff057224 */ /* 0x000fca00078e00ee */
[----:B------:R1:W-:Y:S01]  /*49a30*/  LDGSTS.E [R2+0x400c], desc[UR8][R4.64], P0 ;  /* 0x0400c00004027fae */ /* 0x0003e20008121848 */
[----:B----4-:R-:W-:-:S04]  /*49a40*/  IADD3 R7, P0, R7, UR4, RZ ;  /* 0x0000000407077c10 */ /* 0x010fc8000ff1e0ff */
[----:B------:R-:W-:Y:S01]  /*49a50*/  IADD3.X R175, R175, UR6, RZ, P0, !PT ;  /* 0x00000006afaf7c10 */ /* 0x000fe200087fe4ff */
[----:B-1----:R-:W-:Y:S01]  /*49a60*/  IMAD.MOV.U32 R4, RZ, RZ, R0 ;  /* 0x000000ffff047224 */ /* 0x002fe200078e0000 */
[----:B------:R-:W-:Y:S02]  /*49a70*/  MOV R5, R6 ;  /* 0x0000000600057202 */ /* 0x000fe40000000f00 */
[----:B--2---:R-:W2:Y:S04]  /*49a80*/  LDL.LU R6, [R1+0x7a8] ;  /* 0x0007a80001067983 */ /* 0x004ea80000300800 */
[----:B------:R-:W4:Y:S04]  /*49a90*/  LDL.LU R0, [R1+0x7b0] ;  /* 0x0007b00001007983 */ /* 0x000f280000300800 */
[----:B------:R1:W-:Y:S04]  /*49aa0*/  LDGSTS.E [R2+0x8000], desc[UR8][R4.64], P1 ;  /* 0x0800000004027fae */ /* 0x0003e80008921848 */
[----:B------:R-:W-:Y:S04]  /*49ab0*/  STL [R1+0x798], R7 ;  /* 0x0007980701007387 */ /* 0x000fe80000100800 */
[----:B------:R1:W-:Y:S02]  /*49ac0*/  STL [R1+0x794], R175 ;  /* 0x000794af01007387 */ /* 0x0003e40000100800 */
[----:B-1----:R-:W-:-:S02]  /*49ad0*/  IMAD.MOV.U32 R4, RZ, RZ, R7 ;  /* 0x000000ffff047224 */ /* 0x002fc400078e0007 */
[----:B------:R-:W-:Y:S02]  /*49ae0*/  IMAD.MOV.U32 R5, RZ, RZ, R175 ;  /* 0x000000ffff057224 */ /* 0x000fe400078e00af */
[----:B------:R-:W4:Y:S04]  /*49af0*/  LDL.LU R175, [R1+0x7a4] ;  /* 0x0007a40001af7983 */ /* 0x000f280000300800 */
[----:B------:R1:W-:Y:S01]  /*49b00*/  LDGSTS.E [R2+0xc000], desc[UR8][R4.64], P1 ;  /* 0x0c00000004027fae */ /* 0x0003e20008921848 */
[----:B------:R-:W-:-:S03]  /*49b10*/  IADD3 R9, P1, R9, UR4, RZ ;  /* 0x0000000409097c10 */ /* 0x000fc6000ff3e0ff */
[----:B------:R-:W4:Y:S04]  /*49b20*/  LDL.LU R7, [R1+0x7ac] ;  /* 0x0007ac0001077983 */ /* 0x000f280000300800 */
[----:B------:R-:W-:Y:S01]  /*49b30*/  STL [R1+0x7a0], R9 ;  /* 0x0007a00901007387 */ /* 0x000fe20000100800 */
[----:B-1----:R-:W-:Y:S02]  /*49b40*/  MOV R4, R9 ;  /* 0x0000000900047202 */ /* 0x002fe40000000f00 */
[----:B---3--:R-:W-:-:S05]  /*49b50*/  IADD3.X R174, R174, UR6, RZ, P1, !PT ;  /* 0x00000006aeae7c10 */ /* 0x008fca0008ffe4ff */
[----:B------:R1:W-:Y:S01]  /*49b60*/  STL [R1+0x79c], R174 ;  /* 0x00079cae01007387 */ /* 0x0003e20000100800 */
[----:B------:R-:W-:-:S03]  /*49b70*/  IMAD.MOV.U32 R5, RZ, RZ, R174 ;  /* 0x000000ffff057224 */ /* 0x000fc600078e00ae */
[----:B-1----:R-:W3:Y:S04]  /*49b80*/  LDL.LU R174, [R1+0x7b4] ;  /* 0x0007b40001ae7983 */ /* 0x002ee80000300800 */
[----:B------:R-:W3:Y:S01]  /*49b90*/  LDL.LU R9, [R1+0x7b8] ;  /* 0x0007b80001097983 */ /* 0x000ee20000300800 */
[----:B------:R-:W-:-:S04]  /*49ba0*/  UISETP.GT.AND UP1, UPT, UR16, 0x29, UPT ;  /* 0x000000291000788c */ /* 0x000fc8000bf24270 */
[----:B------:R-:W-:-:S04]  /*49bb0*/  USEL UR12, URZ, 0x4, !UP1 ;  /* 0x000000043f0c7887 */ /* 0x000fc8000c800000 */
[----:B------:R-:W-:Y:S02]  /*49bc0*/  USEL UR12, UR12, URZ, !UP0 ;  /* 0x0000003f0c0c7287 */ /* 0x000fe4000c000000 */
[----:B------:R-:W-:-:S04]  /*49bd0*/  UISETP.GT.AND UP1, UPT, UR16, 0x2a, UPT ;  /* 0x0000002a1000788c */ /* 0x000fc8000bf24270 */
[----:B------:R-:W-:Y:S01]  /*49be0*/  ISETP.NE.U32.AND P0, PT, RZ, UR12, PT ;  /* 0x0000000cff007c0c */ /* 0x000fe2000bf05070 */
[----:B------:R-:W-:-:S04]  /*49bf0*/  USEL UR12, URZ, 0x4, !UP1 ;  /* 0x000000043f0c7887 */ /* 0x000fc8000c800000 */
[----:B------:R-:W-:-:S08]  /*49c00*/  USEL UR12, UR12, URZ, !UP0 ;  /* 0x0000003f0c0c7287 */ /* 0x000fd0000c000000 */
[----:B------:R1:W-:Y:S01]  /*49c10*/  LDGSTS.E [R2+0x8004], desc[UR8][R4.64], P0 ;  /* 0x0800400004027fae */ /* 0x0003e20008121848 */
[----:B------:R-:W-:Y:S02]  /*49c20*/  ISETP.NE.U32.AND P1, PT, RZ, UR12, PT ;  /* 0x0000000cff007c0c */ /* 0x000fe4000bf25070 */
[----:B--2---:R-:W-:Y:S02]  /*49c30*/  IADD3 R6, P2, R6, UR4, RZ ;  /* 0x0000000406067c10 */ /* 0x004fe4000ff5e0ff */
[----:B----4-:R-:W-:-:S03]  /*49c40*/  IADD3 R0, P3, R0, UR4, RZ ;  /* 0x0000000400007c10 */ /* 0x010fc6000ff7e0ff */
[----:B------:R2:W-:Y:S01]  /*49c50*/  STL [R1+0x7a8], R6 ;  /* 0x0007a80601007387 */ /* 0x0005e20000100800 */
[----:B-1----:R-:W-:Y:S01]  /*49c60*/  IMAD.MOV.U32 R4, RZ, RZ, R6 ;  /* 0x000000ffff047224 */ /* 0x002fe200078e0006 */
[----:B------:R-:W-:-:S05]  /*49c70*/  IADD3.X R175, R175, UR6, RZ, P2, !PT ;  /* 0x00000006afaf7c10 */ /* 0x000fca00097fe4ff */
[----:B------:R1:W-:Y:S01]  /*49c80*/  STL [R1+0x7a4], R175 ;  /* 0x0007a4af01007387 */ /* 0x0003e20000100800 */
[----:B------:R-:W-:-:S03]  /*49c90*/  IADD3.X R7, R7, UR6, RZ, P3, !PT ;  /* 0x0000000607077c10 */ /* 0x000fc60009ffe4ff */
[----:B------:R-:W-:Y:S01]  /*49ca0*/  STL [R1+0x7b0], R0 ;  /* 0x0007b00001007387 */ /* 0x000fe20000100800 */
[----:B------:R-:W-:-:S03]  /*49cb0*/  MOV R5, R175 ;  /* 0x000000af00057202 */ /* 0x000fc60000000f00 */
[----:B--2---:R-:W2:Y:S04]  /*49cc0*/  LDL.LU R6, [R1+0x7c0] ;  /* 0x0007c00001067983 */ /* 0x004ea80000300800 */
[----:B------:R4:W-:Y:S04]  /*49cd0*/  STL [R1+0x7ac], R7 ;  /* 0x0007ac0701007387 */ /* 0x0009e80000100800 */
[----:B-1----:R-:W2:Y:S04]  /*49ce0*/  LDL.LU R175, [R1+0x7bc] ;  /* 0x0007bc0001af7983 */ /* 0x002ea80000300800 */
[----:B------:R1:W-:Y:S02]  /*49cf0*/  LDGSTS.E [R2+0xc004], desc[UR8][R4.64], P0 ;  /* 0x0c00400004027fae */ /* 0x0003e40008121848 */
[----:B-1----:R-:W-:-:S02]  /*49d00*/  IMAD.MOV.U32 R4, RZ, RZ, R0 ;  /* 0x000000ffff047224 */ /* 0x002fc400078e0000 */
[----:B------:R-:W-:Y:S02]  /*49d10*/  IMAD.MOV.U32 R5, RZ, RZ, R7 ;  /* 0x000000ffff057224 */ /* 0x000fe400078e0007 */
[----:B----4-:R-:W4:Y:S04]  /*49d20*/  LDL.LU R7, [R1+0x7c8] ;  /* 0x0007c80001077983 */ /* 0x010f280000300800 */
[----:B------:R-:W4:Y:S04]  /*49d30*/  LDL.LU R0, [R1+0x990] ;  /* 0x0009900001007983 */ /* 0x000f280000300800 */
[----:B------:R1:W-:Y:S01]  /*49d40*/  LDGSTS.E [R2+0x8008], desc[UR8][R4.64], P1 ;  /* 0x0800800004027fae */ /* 0x0003e20008921848 */
[----:B---3--:R-:W-:-:S04]  /*49d50*/  IADD3 R9, P0, R9, UR4, RZ ;  /* 0x0000000409097c10 */ /* 0x008fc8000ff1e0ff */
[----:B------:R-:W-:Y:S01]  /*49d60*/  IADD3.X R174, R174, UR6, RZ, P0, !PT ;  /* 0x00000006aeae7c10 */ /* 0x000fe200087fe4ff */
[----:B------:R-:W-:Y:S04]  /*49d70*/  STL [R1+0x7b8], R9 ;  /* 0x0007b80901007387 */ /* 0x000fe80000100800 */
[----:B------:R3:W-:Y:S01]  /*49d80*/  STL [R1+0x7b4], R174 ;  /* 0x0007b4ae01007387 */ /* 0x0007e20000100800 */
[----:B-1----:R-:W-:Y:S01]  /*49d90*/  IMAD.MOV.U32 R5, RZ, RZ, R174 ;  /* 0x000000ffff057224 */ /* 0x002fe200078e00ae */
[----:B------:R-:W-:Y:S01]  /*49da0*/  MOV R4, R9 ;  /* 0x0000000900047202 */ /* 0x000fe20000000f00 */
        /* <DEDUP_REMOVED lines=10> */
[----:B-1----:R-:W-:Y:S02]  /*49e50*/  IMAD.MOV.U32 R4, RZ, RZ, R6 ;  /* 0x000000ffff047224 */ /* 0x002fe400078e0006 */
[----:B------:R-:W-:Y:S01]  /*49e60*/  MOV R5, R175 ;  /* 0x000000af00057202 */ /* 0x000fe20000000f00 */
[----:B------:R1:W-:Y:S04]  /*49e70*/  STL [R1+0x7bc], R175 ;  /* 0x0007bcaf01007387 */ /* 0x0003e80000100800 */
[----:B------:R2:W-:Y:S04]  /*49e80*/  LDGSTS.E [R2+0x800c], desc[UR8][R4.64], P0 ;  /* 0x0800c00004027fae */ /* 0x0005e80008121848 */
[----:B-1----:R-:W3:Y:S04]  /*49e90*/  LDL.LU R175, [R1+0x994] ;  /* 0x0009940001af7983 */ /* 0x002ee80000300800 */
[----:B------:R-:W3:Y:S01]  /*49ea0*/  LDL.LU R6, [R1+0x998] ;  /* 0x0009980001067983 */ /* 0x000ee20000300800 */
[----:B----4-:R-:W-:-:S02]  /*49eb0*/  IADD3 R7, P2, R7, UR4, RZ ;  /* 0x0000000407077c10 */ /* 0x010fc4000ff5e0ff */
[----:B------:R-:W-:-:S03]  /*49ec0*/  IADD3 R0, P3, R0, UR4, RZ ;  /* 0x0000000400007c10 */ /* 0x000fc6000ff7e0ff */
[----:B------:R1:W-:Y:S01]  /*49ed0*/  STL [R1+0x7c8], R7 ;  /* 0x0007c80701007387 */ /* 0x0003e20000100800 */
[----:B--2---:R-:W-:Y:S01]  /*49ee0*/  IMAD.MOV.U32 R4, RZ, RZ, R7 ;  /* 0x000000ffff047224 */ /* 0x004fe200078e0007 */
[----:B---3--:R-:W-:Y:S02]  /*49ef0*/  IADD3.X R174, R174, UR6, RZ, P2, !PT ;  /* 0x00000006aeae7c10 */ /* 0x008fe400097fe4ff */
        /* <DEDUP_REMOVED lines=13> */
[----:B------:R-:W-:Y:S01]  /*49fd0*/  MOV R4, R0 ;  /* 0x0000000000047202 */ /* 0x000fe20000000f00 */
[----:B-1----:R-:W4:Y:S04]  /*49fe0*/  LDL.LU R9, [R1+0x9a8] ;  /* 0x0009a80001097983 */ /* 0x002f280000300800 */
[----:B------:R-:W4:Y:S06]  /*49ff0*/  LDL.LU R0, [R1+0x9b0] ;  /* 0x0009b00001007983 */ /* 0x000f2c0000300800 */
[----:B------:R1:W-:Y:S01]  /*4a000*/  LDGSTS.E [R2+0x10000], desc[UR8][R4.64], P1 ;  /* 0x1000000004027fae */ /* 0x0003e20008921848 */
[----:B------:R-:W-:-:S04]  /*4a010*/  IADD3 R6, P0, R6, UR4, RZ ;  /* 0x0000000406067c10 */ /* 0x000fc8000ff1e0ff */
[----:B------:R-:W-:Y:S01]  /*4a020*/  IADD3.X R175, R175, UR6, RZ, P0, !PT ;  /* 0x00000006afaf7c10 */ /* 0x000fe200087fe4ff */
[----:B-1----:R-:W-:Y:S01]  /*4a030*/  IMAD.MOV.U32 R4, RZ, RZ, R6 ;  /* 0x000000ffff047224 */ /* 0x002fe200078e0006 */
[----:B------:R-:W-:Y:S02]  /*4a040*/  STL [R1+0x998], R6 ;  /* 0x0009980601007387 */ /* 0x000fe40000100800 */
[----:B------:R-:W-:Y:S02]  /*4a050*/  MOV R5, R175 ;  /* 0x000000af00057202 */ /* 0x000fe40000000f00 */
[----:B------:R1:W-:Y:S04]  /*4a060*/  STL [R1+0x994], R175 ;  /* 0x000994af01007387 */ /* 0x0003e80000100800 */
[----:B------:R2:W-:Y:S04]  /*4a070*/  LDGSTS.E [R2+0x14000], desc[UR8][R4.64], P1 ;  /* 0x1400000004027fae */ /* 0x0005e80008921848 */
[----:B-1----:R-:W4:Y:S04]  /*4a080*/  LDL.LU R175, [R1+0x9a4] ;  /* 0x0009a40001af7983 */ /* 0x002f280000300800 */
[----:B------:R-:W4:Y:S01]  /*4a090*/  LDL.LU R6, [R1+0x9ac] ;  /* 0x0009ac0001067983 */ /* 0x000f220000300800 */
[----:B---3--:R-:W-:-:S04]  /*4a0a0*/  IADD3 R7, P1, R7, UR4, RZ ;  /* 0x0000000407077c10 */ /* 0x008fc8000ff3e0ff */
[----:B--2---:R-:W-:Y:S01]  /*4a0b0*/  IADD3.X R174, R174, UR6, RZ, P1, !PT ;  /* 0x00000006aeae7c10 */ /* 0x004fe20008ffe4ff */
[----:B------:R-:W-:Y:S01]  /*4a0c0*/  STL [R1+0x9a0], R7 ;  /* 0x0009a00701007387 */ /* 0x000fe20000100800 */
[----:B------:R-:W-:-:S03]  /*4a0d0*/  IMAD.MOV.U32 R4, RZ, RZ, R7 ;  /* 0x000000ffff047224 */ /* 0x000fc600078e0007 */
        /* <DEDUP_REMOVED lines=15> */
[----:B------:R-:W-:Y:S02]  /*4a1d0*/  ISETP.NE.U32.AND P1, PT, RZ, UR12, PT ;  /* 0x0000000cff007c0c */ /* 0x000fe4000bf25070 */
[----:B----4-:R-:W-:Y:S02]  /*4a1e0*/  MOV R4, R9 ;  /* 0x0000000900047202 */ /* 0x010fe40000000f00 */
        /* <DEDUP_REMOVED lines=9> */
[----:B-1----:R-:W-:Y:S01]  /*4a280*/  IMAD.MOV.U32 R4, RZ, RZ, R0 ;  /* 0x000000ffff047224 */ /* 0x002fe200078e0000 */
[----:B------:R-:W-:Y:S01]  /*4a290*/  MOV R5, R6 ;  /* 0x0000000600057202 */ /* 0x000fe20000000f00 */
        /* <DEDUP_REMOVED lines=8> */
[----:B-1----:R-:W-:-:S03]  /*4a320*/  IMAD.MOV.U32 R5, RZ, RZ, R174 ;  /* 0x000000ffff057224 */ /* 0x002fc600078e00ae */
        /* <DEDUP_REMOVED lines=11> */
[----:B-1----:R-:W-:-:S03]  /*4a3e0*/  MOV R4, R9 ;  /* 0x0000000900047202 */ /* 0x002fc60000000f00 */
[----:B------:R-:W-:Y:S01]  /*4a3f0*/  STL [R1+0x9bc], R178 ;  /* 0x0009bcb201007387 */ /* 0x000fe20000100800 */
[----:B------:R-:W-:-:S03]  /*4a400*/  IMAD.MOV.U32 R5, RZ, RZ, R178 ;  /* 0x000000ffff057224 */ /* 0x000fc600078e00b2 */
[----:B----4-:R-:W4:Y:S01]  /*4a410*/  LDL.LU R9, [R1+0xb94] ;  /* 0x000b940001097983 */ /* 0x010f220000300800 */
[----:B------:R-:W-:-:S03]  /*4a420*/  IADD3 R0, P2, R0, UR4, RZ ;  /* 0x0000000400007c10 */ /* 0x000fc6000ff5e0ff */
[----:B------:R1:W-:Y:S01]  /*4a430*/  LDGSTS.E [R2+0x1000c], desc[UR8][R4.64], P0 ;  /* 0x1000c00004027fae */ /* 0x0003e20008121848 */
[----:B------:R-:W-:-:S03]  /*4a440*/  IADD3 R6, P3, R6, UR4, RZ ;  /* 0x0000000406067c10 */ /* 0x000fc6000ff7e0ff */
[----:B------:R2:W-:Y:S01]  /*4a450*/  STL [R1+0x9c8], R0 ;  /* 0x0009c80001007387 */ /* 0x0005e20000100800 */
[----:B-1----:R-:W-:Y:S01]  /*4a460*/  IMAD.MOV.U32 R4, RZ, RZ, R0 ;  /* 0x000000ffff047224 */ /* 0x002fe200078e0000 */
[----:B---3--:R-:W-:-:S04]  /*4a470*/  IADD3.X R175, R175, UR6, RZ, P2, !PT ;  /* 0x00000006afaf7c10 */ /* 0x008fc800097fe4ff */
[----:B------:R-:W-:Y:S01]  /*4a480*/  MOV R5, R175 ;  /* 0x000000af00057202 */ /* 0x000fe20000000f00 */
[----:B------:R-:W-:Y:S01]  /*4a490*/  STL [R1+0x9c4], R175 ;  /* 0x0009c4af01007387 */ /* 0x000fe20000100800 */
[----:B--2---:R-:W-:-:S03]  /*4a4a0*/  IADD3.X R174, R174, UR6, RZ, P3, !PT ;  /* 0x00000006aeae7c10 */ /* 0x004fc60009ffe4ff */
        /* <DEDUP_REMOVED lines=14> */
[----:B-1----:R-:W-:-:S02]  /*4a590*/  MOV R4, R7 ;  /* 0x0000000700047202 */ /* 0x002fc40000000f00 */
[----:B----4-:R-:W-:-:S05]  /*4a5a0*/  IADD3.X R9, R9, UR6, RZ, P0, !PT ;  /* 0x0000000609097c10 */ /* 0x010fca00087fe4ff */
[----:B------:R1:W-:Y:S01]  /*4a5b0*/  STL [R1+0xb94], R9 ;  /* 0x000b940901007387 */ /* 0x0003e20000100800 */
[----:B------:R-:W-:-:S03]  /*4a5c0*/  IMAD.MOV.U32 R5, RZ, RZ, R9 ;  /* 0x000000ffff057224 */ /* 0x000fc600078e0009 */
        /* <DEDUP_REMOVED lines=10> */
[----:B------:R-:W3:Y:S01]  /*4a670*/  LDL.LU R174, [R1+0xbb8] ;  /* 0x000bb80001ae7983 */ /* 0x000ee20000300800 */
[----:B-1----:R-:W-:Y:S01]  /*4a680*/  MOV R5, R6 ;  /* 0x0000000600057202 */ /* 0x002fe20000000f00 */
[----:B------:R-:W-:-:S02]  /*4a690*/  IMAD.MOV.U32 R4, RZ, RZ, R0 ;  /* 0x000000ffff047224 */ /* 0x000fc400078e0000 */
[----:B------:R-:W3:Y:S04]  /*4a6a0*/  LDL.LU R9, [R1+0xbbc] ;  /* 0x000bbc0001097983 */ /* 0x000ee80000300800 */
[----:B------:R-:W3:Y:S04]  /*4a6b0*/  LDL.LU R7, [R1+0xbc0] ;  /* 0x000bc00001077983 */ /* 0x000ee80000300800 */
        /* <DEDUP_REMOVED lines=11> */
[----:B----4-:R-:W-:-:S04]  /*4a770*/  IADD3 R190, P2, R190, UR4, RZ ;  /* 0x00000004bebe7c10 */ /* 0x010fc8000ff5e0ff */
[----:B------:R-:W-:Y:S01]  /*4a780*/  IADD3.X R191, R191, UR6, RZ, P2, !PT ;  /* 0x00000006bfbf7c10 */ /* 0x000fe200097fe4ff */
[----:B-1----:R-:W-:-:S04]  /*4a790*/  IMAD.MOV.U32 R4, RZ, RZ, R190 ;  /* 0x000000ffff047224 */ /* 0x002fc800078e00be */
[----:B------:R-:W-:Y:S01]  /*4a7a0*/  IMAD.MOV.U32 R5, RZ, RZ, R191 ;  /* 0x000000ffff057224 */ /* 0x000fe200078e00bf */
[----:B------:R-:W-:-:S04]  /*4a7b0*/  IADD3 R178, P3, R178, UR4, RZ ;  /* 0x00000004b2b27c10 */ /* 0x000fc8000ff7e0ff */
[----:B------:R1:W-:Y:S01]  /*4a7c0*/  LDGSTS.E [R2+0x1c004], desc[UR8][R4.64], P0 ;  /* 0x1c00400004027fae */ /* 0x0003e20008121848 */
[----:B------:R-:W-:Y:S02]  /*4a7d0*/  IADD3.X R179, R179, UR6, RZ, P3, !PT ;  /* 0x00000006b3b37c10 */ /* 0x000fe40009ffe4ff */
[----:B-1----:R-:W-:-:S03]  /*4a7e0*/  MOV R4, R178 ;  /* 0x000000b200047202 */ /* 0x002fc60000000f00 */
[----:B------:R-:W-:-:S05]  /*4a7f0*/  IMAD.MOV.U32 R5, RZ, RZ, R179 ;  /* 0x000000ffff057224 */ /* 0x000fca00078e00b3 */
[----:B------:R1:W-:Y:S04]  /*4a800*/  LDGSTS.E [R2+0x18008], desc[UR8][R4.64], P1 ;  /* 0x1800800004027fae */ /* 0x0003e80008921848 */
[----:B------:R-:W-:Y:S04]  /*4a810*/  STL [R1+0xba8], R190 ;  /* 0x000ba8be01007387 */ /* 0x000fe80000100800 */
[----:B------:R-:W-:Y:S04]  /*4a820*/  STL [R1+0xba4], R191 ;  /* 0x000ba4bf01007387 */ /* 0x000fe80000100800 */
[----:B------:R-:W-:Y:S04]  /*4a830*/  STL [R1+0xbb0], R178 ;  /* 0x000bb0b201007387 */ /* 0x000fe80000100800 */
[----:B------:R-:W-:Y:S01]  /*4a840*/  STL [R1+0xbac], R179 ;  /* 0x000bacb301007387 */ /* 0x000fe20000100800 */
[----:B---3--:R-:W-:-:S04]  /*4a850*/  IADD3 R174, P0, R174, UR4, RZ ;  /* 0x00000004aeae7c10 */ /* 0x008fc8000ff1e0ff */
[----:B------:R-:W-:Y:S01]  /*4a860*/  IADD3.X R175, R175, UR6, RZ, P0, !PT ;  /* 0x00000006afaf7c10 */ /* 0x000fe200087fe4ff */
[----:B-1----:R-:W-:-:S03]  /*4a870*/  IMAD.MOV.U32 R4, RZ, RZ, R174 ;  /* 0x000000ffff047224 */ /* 0x002fc600078e00ae */
[----:B------:R-:W-:-:S05]  /*4a880*/  MOV R5, R175 ;  /* 0x000000af00057202 */ /* 0x000fca0000000f00 */
[----:B------:R1:W-:Y:S01]  /*4a890*/  LDGSTS.E [R2+0x1c008], desc[UR8][R4.64], P1 ;  /* 0x1c00800004027fae */ /* 0x0003e20008921848 */
[----:B------:R-:W-:Y:S02]  /*4a8a0*/  IADD3 R7, P1, R7, UR4, RZ ;  /* 0x0000000407077c10 */ /* 0x000fe4000ff3e0ff */
[----:B--2---:R-:W-:Y:S02]  /*4a8b0*/  IADD3 R0, P2, R0, UR4, RZ ;  /* 0x0000000400007c10 */ /* 0x004fe4000ff5e0ff */
[----:B------:R-:W-:Y:S01]  /*4a8c0*/  IADD3.X R9, R9, UR6, RZ, P1, !PT ;  /* 0x0000000609097c10 */ /* 0x000fe20008ffe4ff */
[----:B------:R-:W-:Y:S01]  /*4a8d0*/  STL [R1+0xbb8], R174 ;  /* 0x000bb8ae01007387 */ /* 0x000fe20000100800 */
[----:B------:R-:W-:-:S03]  /*4a8e0*/  IADD3.X R6, R6, UR6, RZ, P2, !PT ;  /* 0x0000000606067c10 */ /* 0x000fc600097fe4ff */
[----:B------:R-:W-:Y:S04]  /*4a8f0*/  STL [R1+0xbb4], R175 ;  /* 0x000bb4af01007387 */ /* 0x000fe80000100800 */
[----:B------:R2:W-:Y:S01]  /*4a900*/  STL [R1+0xbc0], R7 ;  /* 0x000bc00701007387 */ /* 0x0005e20000100800 */
[----:B-1----:R-:W-:-:S03]  /*4a910*/  IMAD.MOV.U32 R4, RZ, RZ, R7 ;  /* 0x000000ffff047224 */ /* 0x002fc600078e0007 */
[----:B------:R1:W-:Y:S04]  /*4a920*/  STL [R1+0xbbc], R9 ;  /* 0x000bbc0901007387 */ /* 0x0003e80000100800 */
[----:B------:R-:W-:Y:S04]  /*4a930*/  STL [R1+0xbc8], R0 ;  /* 0x000bc80001007387 */ /* 0x000fe80000100800 */
[----:B------:R3:W-:Y:S04]  /*4a940*/  STL [R1+0xbc4], R6 ;  /* 0x000bc40601007387 */ /* 0x0007e80000100800 */
[----:B--2---:R-:W2:Y:S01]  /*4a950*/  LDL.LU R7, [R1+0x600] ;  /* 0x0006000001077983 */ /* 0x004ea20000300800 */
[----:B------:R-:W-:Y:S01]  /*4a960*/  UISETP.GT.AND UP1, UPT, UR16, 0x6b, UPT ;  /* 0x0000006b1000788c */ /* 0x000fe2000bf24270 */
[----:B------:R-:W-:Y:S01]  /*4a970*/  IMAD.MOV.U32 R5, RZ, RZ, R9 ;  /* 0x000000ffff057224 */ /* 0x000fe200078e0009 */
[----:B------:R-:W-:Y:S01]  /*4a980*/  IADD3 R241, P1, R241, UR4, RZ ;  /* 0x00000004f1f17c10 */ /* 0x000fe2000ff3e0ff */
[----:B------:R-:W4:Y:S01]  /*4a990*/  LDL.LU R174, [R1+0x604] ;  /* 0x0006040001ae7983 */ /* 0x000f220000300800 */
[----:B------:R-:W-:-:S02]  /*4a9a0*/  USEL UR12, URZ, 0x4, !UP1 ;  /* 0x000000043f0c7887 */ /* 0x000fc4000c800000 */
[----:B------:R-:W-:Y:S01]  /*4a9b0*/  IADD3.X R240, R240, UR6, RZ, P1, !PT ;  /* 0x00000006f0f07c10 */ /* 0x000fe20008ffe4ff */
[----:B-1----:R-:W4:Y:S01]  /*4a9c0*/  LDL.LU R9, [R1+0x608] ;  /* 0x0006080001097983 */ /* 0x002f220000300800 */
[----:B------:R-:W-:-:S06]  /*4a9d0*/  USEL UR12, UR12, URZ, !UP0 ;  /* 0x0000003f0c0c7287 */ /* 0x000fcc000c000000 */
[----:B------:R-:W-:Y:S01]  /*4a9e0*/  ISETP.NE.U32.AND P0, PT, RZ, UR12, PT ;  /* 0x0000000cff007c0c */ /* 0x000fe2000bf05070 */
[----:B------:R-:W-:-:S04]  /*4a9f0*/  UISETP.GT.AND UP1, UPT, UR16, 0xc, UPT ;  /* 0x0000000c1000788c */ /* 0x000fc8000bf24270 */
[----:B------:R-:W-:-:S04]  /*4aa00*/  USEL UR12, URZ, 0x4, !UP1 ;  /* 0x000000043f0c7887 */ /* 0x000fc8000c800000 */
[----:B------:R-:W-:-:S04]  /*4aa10*/  USEL UR12, UR12, URZ, !UP0 ;  /* 0x0000003f0c0c7287 */ /* 0x000fc8000c000000 */
[----:B------:R1:W-:Y:S02]  /*4aa20*/  LDGSTS.E [R2+0x1800c], desc[UR8][R4.64], P0 ;  /* 0x1800c00004027fae */ /* 0x0003e40008121848 */
[----:B-1----:R-:W-:Y:S01]  /*4aa30*/  MOV R4, R0 ;  /* 0x0000000000047202 */ /* 0x002fe20000000f00 */
[----:B------:R-:W-:Y:S01]  /*4aa40*/  IMAD.MOV.U32 R5, RZ, RZ, R6 ;  /* 0x000000ffff057224 */ /* 0x000fe200078e0006 */
[----:B------:R-:W-:Y:S01]  /*4aa50*/  UISETP.GT.AND UP1, UPT, UR16, 0xd, UPT ;  /* 0x0000000d1000788c */ /* 0x000fe2000bf24270 */
[----:B------:R-:W-:Y:S01]  /*4aa60*/  IADD3 R243, P1, R243, UR4, RZ ;  /* 0x00000004f3f37c10 */ /* 0x000fe2000ff3e0ff */
[----:B---3--:R-:W3:Y:S04]  /*4aa70*/  LDL.LU R6, [R1+0x7cc] ;  /* 0x0007cc0001067983 */ /* 0x008ee80000300800 */
[----:B------:R1:W-:Y:S01]  /*4aa80*/  LDGSTS.E [R2+0x1c00c], desc[UR8][R4.64], P0 ;  /* 0x1c00c00004027fae */ /* 0x0003e20008121848 */
[----:B------:R-:W-:Y:S01]  /*4aa90*/  ISETP.NE.U32.AND P0, PT, RZ, UR12, PT ;  /* 0x0000000cff007c0c */ /* 0x000fe2000bf05070 */
[----:B------:R-:W-:Y:S01]  /*4aaa0*/  USEL UR12, URZ, 0x4, !UP1 ;  /* 0x000000043f0c7887 */ /* 0x000fe2000c800000 */
[----:B------:R-:W-:Y:S01]  /*4aab0*/  IADD3.X R242, R242, UR6, RZ, P1, !PT ;  /* 0x00000006f2f27c10 */ /* 0x000fe20008ffe4ff */
[----:B------:R-:W3:Y:S01]  /*4aac0*/  LDL.LU R0, [R1+0x7d0] ;  /* 0x0007d00001007983 */ /* 0x000ee20000300800 */
[----:B-1----:R-:W-:Y:S01]  /*4aad0*/  LOP3.LUT R2, R3, 0x30, RZ, 0x3c, !PT ;  /* 0x0000003003027812 */ /* 0x002fe200078e3cff */
[----:B------:R-:W-:Y:S01]  /*4aae0*/  IMAD.MOV.U32 R5, RZ, RZ, R240 ;  /* 0x000000ffff057224 */ /* 0x000fe200078e00f0 */
[----:B------:R-:W-:-:S03]  /*4aaf0*/  MOV R4, R241 ;  /* 0x000000f100047202 */ /* 0x000fc60000000f00 */
[----:B------:R-:W-:Y:S01]  /*4ab00*/  VIADD R2, R2, UR17 ;  /* 0x0000001102027c36 */ /* 0x000fe20008000000 */
[----:B------:R-:W-:-:S04]  /*4ab10*/  USEL UR12, UR12, URZ, !UP0 ;  /* 0x0000003f0c0c7287 */ /* 0x000fc8000c000000 */
[----:B------:R1:W-:Y:S01]  /*4ab20*/  LDGSTS.E [R2], desc[UR8][R4.64], P0 ;  /* 0x0000000004027fae */ /* 0x0003e20008121848 */
[----:B------:R-:W-:Y:S01]  /*4ab30*/  IADD3 R245, P1, R245, UR4, RZ ;  /* 0x00000004f5f57c10 */ /* 0x000fe2000ff3e0ff */
[----:B------:R-:W-:Y:S01]  /*4ab40*/  UISETP.GT.AND UP1, UPT, UR16, 0xe, UPT ;  /* 0x0000000e1000788c */ /* 0x000fe2000bf24270 */
[----:B-1----:R-:W-:Y:S01]  /*4ab50*/  IMAD.MOV.U32 R4, RZ, RZ, R243 ;  /* 0x000000ffff047224 */ /* 0x002fe200078e00f3 */
[----:B------:R-:W-:-:S05]  /*4ab60*/  MOV R5, R242 ;  /* 0x000000f200057202 */ /* 0x000fca0000000f00 */
[----:B------:R1:W-:Y:S01]  /*4ab70*/  LDGSTS.E [R2+0x4000], desc[UR8][R4.64], P0 ;  /* 0x0400000004027fae */ /* 0x0003e20008121848 */
[----:B------:R-:W-:Y:S02]  /*4ab80*/  ISETP.NE.U32.AND P0, PT, RZ, UR12, PT ;  /* 0x0000000cff007c0c */ /* 0x000fe4000bf05070 */
[----:B------:R-:W-:Y:S01]  /*4ab90*/  IADD3.X R244, R244, UR6, RZ, P1, !PT ;  /* 0x00000006f4f47c10 */ /* 0x000fe20008ffe4ff */
[----:B------:R-:W-:Y:S01]  /*4aba0*/  USEL UR12, URZ, 0x4, !UP1 ;  /* 0x000000043f0c7887 */ /* 0x000fe2000c800000 */
[----:B------:R-:W-:-:S03]  /*4abb0*/  IADD3 R247, P2, R247, UR4, RZ ;  /* 0x00000004f7f77c10 */ /* 0x000fc6000ff5e0ff */
[----:B------:R-:W-:Y:S01]  /*4abc0*/  USEL UR12, UR12, URZ, !UP0 ;  /* 0x0000003f0c0c7287 */ /* 0x000fe2000c000000 */
[----:B------:R-:W-:Y:S01]  /*4abd0*/  IADD3.X R246, R246, UR6, RZ, P2, !PT ;  /* 0x00000006f6f67c10 */ /* 0x000fe200097fe4ff */
[----:B-1----:R-:W-:Y:S02]  /*4abe0*/  IMAD.MOV.U32 R4, RZ, RZ, R245 ;  /* 0x000000ffff047224 */ /* 0x002fe400078e00f5 */
[----:B------:R-:W-:Y:S02]  /*4abf0*/  IMAD.MOV.U32 R5, RZ, RZ, R244 ;  /* 0x000000ffff057224 */ /* 0x000fe400078e00f4 */
[----:B------:R-:W-:Y:S02]  /*4ac00*/  ISETP.NE.U32.AND P1, PT, RZ, UR12, PT ;  /* 0x0000000cff007c0c */ /* 0x000fe4000bf25070 */
[----:B------:R-:W-:Y:S01]  /*4ac10*/  IADD3 R249, P3, R249, UR4, RZ ;  /* 0x00000004f9f97c10 */ /* 0x000fe2000ff7e0ff */
[----:B------:R1:W-:Y:S03]  /*4ac20*/  LDGSTS.E [R2+0x4], desc[UR8][R4.64], P0 ;  /* 0x0000400004027fae */ /* 0x0003e60008121848 */
[----:B------:R-:W-:-:S02]  /*4ac30*/  IADD3.X R248, R248, UR6, RZ, P3, !PT ;  /* 0x00000006f8f87c10 */ /* 0x000fc40009ffe4ff */
[----:B-1----:R-:W-:Y:S01]  /*4ac40*/  MOV R4, R247 ;  /* 0x000000f700047202 */ /* 0x002fe20000000f00 */
[----:B------:R-:W-:-:S05]  /*4ac50*/  IMAD.MOV.U32 R5, RZ, RZ, R246 ;  /* 0x000000ffff057224 */ /* 0x000fca00078e00f6 */
[----:B------:R1:W-:Y:S01]  /*4ac60*/  LDGSTS.E [R2+0x4004], desc[UR8][R4.64], P0 ;  /* 0x0400400004027fae */ /* 0x0003e20008121848 */
[----:B------:R-:W-:-:S04]  /*4ac70*/  IADD3 R251, P0, R251, UR4, RZ ;  /* 0x00000004fbfb7c10 */ /* 0x000fc8000ff1e0ff */
[----:B------:R-:W-:Y:S01]  /*4ac80*/  IADD3.X R250, R250, UR6, RZ, P0, !PT ;  /* 0x00000006fafa7c10 */ /* 0x000fe200087fe4ff */
[----:B-1----:R-:W-:Y:S01]  /*4ac90*/  IMAD.MOV.U32 R4, RZ, RZ, R249 ;  /* 0x000000ffff047224 */ /* 0x002fe200078e00f9 */
[----:B------:R-:W-:-:S05]  /*4aca0*/  MOV R5, R248 ;  /* 0x000000f800057202 */ /* 0x000fca0000000f00 */
[----:B------:R1:W-:Y:S02]  /*4acb0*/  LDGSTS.E [R2+0x8], desc[UR8][R4.64], P1 ;  /* 0x0000800004027fae */ /* 0x0003e40008921848 */
[----:B-1----:R-:W-:Y:S02]  /*4acc0*/  IMAD.MOV.U32 R4, RZ, RZ, R251 ;  /* 0x000000ffff047224 */ /* 0x002fe400078e00fb */
[----:B------:R-:W-:-:S05]  /*4acd0*/  IMAD.MOV.U32 R5, RZ, RZ, R250 ;  /* 0x000000ffff057224 */ /* 0x000fca00078e00fa */
[----:B------:R1:W-:Y:S01]  /*4ace0*/  LDGSTS.E [R2+0x4008], desc[UR8][R4.64], P1 ;  /* 0x0400800004027fae */ /* 0x0003e20008921848 */
[----:B--2---:R-:W-:-:S04]  /*4acf0*/  IADD3 R7, P1, R7, UR4, RZ ;  /* 0x0000000407077c10 */ /* 0x004fc8000ff3e0ff */
[----:B-1----:R-:W-:Y:S01]  /*4ad00*/  MOV R4, R7 ;  /* 0x0000000700047202 */ /* 0x002fe20000000f00 */
[----:B------:R1:W-:Y:S04]  /*4ad10*/  STL [R1+0x600], R7 ;  /* 0x0006000701007387 */ /* 0x0003e80000100800 */
[----:B------:R-:W2:Y:S04]  /*4ad20*/  LDL.LU R175, [R1+0x7d4] ;  /* 0x0007d40001af7983 */ /* 0x000ea80000300800 */
[----:B-1----:R-:W2:Y:S01]  /*4ad30*/  LDL.LU R7, [R1+0x7d8] ;  /* 0x0007d80001077983 */ /* 0x002ea20000300800 */
[----:B------:R-:W-:-:S04]  /*4ad40*/  UISETP.GT.AND UP1, UPT, UR16, 0xf, UPT ;  /* 0x0000000f1000788c */ /* 0x000fc8000bf24270 */
[----:B------:R-:W-:-:S04]  /*4ad50*/  USEL UR12, URZ, 0x4, !UP1 ;  /* 0x000000043f0c7887 */ /* 0x000fc8000c800000 */
[----:B------:R-:W-:Y:S01]  /*4ad60*/  USEL UR12, UR12, URZ, !UP0 ;  /* 0x0000003f0c0c7287 */ /* 0x000fe2000c000000 */
[----:B------:R-:W-:-:S05]  /*4ad70*/  IADD3.X R252, R252, UR6, RZ, P1, !PT ;  /* 0x00000006fcfc7c10 */ /* 0x000fca0008ffe4ff */
[----:B------:R-:W-:Y:S02]  /*4ad80*/  ISETP.NE.U32.AND P0, PT, RZ, UR12, PT ;  /* 0x0000000cff007c0c */ /* 0x000fe4000bf05070 */
[----:B----4-:R-:W-:Y:S01]  /*4ad90*/  IADD3 R9, P2, R9, UR4, RZ ;  /* 0x0000000409097c10 */ /* 0x010fe2000ff5e0ff */
[----:B------:R-:W-:Y:S01]  /*4ada0*/  UISETP.GT.AND UP1, UPT, UR16, 0x2c, UPT ;  /* 0x0000002c1000788c */ /* 0x000fe2000bf24270 */
[----:B------:R-:W-:Y:S02]  /*4adb0*/  IMAD.MOV.U32 R5, RZ, RZ, R252 ;  /* 0x000000ffff057224 */ /* 0x000fe400078e00fc */
[----:B------:R-:W-:Y:S01]  /*4adc0*/  IADD3.X R174, R174, UR6, RZ, P2, !PT ;  /* 0x00000006aeae7c10 */ /* 0x000fe200097fe4ff */
[----:B------:R-:W-:Y:S01]  /*4add0*/  USEL UR12, URZ, 0x4, !UP1 ;  /* 0x000000043f0c7887 */ /* 0x000fe2000c800000 */
[----:B------:R1:W-:Y:S04]  /*4ade0*/  STL [R1+0x608], R9 ;  /* 0x0006080901007387 */ /* 0x0003e80000100800 */
[----:B------:R4:W-:Y:S01]  /*4adf0*/  STL [R1+0x604], R174 ;  /* 0x000604ae01007387 */ /* 0x0009e20000100800 */
[----:B------:R-:W-:-:S03]  /*4ae00*/  USEL UR12, UR12, URZ, !UP0 ;  /* 0x0000003f0c0c7287 */ /* 0x000fc6000c000000 */
[----:B------:R1:W-:Y:S01]  /*4ae10*/  LDGSTS.E [R2+0xc], desc[UR8][R4.64], P0 ;  /* 0x0000c00004027fae */ /* 0x0003e20008121848 */
[----:B---3--:R-:W-:-:S04]  /*4ae20*/  IADD3 R0, P3, R0, UR4, RZ ;  /* 0x0000000400007c10 */ /* 0x008fc8000ff7e0ff */
[----:B------:R-:W-:Y:S01]  /*4ae30*/  IADD3.X R6, R6, UR6, RZ, P3, !PT ;  /* 0x0000000606067c10 */ /* 0x000fe20009ffe4ff */
[----:B------:R-:W-:Y:S01]  /*4ae40*/  STL [R1+0x7d0], R0 ;  /* 0x0007d00001007387 */ /* 0x000fe20000100800 */
[----:B-1----:R-:W-:-:S03]  /*4ae50*/  IMAD.MOV.U32 R4, RZ, RZ, R9 ;  /* 0x000000ffff047224 */ /* 0x002fc600078e0009 */
[----:B------:R-:W3:Y:S01]  /*4ae60*/  LDL.LU R9, [R1+0x7e0] ;  /* 0x0007e00001097983 */ /* 0x000ee20000300800 */
[----:B------:R-:W-:-:S03]  /*4ae70*/  MOV R5, R174 ;  /* 0x000000ae00057202 */ /* 0x000fc60000000f00 */
[----:B------:R1:W-:Y:S01]  /*4ae80*/  STL [R1+0x7cc], R6 ;  /* 0x0007cc0601007387 */ /* 0x0003e20000100800 */
[----:B------:R-:W-:-:S03]  /*4ae90*/  ISETP.NE.U32.AND P1, PT, RZ, UR12, PT ;  /* 0x0000000cff007c0c */ /* 0x000fc6000bf25070 */
[----:B----4-:R-:W4:Y:S04]  /*4aea0*/  LDL.LU R174, [R1+0x7dc] ;  /* 0x0007dc0001ae7983 */ /* 0x010f280000300800 */
[----:B------:R1:W-:Y:S02]  /*4aeb0*/  LDGSTS.E [R2+0x400c], desc[UR8][R4.64], P0 ;  /* 0x0400c00004027fae */ /* 0x0003e40008121848 */
[----:B-1----:R-:W-:Y:S02]  /*4aec0*/  IMAD.MOV.U32 R4, RZ, RZ, R0 ;  /* 0x000000ffff047224 */ /* 0x002fe400078e0000 */
[----:B------:R-:W-:Y:S02]  /*4aed0*/  IMAD.MOV.U32 R5, RZ, RZ, R6 ;  /* 0x000000ffff057224 */ /* 0x000fe400078e0006 */
[----:B------:R-:W4:Y:S04]  /*4aee0*/  LDL.LU R6, [R1+0x7e8] ;  /* 0x0007e80001067983 */ /* 0x000f280000300800 */
[----:B------:R-:W4:Y:S04]  /*4aef0*/  LDL.LU R0, [R1+0x7f0] ;  /* 0x0007f00001007983 */ /* 0x000f280000300800 */
[----:B------:R1:W-:Y:S01]  /*4af00*/  LDGSTS.E [R2+0x8000], desc[UR8][R4.64], P1 ;  /* 0x0800000004027fae */ /* 0x0003e20008921848 */
[----:B--2---:R-:W-:-:S04]  /*4af10*/  IADD3 R7, P0, R7, UR4, RZ ;  /* 0x0000000407077c10 */ /* 0x004fc8000ff1e0ff */
[----:B------:R-:W-:Y:S01]  /*4af20*/  IADD3.X R175, R175, UR6, RZ, P0, !PT ;  /* 0x00000006afaf7c10 */ /* 0x000fe200087fe4ff */
[----:B------:R-:W-:Y:S04]  /*4af30*/  STL [R1+0x7d8], R7 ;  /* 0x0007d80701007387 */ /* 0x000fe80000100800 */
[----:B------:R2:W-:Y:S01]  /*4af40*/  STL [R1+0x7d4], R175 ;  /* 0x0007d4af01007387 */ /* 0x0005e20000100800 */
[----:B-1----:R-:W-:Y:S01]  /*4af50*/  IMAD.MOV.U32 R5, RZ, RZ, R175 ;  /* 0x000000ffff057224 */ /* 0x002fe200078e00af */
[----:B------:R-:W-:Y:S01]  /*4af60*/  MOV R4, R7 ;  /* 0x0000000700047202 */ /* 0x000fe20000000f00 */
[----:B------:R-:W-:-:S04]  /*4af70*/  UISETP.GT.AND UP1, UPT, UR16, 0x2d, UPT ;  /* 0x0000002d1000788c */ /* 0x000fc8000bf24270 */
[----:B------:R1:W-:Y:S04]  /*4af80*/  LDGSTS.E [R2+0xc000], desc[UR8][R4.64], P1 ;  /* 0x0c00000004027fae */ /* 0x0003e80008921848 */
[----:B--2---:R-:W2:Y:S04]  /*4af90*/  LDL.LU R175, [R1+0x7e4] ;  /* 0x0007e40001af7983 */ /* 0x004ea80000300800 */
[----:B------:R-:W2:Y:S01]  /*4afa0*/  LDL.LU R7, [R1+0x7ec] ;  /* 0x0007ec0001077983 */ /* 0x000ea20000300800 */
[----:B------:R-:W-:-:S04]  /*4afb0*/  USEL UR12, URZ, 0x4, !UP1 ;  /* 0x000000043f0c7887 */ /* 0x000fc8000c800000 */
[----:B------:R-:W-:Y:S01]  /*4afc0*/  USEL UR12, UR12, URZ, !UP0 ;  /* 0x0000003f0c0c7287 */ /* 0x000fe2000c000000 */
[----:B---3--:R-:W-:-:S04]  /*4afd0*/  IADD3 R9, P1, R9, UR4, RZ ;  /* 0x0000000409097c10 */ /* 0x008fc8000ff3e0ff */
[----:B----4-:R-:W-:Y:S01]  /*4afe0*/  IADD3.X R174, R174, UR6, RZ, P1, !PT ;  /* 0x00000006aeae7c10 */ /* 0x010fe20008ffe4ff */
[----:B------:R-:W-:Y:S01]  /*4aff0*/  STL [R1+0x7e0], R9 ;  /* 0x0007e00901007387 */ /* 0x000fe20000100800 */
[----:B-1----:R-:W-:Y:S02]  /*4b000*/  IMAD.MOV.U32 R4, RZ, RZ, R9 ;  /* 0x000000ffff047224 */ /* 0x002fe400078e0009 */
[----:B------:R-:W-:Y:S01]  /*4b010*/  MOV R5, R174 ;  /* 0x000000ae00057202 */ /* 0x000fe20000000f00 */
[----:B------:R1:W-:Y:S01]  /*4b020*/  STL [R1+0x7dc], R174 ;  /* 0x0007dcae01007387 */ /* 0x0003e20000100800 */
[----:B------:R-:W-:-:S03]  /*4b030*/  ISETP.NE.U32.AND P0, PT, RZ, UR12, PT ;  /* 0x0000000cff007c0c */ /* 0x000fc6000bf05070 */
[----:B-1----:R-:W3:Y:S04]  /*4b040*/  LDL.LU R174, [R1+0x7f4] ;  /* 0x0007f40001ae7983 */ /* 0x002ee80000300800 */
[----:B------:R-:W4:Y:S01]  /*4b050*/  LDL.LU R9, [R1+0x7f8] ;  /* 0x0007f80001097983 */ /* 0x000f220000300800 */
[----:B------:R-:W-:-:S05]  /*4b060*/  IADD3 R6, P2, R6, UR4, RZ ;  /* 0x0000000406067c10 */ /* 0x000fca000ff5e0ff */
[----:B------:R1:W-:Y:S01]  /*4b070*/  LDGSTS.E [R2+0x8004], desc[UR8][R4.64], P0 ;  /* 0x0800400004027fae */ /* 0x0003e20008121848 */
[----:B------:R-:W-:-:S03]  /*4b080*/  IADD3 R0, P3, R0, UR4, RZ ;  /* 0x0000000400007c10 */ /* 0x000fc6000ff7e0ff */
[----:B------:R2:W-:Y:S01]  /*4b090*/  STL [R1+0x7e8], R6 ;  /* 0x0007e80601007387 */ /* 0x0005e20000100800 */
[----:B-1----:R-:W-:Y:S01]  /*4b0a0*/  IMAD.MOV.U32 R4, RZ, RZ, R6 ;  /* 0x000000ffff047224 */ /* 0x002fe200078e0006 */
[----:B--2---:R-:W-:Y:S02]  /*4b0b0*/  IADD3.X R175, R175, UR6, RZ, P2, !PT ;  /* 0x00000006afaf7c10 */ /* 0x004fe400097fe4ff */
[----:B------:R-:W-:-:S03]  /*4b0c0*/  IADD3.X R7, R7, UR6, RZ, P3, !PT ;  /* 0x0000000607077c10 */ /* 0x000fc60009ffe4ff */
[----:B------:R1:W-:Y:S04]  /*4b0d0*/  STL [R1+0x7e4], R175 ;  /* 0x0007e4af01007387 */ /* 0x0003e80000100800 */
[----:B------:R-:W-:Y:S01]  /*4b0e0*/  STL [R1+0x7f0], R0 ;  /* 0x0007f00001007387 */ /* 0x000fe20000100800 */
[----:B------:R-:W-:-:S03]  /*4b0f0*/  IMAD.MOV.U32 R5, RZ, RZ, R175 ;  /* 0x000000ffff057224 */ /* 0x000fc600078e00af */
[----:B------:R-:W2:Y:S04]  /*4b100*/  LDL.LU R6, [R1+0x800] ;  /* 0x0008000001067983 */ /* 0x000ea80000300800 */
[----:B------:R1:W-:Y:S04]  /*4b110*/  STL [R1+0x7ec], R7 ;  /* 0x0007ec0701007387 */ /* 0x0003e80000100800 */
[----:B-1----:R-:W2:Y:S01]  /*4b120*/  LDL.LU R175, [R1+0x7fc] ;  /* 0x0007fc0001af7983 */ /* 0x002ea20000300800 */
[----:B------:R-:W-:-:S03]  /*4b130*/  UISETP.GT.AND UP1, UPT, UR16, 0x2e, UPT ;  /* 0x0000002e1000788c */ /* 0x000fc6000bf24270 */
[----:B------:R1:W-:Y:S01]  /*4b140*/  LDGSTS.E [R2+0xc004], desc[UR8][R4.64], P0 ;  /* 0x0c00400004027fae */ /* 0x0003e20008121848 */
[----:B------:R-:W-:-:S04]  /*4b150*/  USEL UR12, URZ, 0x4, !UP1 ;  /* 0x000000043f0c7887 */ /* 0x000fc8000c800000 */
[----:B------:R-:W-:-:S06]  /*4b160*/  USEL UR12, UR12, URZ, !UP0 ;  /* 0x0000003f0c0c7287 */ /* 0x000fcc000c000000 */
[----:B------:R-:W-:Y:S01]  /*4b170*/  ISETP.NE.U32.AND P1, PT, RZ, UR12, PT ;  /* 0x0000000cff007c0c */ /* 0x000fe2000bf25070 */
[----:B-1----:R-:W-:Y:S01]  /*4b180*/  IMAD.MOV.U32 R5, RZ, RZ, R7 ;  /* 0x000000ffff057224 */ /* 0x002fe200078e0007 */
[----:B------:R-:W-:Y:S01]  /*4b190*/  MOV R4, R0 ;  /* 0x0000000000047202 */ /* 0x000fe20000000f00 */
[----:B------:R-:W2:Y:S04]  /*4b1a0*/  LDL.LU R7, [R1+0x808] ;  /* 0x0008080001077983 */ /* 0x000ea80000300800 */
[----:B------:R-:W2:Y:S06]  /*4b1b0*/  LDL.LU R0, [R1+0x9d0] ;  /* 0x0009d00001007983 */ /* 0x000eac0000300800 */
[----:B------:R1:W-:Y:S01]  /*4b1c0*/  LDGSTS.E [R2+0x8008], desc[UR8][R4.64], P1 ;  /* 0x0800800004027fae */ /* 0x0003e20008921848 */
[----:B----4-:R-:W-:-:S04]  /*4b1d0*/  IADD3 R9, P0, R9, UR4, RZ ;  /* 0x0000000409097c10 */ /* 0x010fc8000ff1e0ff */
[----:B---3--:R-:W-:Y:S01]  /*4b1e0*/  IADD3.X R174, R174, UR6, RZ, P0, !PT ;  /* 0x00000006aeae7c10 */ /* 0x008fe200087fe4ff */
[----:B------:R-:W-:Y:S03]  /*4b1f0*/  STL [R1+0x7f8], R9 ;  /* 0x0007f80901007387 */ /* 0x000fe60000100800 */
[----:B-1----:R-:W-:Y:S01]  /*4b200*/  MOV R5, R174 ;  /* 0x000000ae00057202 */ /* 0x002fe20000000f00 */
[----:B------:R1:W-:Y:S01]  /*4b210*/  STL [R1+0x7f4], R174 ;  /* 0x0007f4ae01007387 */ /* 0x0003e20000100800 */
[----:B------:R-:W-:-:S05]  /*4b220*/  IMAD.MOV.U32 R4, RZ, RZ, R9 ;  /* 0x000000ffff047224 */ /* 0x000fca00078e0009 */
[----:B------:R3:W-:Y:S04]  /*4b230*/  LDGSTS.E [R2+0xc008], desc[UR8][R4.64], P1 ;  /* 0x0c00800004027fae */ /* 0x0007e80008921848 */
[----:B-1----:R-:W4:Y:S04]  /*4b240*/  LDL.LU R174, [R1+0x804] ;  /* 0x0008040001ae7983 */ /* 0x002f280000300800 */
[----:B------:R-:W4:Y:S01]  /*4b250*/  LDL.LU R9, [R1+0x9cc] ;  /* 0x0009cc0001097983 */ /* 0x000f220000300800 */
[----:B--2---:R-:W-:-:S04]  /*4b260*/  IADD3 R6, P1, R6, UR4, RZ ;  /* 0x0000000406067c10 */ /* 0x004fc8000ff3e0ff */
[----:B------:R-:W-:Y:S01]  /*4b270*/  IADD3.X R175, R175, UR6, RZ, P1, !PT ;  /* 0x00000006afaf7c10 */ /* 0x000fe20008ffe4ff */
[----:B------:R-:W-:Y:S01]  /*4b280*/  STL [R1+0x800], R6 ;  /* 0x0008000601007387 */ /* 0x000fe20000100800 */
[----:B---3--:R-:W-:-:S03]  /*4b290*/  IMAD.MOV.U32 R4, RZ, RZ, R6 ;  /* 0x000000ffff047224 */ /* 0x008fc600078e0006 */
[----:B------:R1:W-:Y:S01]  /*4b2a0*/  STL [R1+0x7fc], R175 ;  /* 0x0007fcaf01007387 */ /* 0x0003e20000100800 */
[----:B------:R-:W-:-:S03]  /*4b2b0*/  IMAD.MOV.U32 R5, RZ, RZ, R175 ;  /* 0x000000ffff057224 */ /* 0x000fc600078e00af */
[----:B-1----:R-:W2:Y:S04]  /*4b2c0*/  LDL.LU R175, [R1+0x9d4] ;  /* 0x0009d40001af7983 */ /* 0x002ea80000300800 */
[----:B------:R-:W3:Y:S01]  /*4b2d0*/  LDL.LU R6, [R1+0x9d8] ;  /* 0x0009d80001067983 */ /* 0x000ee20000300800 */
[----:B------:R-:W-:-:S04]  /*4b2e0*/  UISETP.GT.AND UP1, UPT, UR16, 0x2f, UPT ;  /* 0x0000002f1000788c */ /* 0x000fc8000bf24270 */
[----:B------:R-:W-:-:S04]  /*4b2f0*/  USEL UR12, URZ, 0x4, !UP1 ;  /* 0x000000043f0c7887 */ /* 0x000fc8000c800000 */
[----:B------:R-:W-:Y:S01]  /*4b300*/  USEL UR12, UR12, URZ, !UP0 ;  /* 0x0000003f0c0c7287 */ /* 0x000fe2000c000000 */
[----:B------:R-:W-:-:S05]  /*4b310*/  IADD3 R7, P2, R7, UR4, RZ ;  /* 0x0000000407077c10 */ /* 0x000fca000ff5e0ff */
[----:B------:R-:W-:Y:S01]  /*4b320*/  ISETP.NE.U32.AND P0, PT, RZ, UR12, PT ;  /* 0x0000000cff007c0c */ /* 0x000fe2000bf05070 */
[----:B------:R-:W-:Y:S01]  /*4b330*/  UISETP.GT.AND UP1, UPT, UR16, 0x4c, UPT ;  /* 0x0000004c1000788c */ /* 0x000fe2000bf24270 */
[----:B------:R-:W-:Y:S01]  /*4b340*/  IADD3 R0, P3, R0, UR4, RZ ;  /* 0x0000000400007c10 */ /* 0x000fe2000ff7e0ff */
[----:B------:R1:W-:Y:S02]  /*4b350*/  STL [R1+0x808], R7 ;  /* 0x0008080701007387 */ /* 0x0003e40000100800 */
[----:B------:R-:W-:-:S04]  /*4b360*/  USEL UR12, URZ, 0x4, !UP1 ;  /* 0x000000043f0c7887 */ /* 0x000fc8000c800000 */
[----:B------:R-:W-:-:S04]  /*4b370*/  USEL UR12, UR12, URZ, !UP0 ;  /* 0x0000003f0c0c7287 */ /* 0x000fc8000c000000 */
[----:B------:R1:W-:Y:S01]  /*4b380*/  LDGSTS.E [R2+0x800c], desc[UR8][R4.64], P0 ;  /* 0x0800c00004027fae */ /* 0x0003e20008121848 */
[----:B----4-:R-:W-:Y:S02]  /*4b390*/  IADD3.X R174, R174, UR6, RZ, P2, !PT ;  /* 0x00000006aeae7c10 */ /* 0x010fe400097fe4ff */
[----:B------:R-:W-:-:S03]  /*4b3a0*/  IADD3.X R9, R9, UR6, RZ, P3, !PT ;  /* 0x0000000609097c10 */ /* 0x000fc60009ffe4ff */
[----:B------:R4:W-:Y:S01]  /*4b3b0*/  STL [R1+0x804], R174 ;  /* 0x000804ae01007387 */ /* 0x0009e20000100800 */
[----:B-1----:R-:W-:-:S03]  /*4b3c0*/  MOV R4, R7 ;  /* 0x0000000700047202 */ /* 0x002fc60000000f00 */
[----:B------:R-:W-:Y:S01]  /*4b3d0*/  STL [R1+0x9d0], R0 ;  /* 0x0009d00001007387 */ /* 0x000fe20000100800 */
[----:B------:R-:W-:-:S03]  /*4b3e0*/  IMAD.MOV.U32 R5, RZ, RZ, R174 ;  /* 0x000000ffff057224 */ /* 0x000fc600078e00ae */
[----:B------:R-:W2:Y:S04]  /*4b3f0*/  LDL.LU R7, [R1+0x9e0] ;  /* 0x0009e00001077983 */ /* 0x000ea80000300800 */
[----:B------:R1:W-:Y:S01]  /*4b400*/  STL [R1+0x9cc], R9 ;  /* 0x0009cc0901007387 */ /* 0x0003e20000100800 */
[----:B------:R-:W-:-:S03]  /*4b410*/  ISETP.NE.U32.AND P1, PT, RZ, UR12, PT ;  /* 0x0000000cff007c0c */ /* 0x000fc6000bf25070 */
[----:B----4-:R-:W4:Y:S04]  /*4b420*/  LDL.LU R174, [R1+0x9dc] ;  /* 0x0009dc0001ae7983 */ /* 0x010f280000300800 */
[----:B------:R1:W-:Y:S02]  /*4b430*/  LDGSTS.E [R2+0xc00c], desc[UR8][R4.64], P0 ;  /* 0x0c00c00004027fae */ /* 0x0003e40008121848 */
[----:B-1----:R-:W-:Y:S01]  /*4b440*/  IMAD.MOV.U32 R4, RZ, RZ, R0 ;  /* 0x000000ffff047224 */ /* 0x002fe200078e0000 */
[----:B------:R-:W-:Y:S02]  /*4b450*/  MOV R5, R9 ;  /* 0x0000000900057202 */ /* 0x000fe40000000f00 */
[----:B------:R-:W4:Y:S04]  /*4b460*/  LDL.LU R9, [R1+0x9e8] ;  /* 0x0009e80001097983 */ /* 0x000f280000300800 */
[----:B------:R-:W4:Y:S04]  /*4b470*/  LDL.LU R0, [R1+0x9f0] ;  /* 0x0009f00001007983 */ /* 0x000f280000300800 */
[----:B------:R1:W-:Y:S01]  /*4b480*/  LDGSTS.E [R2+0x10000], desc[UR8][R4.64], P1 ;  /* 0x1000000004027fae */ /* 0x0003e20008921848 */
[----:B---3--:R-:W-:-:S04]  /*4b490*/  IADD3 R6, P0, R6, UR4, RZ ;  /* 0x0000000406067c10 */ /* 0x008fc8000ff1e0ff */
[----:B--2---:R-:W-:Y:S01]  /*4b4a0*/  IADD3.X R175, R175, UR6, RZ, P0, !PT ;  /* 0x00000006afaf7c10 */ /* 0x004fe200087fe4ff */
[----:B------:R-:W-:Y:S01]  /*4b4b0*/  STL [R1+0x9d8], R6 ;  /* 0x0009d80601007387 */ /* 0x000fe20000100800 */
[----:B-1----:R-:W-:-:S03]  /*4b4c0*/  IMAD.MOV.U32 R4, RZ, RZ, R6 ;  /* 0x000000ffff047224 */ /* 0x002fc600078e0006 */
[----:B------:R1:W-:Y:S01]  /*4b4d0*/  STL [R1+0x9d4], R175 ;  /* 0x0009d4af01007387 */ /* 0x0003e20000100800 */
[----:B------:R-:W-:Y:S01]  /*4b4e0*/  IMAD.MOV.U32 R5, RZ, RZ, R175 ;  /* 0x000000ffff057224 */ /* 0x000fe200078e00af */
[----:B------:R-:W-:-:S04]  /*4b4f0*/  UISETP.GT.AND UP1, UPT, UR16, 0x4d, UPT ;  /* 0x0000004d1000788c */ /* 0x000fc8000bf24270 */
[----:B------:R2:W-:Y:S04]  /*4b500*/  LDGSTS.E [R2+0x14000], desc[UR8][R4.64], P1 ;  /* 0x1400000004027fae */ /* 0x0005e80008921848 */
[----:B-1----:R-:W3:Y:S04]  /*4b510*/  LDL.LU R175, [R1+0x9e4] ;  /* 0x0009e40001af7983 */ /* 0x002ee80000300800 */
[----:B------:R-:W3:Y:S01]  /*4b520*/  LDL.LU R6, [R1+0x9ec] ;  /* 0x0009ec0001067983 */ /* 0x000ee20000300800 */
[----:B------:R-:W-:-:S04]  /*4b530*/  USEL UR12, URZ, 0x4, !UP1 ;  /* 0x000000043f0c7887 */ /* 0x000fc8000c800000 */
[----:B------:R-:W-:Y:S01]  /*4b540*/  USEL UR12, UR12, URZ, !UP0 ;  /* 0x0000003f0c0c7287 */ /* 0x000fe2000c000000 */
[----:B------:R-:W-:-:S04]  /*4b550*/  IADD3 R7, P1, R7, UR4, RZ ;  /* 0x0000000407077c10 */ /* 0x000fc8000ff3e0ff */
[----:B----4-:R-:W-:Y:S01]  /*4b560*/  IADD3.X R174, R174, UR6, RZ, P1, !PT ;  /* 0x00000006aeae7c10 */ /* 0x010fe20008ffe4ff */
[----:B------:R-:W-:Y:S01]  /*4b570*/  STL [R1+0x9e0], R7 ;  /* 0x0009e00701007387 */ /* 0x000fe20000100800 */
[----:B--2---:R-:W-:-:S03]  /*4b580*/  MOV R4, R7 ;  /* 0x0000000700047202 */ /* 0x004fc60000000f00 */
[----:B------:R1:W-:Y:S01]  /*4b590*/  STL [R1+0x9dc], R174 ;  /* 0x0009dcae01007387 */ /* 0x0003e20000100800 */
[----:B------:R-:W-:Y:S01]  /*4b5a0*/  IMAD.MOV.U32 R5, RZ, RZ, R174 ;  /* 0x000000ffff057224 */ /* 0x000fe200078e00ae */
[----:B------:R-:W-:Y:S02]  /*4b5b0*/  ISETP.NE.U32.AND P0, PT, RZ, UR12, PT ;  /* 0x0000000cff007c0c */ /* 0x000fe4000bf05070 */
[----:B-1----:R-:W2:Y:S04]  /*4b5c0*/  LDL.LU R174, [R1+0x9f4] ;  /* 0x0009f40001ae7983 */ /* 0x002ea80000300800 */
[----:B------:R-:W4:Y:S01]  /*4b5d0*/  LDL.LU R7, [R1+0x9f8] ;  /* 0x0009f80001077983 */ /* 0x000f220000300800 */
[----:B------:R-:W-:Y:S02]  /*4b5e0*/  IADD3 R9, P2, R9, UR4, RZ ;  /* 0x0000000409097c10 */ /* 0x000fe4000ff5e0ff */
[----:B------:R-:W-:-:S04]  /*4b5f0*/  IADD3 R0, P3, R0, UR4, RZ ;  /* 0x0000000400007c10 */ /* 0x000fc8000ff7e0ff */
[----:B------:R1:W-:Y:S04]  /*4b600*/  LDGSTS.E [R2+0x10004], desc[UR8][R4.64], P0 ;  /* 0x1000400004027fae */ /* 0x0003e80008121848 */
[----:B------:R3:W-:Y:S01]  /*4b610*/  STL [R1+0x9e8], R9 ;  /* 0x0009e80901007387 */ /* 0x0007e20000100800 */
[----:B-1----:R-:W-:Y:S01]  /*4b620*/  IMAD.MOV.U32 R4, RZ, RZ, R9 ;  /* 0x000000ffff047224 */ /* 0x002fe200078e0009 */
[----:B---3--:R-:W-:Y:S02]  /*4b630*/  IADD3.X R175, R175, UR6, RZ, P2, !PT ;  /* 0x00000006afaf7c10 */ /* 0x008fe400097fe4ff */
[----:B------:R-:W-:-:S03]  /*4b640*/  IADD3.X R6, R6, UR6, RZ, P3, !PT ;  /* 0x0000000606067c10 */ /* 0x000fc60009ffe4ff */
[----:B------:R-:W-:Y:S04]  /*4b650*/  STL [R1+0x9e4], R175 ;  /* 0x0009e4af01007387 */ /* 0x000fe80000100800 */
[----:B------:R1:W-:Y:S04]  /*4b660*/  STL [R1+0x9f0], R0 ;  /* 0x0009f00001007387 */ /* 0x0003e80000100800 */
[----:B------:R3:W-:Y:S04]  /*4b670*/  STL [R1+0x9ec], R6 ;  /* 0x0009ec0601007387 */ /* 0x0007e80000100800 */
[----:B------:R-:W2:Y:S04]  /*4b680*/  LDL.LU R178, [R1+0x9fc] ;  /* 0x0009fc0001b27983 */ /* 0x000ea80000300800 */
[----:B------:R-:W2:Y:S01]  /*4b690*/  LDL.LU R9, [R1+0xa00] ;  /* 0x000a000001097983 */ /* 0x000ea20000300800 */
[----:B------:R-:W-:-:S04]  /*4b6a0*/  UISETP.GT.AND UP1, UPT, UR16, 0x4e, UPT ;  /* 0x0000004e1000788c */ /* 0x000fc8000bf24270 */
[----:B------:R-:W-:Y:S01]  /*4b6b0*/  USEL UR12, URZ, 0x4, !UP1 ;  /* 0x000000043f0c7887 */ /* 0x000fe2000c800000 */
[----:B------:R-:W-:-:S03]  /*4b6c0*/  MOV R5, R175 ;  /* 0x000000af00057202 */ /* 0x000fc60000000f00 */
[----:B------:R-:W-:Y:S02]  /*4b6d0*/  USEL UR12, UR12, URZ, !UP0 ;  /* 0x0000003f0c0c7287 */ /* 0x000fe4000c000000 */
[----:B------:R1:W-:Y:S04]  /*4b6e0*/  LDGSTS.E [R2+0x14004], desc[UR8][R4.64], P0 ;  /* 0x1400400004027fae */ /* 0x0003e80008121848 */
[----:B------:R-:W-:Y:S01]  /*4b6f0*/  ISETP.NE.U32.AND P1, PT, RZ, UR12, PT ;  /* 0x0000000cff007c0c */ /* 0x000fe2000bf25070 */
[----:B-1----:R-:W-:Y:S02]  /*4b700*/  IMAD.MOV.U32 R4, RZ, RZ, R0 ;  /* 0x000000ffff047224 */ /* 0x002fe400078e0000 */
[----:B------:R-:W-:Y:S01]  /*4b710*/  IMAD.MOV.U32 R5, RZ, RZ, R6 ;  /* 0x000000ffff057224 */ /* 0x000fe200078e0006 */
[----:B------:R-:W2:Y:S04]  /*4b720*/  LDL.LU R0, [R1+0xa08] ;  /* 0x000a080001007983 */ /* 0x000ea80000300800 */
[----:B---3--:R-:W3:Y:S01]  /*4b730*/  LDL.LU R6, [R1+0xbd0] ;  /* 0x000bd00001067983 */ /* 0x008ee20000300800 */
[----:B----4-:R-:W-:-:S04]  /*4b740*/  IADD3 R7, P0, R7, UR4, RZ ;  /* 0x0000000407077c10 */ /* 0x010fc8000ff1e0ff */
[----:B------:R1:W-:Y:S01]  /*4b750*/  LDGSTS.E [R2+0x10008], desc[UR8][R4.64], P1 ;  /* 0x1000800004027fae */ /* 0x0003e20008921848 */
[----:B--2---:R-:W-:-:S03]  /*4b760*/  IADD3.X R174, R174, UR6, RZ, P0, !PT ;  /* 0x00000006aeae7c10 */ /* 0x004fc600087fe4ff */
[----:B------:R-:W-:Y:S04]  /*4b770*/  STL [R1+0x9f8], R7 ;  /* 0x0009f80701007387 */ /* 0x000fe80000100800 */
[----:B------:R2:W-:Y:S04]  /*4b780*/  STL [R1+0x9f4], R174 ;  /* 0x0009f4ae01007387 */ /* 0x0005e80000100800 */
[----:B------:R-:W4:Y:S01]  /*4b790*/  LDL.LU R175, [R1+0xa04] ;  /* 0x000a040001af7983 */ /* 0x000f220000300800 */
[----:B-1----:R-:W-:Y:S01]  /*4b7a0*/  MOV R4, R7 ;  /* 0x0000000700047202 */ /* 0x002fe20000000f00 */
[----:B------:R-:W-:-:S02]  /*4b7b0*/  IMAD.MOV.U32 R5, RZ, RZ, R174 ;  /* 0x000000ffff057224 */ /* 0x000fc400078e00ae */
[----:B--2---:R-:W2:Y:S04]  /*4b7c0*/  LDL.LU R174, [R1+0xbcc] ;  /* 0x000bcc0001ae7983 */ /* 0x004ea80000300800 */
[----:B------:R1:W-:Y:S04]  /*4b7d0*/  LDGSTS.E [R2+0x14008], desc[UR8][R4.64], P1 ;  /* 0x1400800004027fae */ /* 0x0003e80008921848 */
[----:B------:R-:W2:Y:S01]  /*4b7e0*/  LDL.LU R7, [R1+0xbd8] ;  /* 0x000bd80001077983 */ /* 0x000ea20000300800 */
[----:B------:R-:W-:-:S04]  /*4b7f0*/  IADD3 R9, P1, R9, UR4, RZ ;  /* 0x0000000409097c10 */ /* 0x000fc8000ff3e0ff */
[----:B------:R-:W-:Y:S01]  /*4b800*/  IADD3.X R178, R178, UR6, RZ, P1, !PT ;  /* 0x00000006b2b27c10 */ /* 0x000fe20008ffe4ff */
[----:B------:R1:W-:Y:S02]  /*4b810*/  STL [R1+0xa00], R9 ;  /* 0x000a000901007387 */ /* 0x0003e40000100800 */
[----:B-1----:R-:W-:Y:S02]  /*4b820*/  IMAD.MOV.U32 R4, RZ, RZ, R9 ;  /* 0x000000ffff047224 */ /* 0x002fe400078e0009 */
[----:B------:R-:W-:Y:S04]  /*4b830*/  STL [R1+0x9fc], R178 ;  /* 0x0009fcb201007387 */ /* 0x000fe80000100800 */
[----:B------:R-:W2:Y:S01]  /*4b840*/  LDL.LU R9, [R1+0xbd4] ;  /* 0x000bd40001097983 */ /* 0x000ea20000300800 */
[----:B------:R-:W-:-:S04]  /*4b850*/  UISETP.GT.AND UP1, UPT, UR16, 0x4f, UPT ;  /* 0x0000004f1000788c */ /* 0x000fc8000bf24270 */
[----:B------:R-:W-:-:S04]  /*4b860*/  USEL UR12, URZ, 0x4, !UP1 ;  /* 0x000000043f0c7887 */ /* 0x000fc8000c800000 */
[----:B------:R-:W-:-:S06]  /*4b870*/  USEL UR12, UR12, URZ, !UP0 ;  /* 0x0000003f0c0c7287 */ /* 0x000fcc000c000000 */
[----:B------:R-:W-:Y:S02]  /*4b880*/  ISETP.NE.U32.AND P0, PT, RZ, UR12, PT ;  /* 0x0000000cff007c0c */ /* 0x000fe4000bf05070 */
[----:B------:R-:W-:Y:S01]  /*4b890*/  IADD3 R0, P2, R0, UR4, RZ ;  /* 0x0000000400007c10 */ /* 0x000fe2000ff5e0ff */
[----:B------:R-:W-:Y:S01]  /*4b8a0*/  UISETP.GT.AND UP1, UPT, UR16, 0x6c, UPT ;  /* 0x0000006c1000788c */ /* 0x000fe2000bf24270 */
[----:B------:R-:W-:Y:S02]  /*4b8b0*/  MOV R5, R178 ;  /* 0x000000b200057202 */ /* 0x000fe40000000f00 */
[----:B---3--:R-:W-:Y:S01]  /*4b8c0*/  IADD3 R6, P3, R6, UR4, RZ ;  /* 0x0000000406067c10 */ /* 0x008fe2000ff7e0ff */
[----:B------:R-:W-:Y:S01]  /*4b8d0*/  USEL UR12, URZ, 0x4, !UP1 ;  /* 0x000000043f0c7887 */ /* 0x000fe2000c800000 */
[----:B------:R1:W-:Y:S01]  /*4b8e0*/  STL [R1+0xa08], R0 ;  /* 0x000a080001007387 */ /* 0x0003e20000100800 */
[----:B----4-:R-:W-:-:S04]  /*4b8f0*/  IADD3.X R175, R175, UR6, RZ, P2, !PT ;  /* 0x00000006afaf7c10 */ /* 0x010fc800097fe4ff */
[----:B------:R3:W-:Y:S01]  /*4b900*/  LDGSTS.E [R2+0x1000c], desc[UR8][R4.64], P0 ;  /* 0x1000c00004027fae */ /* 0x0007e20008121848 */
[----:B------:R-:W-:-:S03]  /*4b910*/  USEL UR12, UR12, URZ, !UP0 ;  /* 0x0000003f0c0c7287 */ /* 0x000fc6000c000000 */
[----:B------:R-:W-:Y:S01]  /*4b920*/  STL [R1+0xa04], R175 ;  /* 0x000a04af01007387 */ /* 0x000fe20000100800 */
[----:B--2---:R-:W-:-:S03]  /*4b930*/  IADD3.X R174, R174, UR6, RZ, P3, !PT ;  /* 0x00000006aeae7c10 */ /* 0x004fc60009ffe4ff */
[----:B------:R2:W-:Y:S01]  /*4b940*/  STL [R1+0xbd0], R6 ;  /* 0x000bd00601007387 */ /* 0x0005e20000100800 */
[----:B---3--:R-:W-:Y:S02]  /*4b950*/  IMAD.MOV.U32 R4, RZ, RZ, R0 ;  /* 0x000000ffff047224 */ /* 0x008fe400078e0000 */
[----:B------:R-:W-:Y:S01]  /*4b960*/  IMAD.MOV.U32 R5, RZ, RZ, R175 ;  /* 0x000000ffff057224 */ /* 0x000fe200078e00af */
[----:B-1----:R-:W3:Y:S01]  /*4b970*/  LDL.LU R0, [R1+0xbe0] ;  /* 0x000be00001007983 */ /* 0x002ee20000300800 */
[----:B------:R-:W-:-:S03]  /*4b980*/  ISETP.NE.U32.AND P1, PT, RZ, UR12, PT ;  /* 0x0000000cff007c0c */ /* 0x000fc6000bf25070 */
[----:B------:R1:W-:Y:S04]  /*4b990*/  LDGSTS.E [R2+0x1400c], desc[UR8][R4.64], P0 ;  /* 0x1400c00004027fae */ /* 0x0003e80008121848 */
[----:B------:R-:W-:Y:S01]  /*4b9a0*/  STL [R1+0xbcc], R174 ;  /* 0x000bccae01007387 */ /* 0x000fe20000100800 */
[----:B------:R-:W-:Y:S02]  /*4b9b0*/  IADD3 R7, P0, R7, UR4, RZ ;  /* 0x0000000407077c10 */ /* 0x000fe4000ff1e0ff */
[----:B-1----:R-:W-:Y:S02]  /*4b9c0*/  MOV R4, R6 ;  /* 0x0000000600047202 */ /* 0x002fe40000000f00 */
[----:B--2---:R-:W2:Y:S01]  /*4b9d0*/  LDL.LU R6, [R1+0xbdc] ;  /* 0x000bdc0001067983 */ /* 0x004ea20000300800 */
[----:B------:R-:W-:-:S03]  /*4b9e0*/  IMAD.MOV.U32 R5, RZ, RZ, R174 ;  /* 0x000000ffff057224 */ /* 0x000fc600078e00ae */
[----:B------:R-:W-:Y:S04]  /*4b9f0*/  STL [R1+0xbd8], R7 ;  /* 0x000bd80701007387 */ /* 0x000fe80000100800 */
[----:B------:R1:W-:Y:S01]  /*4ba00*/  LDGSTS.E [R2+0x18000], desc[UR8][R4.64], P1 ;  /* 0x1800000004027fae */ /* 0x0003e20008921848 */
[----:B------:R-:W-:-:S04]  /*4ba10*/  IADD3.X R9, R9, UR6, RZ, P0, !PT ;  /* 0x0000000609097c10 */ /* 0x000fc800087fe4ff */
[----:B-1----:R-:W-:Y:S01]  /*4ba20*/  MOV R5, R9 ;  /* 0x0000000900057202 */ /* 0x002fe20000000f00 */
[----:B------:R1:W-:Y:S04]  /*4ba30*/  STL [R1+0xbd4], R9 ;  /* 0x000bd40901007387 */ /* 0x0003e80000100800 */
[----:B------:R-:W4:Y:S04]  /*4ba40*/  LDL.LU R175, [R1+0xbe4] ;  /* 0x000be40001af7983 */ /* 0x000f280000300800 */
[----:B-1----:R-:W4:Y:S04]  /*4ba50*/  LDL.LU R9, [R1+0xbe8] ;  /* 0x000be80001097983 */ /* 0x002f280000300800 */
[----:B------:R-:W4:Y:S04]  /*4ba60*/  LDL.LU R179, [R1+0xbec] ;  /* 0x000bec0001b37983 */ /* 0x000f280000300800 */
[----:B------:R-:W4:Y:S01]  /*4ba70*/  LDL.LU R178, [R1+0xbf0] ;  /* 0x000bf00001b27983 */ /* 0x000f220000300800 */
[----:B------:R-:W-:Y:S01]  /*4ba80*/  IMAD.MOV.U32 R4, RZ, RZ, R7 ;  /* 0x000000ffff047224 */ /* 0x000fe200078e0007 */
[----:B------:R-:W-:-:S04]  /*4ba90*/  UISETP.GT.AND UP1, UPT, UR16, 0x6d, UPT ;  /* 0x0000006d1000788c */ /* 0x000fc8000bf24270 */
[----:B------:R1:W-:Y:S01]  /*4baa0*/  LDGSTS.E [R2+0x1c000], desc[UR8][R4.64], P1 ;  /* 0x1c00000004027fae */ /* 0x0003e20008921848 */
[----:B------:R-:W-:-:S04]  /*4bab0*/  USEL UR12, URZ, 0x4, !UP1 ;  /* 0x000000043f0c7887 */ /* 0x000fc8000c800000 */
[----:B------:R-:W-:Y:S01]  /*4bac0*/  USEL UR12, UR12, URZ, !UP0 ;  /* 0x0000003f0c0c7287 */ /* 0x000fe2000c000000 */
[----:B---3--:R-:W-:-:S05]  /*4bad0*/  IADD3 R0, P1, R0, UR4, RZ ;  /* 0x0000000400007c10 */ /* 0x008fca000ff3e0ff */
[----:B------:R3:W-:Y:S01]  /*4bae0*/  STL [R1+0xbe0], R0 ;  /* 0x000be00001007387 */ /* 0x0007e20000100800 */
[----:B-1----:R-:W-:Y:S01]  /*4baf0*/  IMAD.MOV.U32 R4, RZ, RZ, R0 ;  /* 0x000000ffff047224 */ /* 0x002fe200078e0000 */
[----:B------:R-:W-:Y:S02]  /*4bb00*/  ISETP.NE.U32.AND P0, PT, RZ, UR12, PT ;  /* 0x0000000cff007c0c */ /* 0x000fe4000bf05070 */
[----:B--2---:R-:W-:-:S05]  /*4bb10*/  IADD3.X R6, R6, UR6, RZ, P1, !PT ;  /* 0x0000000606067c10 */ /* 0x004fca0008ffe4ff */
[----:B------:R1:W-:Y:S04]  /*4bb20*/  STL [R1+0xbdc], R6 ;  /* 0x000bdc0601007387 */ /* 0x0003e80000100800 */
[----:B------:R-:W2:Y:S04]  /*4bb30*/  LDL.LU R7, [R1+0xbf4] ;  /* 0x000bf40001077983 */ /* 0x000ea80000300800 */
[----:B---3--:R-:W3:Y:S01]  /*4bb40*/  LDL.LU R0, [R1+0xbf8] ;  /* 0x000bf80001007983 */ /* 0x008ee20000300800 */
[----:B------:R-:W-:-:S03]  /*4bb50*/  IMAD.MOV.U32 R5, RZ, RZ, R6 ;  /* 0x000000ffff057224 */ /* 0x000fc600078e0006 */
[----:B------:R-:W2:Y:S04]  /*4bb60*/  LDL.LU R174, [R1+0xc00] ;  /* 0x000c000001ae7983 */ /* 0x000ea80000300800 */
[----:B-1----:R-:W2:Y:S04]  /*4bb70*/  LDL.LU R6, [R1+0xc08] ;  /* 0x000c080001067983 */ /* 0x002ea80000300800 */
[----:B------:R1:W-:Y:S01]  /*4bb80*/  LDGSTS.E [R2+0x18004], desc[UR8][R4.64], P0 ;  /* 0x1800400004027fae */ /* 0x0003e20008121848 */
[----:B----4-:R-:W-:-:S04]  /*4bb90*/  IADD3 R9, P2, R9, UR4, RZ ;  /* 0x0000000409097c10 */ /* 0x010fc8000ff5e0ff */
[----:B------:R-:W-:Y:S01]  /*4bba0*/  IADD3.X R175, R175, UR6, RZ, P2, !PT ;  /* 0x00000006afaf7c10 */ /* 0x000fe200097fe4ff */
[----:B------:R-:W-:Y:S01]  /*4bbb0*/  STL [R1+0xbe8], R9 ;  /* 0x000be80901007387 */ /* 0x000fe20000100800 */
[----:B------:R-:W-:-:S03]  /*4bbc0*/  IADD3 R178, P3, R178, UR4, RZ ;  /* 0x00000004b2b27c10 */ /* 0x000fc6000ff7e0ff */
[----:B------:R4:W-:Y:S01]  /*4bbd0*/  STL [R1+0xbe4], R175 ;  /* 0x000be4af01007387 */ /* 0x0009e20000100800 */
[----:B-1----:R-:W-:Y:S01]  /*4bbe0*/  IMAD.MOV.U32 R5, RZ, RZ, R175 ;  /* 0x000000ffff057224 */ /* 0x002fe200078e00af */
[----:B------:R-:W-:Y:S02]  /*4bbf0*/  IADD3.X R179, R179, UR6, RZ, P3, !PT ;  /* 0x00000006b3b37c10 */ /* 0x000fe40009ffe4ff */
[----:B------:R-:W-:Y:S01]  /*4bc00*/  STL [R1+0xbf0], R178 ;  /* 0x000bf0b201007387 */ /* 0x000fe20000100800 */
[----:B------:R-:W-:-:S03]  /*4bc10*/  MOV R4, R9 ;  /* 0x0000000900047202 */ /* 0x000fc60000000f00 */
[----:B----4-:R-:W4:Y:S04]  /*4bc20*/  LDL.LU R175, [R1+0xbfc] ;  /* 0x000bfc0001af7983 */ /* 0x010f280000300800 */
[----:B------:R-:W-:Y:S04]  /*4bc30*/  STL [R1+0xbec], R179 ;  /* 0x000becb301007387 */ /* 0x000fe80000100800 */
[----:B------:R-:W4:Y:S01]  /*4bc40*/  LDL.LU R9, [R1+0xc04] ;  /* 0x000c040001097983 */ /* 0x000f220000300800 */
[----:B------:R-:W-:-:S03]  /*4bc50*/  UISETP.GT.AND UP1, UPT, UR16, 0x6e, UPT ;  /* 0x0000006e1000788c */ /* 0x000fc6000bf24270 */
[----:B------:R1:W-:Y:S01]  /*4bc60*/  LDGSTS.E [R2+0x1c004], desc[UR8][R4.64], P0 ;  /* 0x1c00400004027fae */ /* 0x0003e20008121848 */
[----:B------:R-:W-:-:S04]  /*4bc70*/  USEL UR12, URZ, 0x4, !UP1 ;  /* 0x000000043f0c7887 */ /* 0x000fc8000c800000 */
[----:B------:R-:W-:-:S06]  /*4bc80*/  USEL UR12, UR12, URZ, !UP0 ;  /* 0x0000003f0c0c7287 */ /* 0x000fcc000c000000 */
[----:B------:R-:W-:Y:S01]  /*4bc90*/  ISETP.NE.U32.AND P1, PT, RZ, UR12, PT ;  /* 0x0000000cff007c0c */ /* 0x000fe2000bf25070 */
[----:B------:R-:W-:Y:S01]  /*4bca0*/  UISETP.GT.AND UP1, UPT, UR16, 0x6f, UPT ;  /* 0x0000006f1000788c */ /* 0x000fe2000bf24270 */
[----:B-1----:R-:W-:Y:S01]  /*4bcb0*/  IMAD.MOV.U32 R4, RZ, RZ, R178 ;  /* 0x000000ffff047224 */ /* 0x002fe200078e00b2 */
[----:B------:R-:W-:Y:S02]  /*4bcc0*/  MOV R5, R179 ;  /* 0x000000b300057202 */ /* 0x000fe40000000f00 */
[----:B------:R-:W-:-:S04]  /*4bcd0*/  USEL UR12, URZ, 0x4, !UP1 ;  /* 0x000000043f0c7887 */ /* 0x000fc8000c800000 */
[----:B------:R-:W-:-:S04]  /*4bce0*/  USEL UR12, UR12, URZ, !UP0 ;  /* 0x0000003f0c0c7287 */ /* 0x000fc8000c000000 */
[----:B------:R1:W-:Y:S01]  /*4bcf0*/  LDGSTS.E [R2+0x18008], desc[UR8][R4.64], P1 ;  /* 0x1800800004027fae */ /* 0x0003e20008921848 */
[----:B---3--:R-:W-:-:S04]  /*4bd00*/  IADD3 R0, P0, R0, UR4, RZ ;  /* 0x0000000400007c10 */ /* 0x008fc8000ff1e0ff */
[----:B--2---:R-:W-:Y:S01]  /*4bd10*/  IADD3.X R7, R7, UR6, RZ, P0, !PT ;  /* 0x0000000607077c10 */ /* 0x004fe200087fe4ff */
[----:B-1----:R-:W-:Y:S01]  /*4bd20*/  IMAD.MOV.U32 R4, RZ, RZ, R0 ;  /* 0x000000ffff047224 */ /* 0x002fe200078e0000 */
[----:B------:R-:W-:Y:S03]  /*4bd30*/  STL [R1+0xbf8], R0 ;  /* 0x000bf80001007387 */ /* 0x000fe60000100800 */
[----:B------:R-:W-:Y:S01]  /*4bd40*/  IMAD.MOV.U32 R5, RZ, RZ, R7 ;  /* 0x000000ffff057224 */ /* 0x000fe200078e0007 */
[----:B------:R1:W-:Y:S01]  /*4bd50*/  STL [R1+0xbf4], R7 ;  /* 0x000bf40701007387 */ /* 0x0003e20000100800 */
[----:B------:R-:W-:-:S03]  /*4bd60*/  ISETP.NE.U32.AND P0, PT, RZ, UR12, PT ;  /* 0x0000000cff007c0c */ /* 0x000fc6000bf05070 */
[----:B------:R2:W-:Y:S01]  /*4bd70*/  LDGSTS.E [R2+0x1c008], desc[UR8][R4.64], P1 ;  /* 0x1c00800004027fae */ /* 0x0005e20008921848 */
[----:B------:R-:W-:-:S03]  /*4bd80*/  IADD3 R174, P1, R174, UR4, RZ ;  /* 0x00000004aeae7c10 */ /* 0x000fc6000ff3e0ff */
[----:B-1----:R-:W3:Y:S04]  /*4bd90*/  LDL.LU R7, [R1+0x60c] ;  /* 0x00060c0001077983 */ /* 0x002ee80000300800 */
[----:B------:R-:W3:Y:S01]  /*4bda0*/  LDL.LU R0, [R1+0x610] ;  /* 0x0006100001007983 */ /* 0x000ee20000300800 */
[----:B------:R-:W-:Y:S02]  /*4bdb0*/  IADD3 R6, P2, R6, UR4, RZ ;  /* 0x0000000406067c10 */ /* 0x000fe4000ff5e0ff */
[----:B--2---:R-:W-:Y:S01]  /*4bdc0*/  MOV R4, R174 ;  /* 0x000000ae00047202 */ /* 0x004fe20000000f00 */
[----:B------:R-:W-:Y:S01]  /*4bdd0*/  STL [R1+0xc00], R174 ;  /* 0x000c00ae01007387 */ /* 0x000fe20000100800 */
[----:B----4-:R-:W-:-:S05]  /*4bde0*/  IADD3.X R175, R175, UR6, RZ, P1, !PT ;  /* 0x00000006afaf7c10 */ /* 0x010fca0008ffe4ff */
[----:B------:R-:W-:Y:S01]  /*4bdf0*/  IMAD.MOV.U32 R5, RZ, RZ, R175 ;  /* 0x000000ffff057224 */ /* 0x000fe200078e00af */
[----:B------:R-:W-:Y:S01]  /*4be00*/  IADD3.X R9, R9, UR6, RZ, P2, !PT ;  /* 0x0000000609097c10 */ /* 0x000fe200097fe4ff */
[----:B------:R1:W-:Y:S04]  /*4be10*/  STL [R1+0xbfc], R175 ;  /* 0x000bfcaf01007387 */ /* 0x0003e80000100800 */
[----:B------:R-:W-:Y:S04]  /*4be20*/  STL [R1+0xc08], R6 ;  /* 0x000c080601007387 */ /* 0x000fe80000100800 */
[----:B------:R2:W-:Y:S04]  /*4be30*/  LDGSTS.E [R2+0x1800c], desc[UR8][R4.64], P0 ;  /* 0x1800c00004027fae */ /* 0x0005e80008121848 */
[----:B------:R4:W-:Y:S04]  /*4be40*/  STL [R1+0xc04], R9 ;  /* 0x000c040901007387 */ /* 0x0009e80000100800 */
[----:B-1----:R-:W3:Y:S01]  /*4be50*/  LDL.LU R175, [R1+0x614] ;  /* 0x0006140001af7983 */ /* 0x002ee20000300800 */
[----:B--2---:R-:W-:-:S03]  /*4be60*/  MOV R5, R9 ;  /* 0x0000000900057202 */ /* 0x004fc60000000f00 */
[----:B----4-:R-:W2:Y:S01]  /*4be70*/  LDL.LU R9, [R1+0x618] ;  /* 0x0006180001097983 */ /* 0x010ea20000300800 */
[----:B------:R-:W-:Y:S01]  /*4be80*/  UISETP.GT.AND UP1, UPT, UR16, 0x10, UPT ;  /* 0x000000101000788c */ /* 0x000fe2000bf24270 */
[----:B------:R-:W-:Y:S02]  /*4be90*/  IMAD.MOV.U32 R4, RZ, RZ, R6 ;  /* 0x000000ffff047224 */ /* 0x000fe400078e0006 */
[----:B------:R-:W4:Y:S01]  /*4bea0*/  LDL.LU R6, [R1+0x620] ;  /* 0x0006200001067983 */ /* 0x000f220000300800 */
[----:B------:R-:W-:-:S03]  /*4beb0*/  USEL UR12, URZ, 0x4, !UP1 ;  /* 0x000000043f0c7887 */ /* 0x000fc6000c800000 */
[----:B------:R1:W-:Y:S01]  /*4bec0*/  LDGSTS.E [R2+0x1c00c], desc[UR8][R4.64], P0 ;  /* 0x1c00c00004027fae */ /* 0x0003e20008121848 */
[----:B------:R-:W-:-:S06]  /*4bed0*/  USEL UR12, UR12, URZ, !UP0 ;  /* 0x0000003f0c0c7287 */ /* 0x000fcc000c000000 */
[----:B------:R-:W-:Y:S02]  /*4bee0*/  ISETP.NE.U32.AND P0, PT, RZ, UR12, PT ;  /* 0x0000000cff007c0c */ /* 0x000fe4000bf05070 */
[----:B-1----:R-:W-:Y:S02]  /*4bef0*/  LOP3.LUT R2, R3, 0x40, RZ, 0x3c, !PT ;  /* 0x0000004003027812 */ /* 0x002fe400078e3cff */
[----:B---3--:R-:W-:-:S04]  /*4bf00*/  IADD3 R0, P1, R0, UR4, RZ ;  /* 0x0000000400007c10 */ /* 0x008fc8000ff3e0ff */
[----:B------:R-:W-:Y:S01]  /*4bf10*/  IADD3.X R7, R7, UR6, RZ, P1, !PT ;  /* 0x0000000607077c10 */ /* 0x000fe20008ffe4ff */
[----:B------:R-:W-:Y:S04]  /*4bf20*/  STL [R1+0x610], R0 ;  /* 0x0006100001007387 */ /* 0x000fe80000100800 */
[----:B------:R1:W-:Y:S04]  /*4bf30*/  STL [R1+0x60c], R7 ;  /* 0x00060c0701007387 */ /* 0x0003e80000100800 */
[----:B------:R-:W3:Y:S01]  /*4bf40*/  LDL.LU R174, [R1+0x61c] ;  /* 0x00061c0001ae7983 */ /* 0x000ee20000300800 */
[----:B------:R-:W-:Y:S01]  /*4bf50*/  VIADD R2, R2, UR17 ;  /* 0x0000001102027c36 */ /* 0x000fe20008000000 */
[----:B------:R-:W-:Y:S01]  /*4bf60*/  MOV R5, R7 ;  /* 0x0000000700057202 */ /* 0x000fe20000000f00 */
[----:B------:R-:W-:Y:S01]  /*4bf70*/  IMAD.MOV.U32 R4, RZ, RZ, R0 ;  /* 0x000000ffff047224 */ /* 0x000fe200078e0000 */
[----:B-1----:R-:W3:Y:S04]  /*4bf80*/  LDL.LU R7, [R1+0x628] ;  /* 0x0006280001077983 */ /* 0x002ee80000300800 */
[----:B------:R-:W3:Y:S04]  /*4bf90*/  LDL.LU R0, [R1+0x630] ;  /* 0x0006300001007983 */ /* 0x000ee80000300800 */
[----:B------:R1:W-:Y:S01]  /*4bfa0*/  LDGSTS.E [R2], desc[UR8][R4.64], P0 ;  /* 0x0000000004027fae */ /* 0x0003e20008121848 */
[----:B--2---:R-:W-:-:S04]  /*4bfb0*/  IADD3 R9, P1, R9, UR4, RZ ;  /* 0x0000000409097c10 */ /* 0x004fc8000ff3e0ff */
[----:B------:R-:W-:Y:S01]  /*4bfc0*/  IADD3.X R175, R175, UR6, RZ, P1, !PT ;  /* 0x00000006afaf7c10 */ /* 0x000fe20008ffe4ff */
[----:B------:R-:W-:Y:S04]  /*4bfd0*/  STL [R1+0x618], R9 ;  /* 0x0006180901007387 */ /* 0x000fe80000100800 */
[----:B------:R2:W-:Y:S01]  /*4bfe0*/  STL [R1+0x614], R175 ;  /* 0x000614af01007387 */ /* 0x0005e20000100800 */
[----:B-1----:R-:W-:Y:S02]  /*4bff0*/  IMAD.MOV.U32 R5, RZ, RZ, R175 ;  /* 0x000000ffff057224 */ /* 0x002fe400078e00af */
[----:B------:R-:W-:Y:S01]  /*4c000*/  IMAD.MOV.U32 R4, RZ, RZ, R9 ;  /* 0x000000ffff047224 */ /* 0x000fe200078e0009 */
[----:B------:R-:W-:Y:S01]  /*4c010*/  UISETP.GT.AND UP1, UPT, UR16, 0x11, UPT ;  /* 0x000000111000788c */ /* 0x000fe2000bf24270 */
[----:B--2---:R-:W2:Y:S04]  /*4c020*/  LDL.LU R175, [R1+0x624] ;  /* 0x0006240001af7983 */ /* 0x004ea80000300800 */
[----:B------:R-:W2:Y:S01]  /*4c030*/  LDL.LU R9, [R1+0x62c] ;  /* 0x00062c0001097983 */ /* 0x000ea20000300800 */
[----:B----4-:R-:W-:Y:S01]  /*4c040*/  IADD3 R6, P1, R6, UR4, RZ ;  /* 0x0000000406067c10 */ /* 0x010fe2000ff3e0ff */
[----:B------:R-:W-:-:S02]  /*4c050*/  USEL UR12, URZ, 0x4, !UP1 ;  /* 0x000000043f0c7887 */ /* 0x000fc4000c800000 */
[----:B------:R1:W-:Y:S02]  /*4c060*/  LDGSTS.E [R2+0x4000], desc[UR8][R4.64], P0 ;  /* 0x0400000004027fae */ /* 0x0003e40008121848 */
[----:B------:R-:W-:Y:S02]  /*4c070*/  USEL UR12, UR12, URZ, !UP0 ;  /* 0x0000003f0c0c7287 */ /* 0x000fe4000c000000 */
[----:B------:R-:W-:Y:S04]  /*4c080*/  STL [R1+0x620], R6 ;  /* 0x0006200601007387 */ /* 0x000fe80000100800 */
[----:B------:R-:W-:Y:S02]  /*4c090*/  ISETP.NE.U32.AND P0, PT, RZ, UR12, PT ;  /* 0x0000000cff007c0c */ /* 0x000fe4000bf05070 */
[----:B-1----:R-:W-:-:S02]  /*4c0a0*/  MOV R4, R6 ;  /* 0x0000000600047202 */ /* 0x002fc40000000f00 */
[----:B---3--:R-:W-:-:S05]  /*4c0b0*/  IADD3.X R174, R174, UR6, RZ, P1, !PT ;  /* 0x00000006aeae7c10 */ /* 0x008fca0008ffe4ff */
[----:B------:R1:W-:Y:S01]  /*4c0c0*/  STL [R1+0x61c], R174 ;  /* 0x00061cae01007387 */ /* 0x0003e20000100800 */
[----:B------:R-:W-:Y:S01]  /*4c0d0*/  IMAD.MOV.U32 R5, RZ, RZ, R174 ;  /* 0x000000ffff057224 */ /* 0x000fe200078e00ae */
[----:B------:R-:W-:Y:S02]  /*4c0e0*/  IADD3 R7, P2, R7, UR4, RZ ;  /* 0x0000000407077c10 */ /* 0x000fe4000ff5e0ff */
[----:B------:R-:W-:Y:S02]  /*4c0f0*/  IADD3 R0, P3, R0, UR4, RZ ;  /* 0x0000000400007c10 */ /* 0x000fe4000ff7e0ff */
[----:B------:R3:W-:Y:S04]  /*4c100*/  LDGSTS.E [R2+0x4], desc[UR8][R4.64], P0 ;  /* 0x0000400004027fae */ /* 0x0007e80008121848 */
[----:B-1----:R-:W4:Y:S04]  /*4c110*/  LDL.LU R174, [R1+0x634] ;  /* 0x0006340001ae7983 */ /* 0x002f280000300800 */
[----:B------:R-:W4:Y:S04]  /*4c120*/  LDL.LU R6, [R1+0x638] ;  /* 0x0006380001067983 */ /* 0x000f280000300800 */
[----:B------:R1:W-:Y:S01]  /*4c130*/  STL [R1+0x628], R7 ;  /* 0x0006280701007387 */ /* 0x0003e20000100800 */
[----:B---3--:R-:W-:Y:S01]  /*4c140*/  IMAD.MOV.U32 R4, RZ, RZ, R7 ;  /* 0x000000ffff047224 */ /* 0x008fe200078e0007 */
[----:B--2---:R-:W-:-:S02]  /*4c150*/  IADD3.X R175, R175, UR6, RZ, P2, !PT ;  /* 0x00000006afaf7c10 */ /* 0x004fc400097fe4ff */
        /* <DEDUP_REMOVED lines=12> */
[----:B-1----:R-:W-:Y:S02]  /*4c220*/  IMAD.MOV.U32 R4, RZ, RZ, R0 ;  /* 0x000000ffff047224 */ /* 0x002fe400078e0000 */
[----:B------:R-:W-:Y:S02]  /*4c230*/  IMAD.MOV.U32 R5, RZ, RZ, R9 ;  /* 0x000000ffff057224 */ /* 0x000fe400078e0009 */
[----:B------:R-:W2:Y:S04]  /*4c240*/  LDL.LU R9, [R1+0x648] ;  /* 0x0006480001097983 */ /* 0x000ea80000300800 */
[----:B------:R-:W2:Y:S04]  /*4c250*/  LDL.LU R0, [R1+0x810] ;  /* 0x0008100001007983 */ /* 0x000ea80000300800 */
[----:B------:R1:W-:Y:S01]  /*4c260*/  LDGSTS.E [R2+0x8], desc[UR8][R4.64], P1 ;  /* 0x0000800004027fae */ /* 0x0003e20008921848 */
[----:B----4-:R-:W-:-:S04]  /*4c270*/  IADD3 R6, P0, R6, UR4, RZ ;  /* 0x0000000406067c10 */ /* 0x010fc8000ff1e0ff */
[----:B------:R-:W-:Y:S01]  /*4c280*/  IADD3.X R174, R174, UR6, RZ, P0, !PT ;  /* 0x00000006aeae7c10 */ /* 0x000fe200087fe4ff */
[----:B------:R-:W-:Y:S04]  /*4c290*/  STL [R1+0x638], R6 ;  /* 0x0006380601007387 */ /* 0x000fe80000100800 */
[----:B------:R4:W-:Y:S01]  /*4c2a0*/  STL [R1+0x634], R174 ;  /* 0x000634ae01007387 */ /* 0x0009e20000100800 */
[----:B-1----:R-:W-:Y:S01]  /*4c2b0*/  IMAD.MOV.U32 R5, RZ, RZ, R174 ;  /* 0x000000ffff057224 */ /* 0x002fe200078e00ae */
[----:B------:R-:W-:-:S05]  /*4c2c0*/  MOV R4, R6 ;  /* 0x0000000600047202 */ /* 0x000fca0000000f00 */
[----:B------:R1:W-:Y:S04]  /*4c2d0*/  LDGSTS.E [R2+0x4008], desc[UR8][R4.64], P1 ;  /* 0x0400800004027fae */ /* 0x0003e80008921848 */
[----:B----4-:R-:W4:Y:S04]  /*4c2e0*/  LDL.LU R174, [R1+0x644] ;  /* 0x0006440001ae7983 */ /* 0x010f280000300800 */
[----:B------:R-:W4:Y:S01]  /*4c2f0*/  LDL.LU R6, [R1+0x80c] ;  /* 0x00080c0001067983 */ /* 0x000f220000300800 */
[----:B---3--:R-:W-:-:S04]  /*4c300*/  IADD3 R7, P1, R7, UR4, RZ ;  /* 0x0000000407077c10 */ /* 0x008fc8000ff3e0ff */
[----:B--2---:R-:W-:Y:S01]  /*4c310*/  IADD3.X R175, R175, UR6, RZ, P1, !PT ;  /* 0x00000006afaf7c10 */ /* 0x004fe20008ffe4ff */
[----:B------:R-:W-:Y:S01]  /*4c320*/  STL [R1+0x640], R7 ;  /* 0x0006400701007387 */ /* 0x000fe20000100800 */
[----:B-1----:R-:W-:Y:S02]  /*4c330*/  IMAD.MOV.U32 R4, RZ, RZ, R7 ;  /* 0x000000ffff047224 */ /* 0x002fe400078e0007 */
[----:B------:R-:W-:Y:S01]  /*4c340*/  MOV R5, R175 ;  /* 0x000000af00057202 */ /* 0x000fe20000000f00 */
[----:B------:R1:W-:Y:S04]  /*4c350*/  STL [R1+0x63c], R175 ;  /* 0x00063caf01007387 */ /* 0x0003e80000100800 */
        /* <DEDUP_REMOVED lines=10> */
[----:B------:R-:W-:Y:S01]  /*4c400*/  USEL UR12, URZ, 0x4, !UP1 ;  /* 0x000000043f0c7887 */ /* 0x000fe2000c800000 */
[----:B----4-:R-:W-:-:S07]  /*4c410*/  IADD3.X R174, R174, UR6, RZ, P2, !PT ;  /* 0x00000006aeae7c10 */ /* 0x010fce00097fe4ff */
[----:B------:R4:W-:Y:S01]  /*4c420*/  LDGSTS.E [R2+0xc], desc[UR8][R4.64], P0 ;  /* 0x0000c00004027fae */ /* 0x0009e20008121848 */
[----:B------:R-:W-:-:S03]  /*4c430*/  IADD3.X R6, R6, UR6, RZ, P3, !PT ;  /* 0x0000000606067c10 */ /* 0x000fc60009ffe4ff */
[----:B------:R1:W-:Y:S01]  /*4c440*/  STL [R1+0x644], R174 ;  /* 0x000644ae01007387 */ /* 0x0003e20000100800 */
[----:B------:R-:W-:-:S03]  /*4c450*/  USEL UR12, UR12, URZ, !UP0 ;  /* 0x0000003f0c0c7287 */ /* 0x000fc6000c000000 */
[----:B------:R-:W-:Y:S01]  /*4c460*/  STL [R1+0x810], R0 ;  /* 0x0008100001007387 */ /* 0x000fe20000100800 */
[----:B----4-:R-:W-:-:S03]  /*4c470*/  IMAD.MOV.U32 R4, RZ, RZ, R9 ;  /* 0x000000ffff047224 */ /* 0x010fc600078e0009 */
[----:B-1----:R-:W4:Y:S01]  /*4c480*/  LDL.LU R9, [R1+0x820] ;  /* 0x0008200001097983 */ /* 0x002f220000300800 */
[----:B------:R-:W-:-:S03]  /*4c490*/  IMAD.MOV.U32 R5, RZ, RZ, R174 ;  /* 0x000000ffff057224 */ /* 0x000fc600078e00ae */
[----:B------:R1:W-:Y:S01]  /*4c4a0*/  STL [R1+0x80c], R6 ;  /* 0x00080c0601007387 */ /* 0x0003e20000100800 */
[----:B------:R-:W-:-:S03]  /*4c4b0*/  ISETP.NE.U32.AND P1, PT, RZ, UR12, PT ;  /* 0x0000000cff007c0c */ /* 0x000fc6000bf25070 */
[----:B------:R-:W4:Y:S04]  /*4c4c0*/  LDL.LU R174, [R1+0x81c] ;  /* 0x00081c0001ae7983 */ /* 0x000f280000300800 */
[----:B------:R1:W-:Y:S02]  /*4c4d0*/  LDGSTS.E [R2+0x400c], desc[UR8][R4.64], P0 ;  /* 0x0400c00004027fae */ /* 0x0003e40008121848 */
[----:B-1----:R-:W-:Y:S01]  /*4c4e0*/  MOV R4, R0 ;  /* 0x0000000000047202 */ /* 0x002fe20000000f00 */
[----:B------:R-:W-:Y:S02]  /*4c4f0*/  IMAD.MOV.U32 R5, RZ, RZ, R6 ;  /* 0x000000ffff057224 */ /* 0x000fe400078e0006 */
[----:B------:R-:W4:Y:S04]  /*4c500*/  LDL.LU R6, [R1+0x828] ;  /* 0x0008280001067983 */ /* 0x000f280000300800 */
[----:B------:R-:W4:Y:S04]  /*4c510*/  LDL.LU R0, [R1+0x830] ;  /* 0x0008300001007983 */ /* 0x000f280000300800 */
[----:B------:R1:W-:Y:S01]  /*4c520*/  LDGSTS.E [R2+0x8000], desc[UR8][R4.64], P1 ;  /* 0x0800000004027fae */ /* 0x0003e20008921848 */
[----:B---3--:R-:W-:-:S04]  /*4c530*/  IADD3 R7, P0, R7, UR4, RZ ;  /* 0x0000000407077c10 */ /* 0x008fc8000ff1e0ff */
[----:B--2---:R-:W-:Y:S01]  /*4c540*/  IADD3.X R175, R175, UR6, RZ, P0, !PT ;  /* 0x00000006afaf7c10 */ /* 0x004fe200087fe4ff */
[----:B------:R-:W-:Y:S03]  /*4c550*/  STL [R1+0x818], R7 ;  /* 0x0008180701007387 */ /* 0x000fe60000100800 */
[----:B-1----:R-:W-:Y:S01]  /*4c560*/  MOV R5, R175 ;  /* 0x000000af00057202 */ /* 0x002fe20000000f00 */
        /* <DEDUP_REMOVED lines=8> */
[----:B----4-:R-:W-:-:S04]  /*4c5f0*/  IADD3 R9, P1, R9, UR4, RZ ;  /* 0x0000000409097c10 */ /* 0x010fc8000ff3e0ff */
[----:B------:R-:W-:Y:S01]  /*4c600*/  IADD3.X R174, R174, UR6, RZ, P1, !PT ;  /* 0x00000006aeae7c10 */ /* 0x000fe20008ffe4ff */
[----:B------:R-:W-:Y:S01]  /*4c610*/  STL [R1+0x820], R9 ;  /* 0x0008200901007387 */ /* 0x000fe20000100800 */
[----:B--2---:R-:W-:-:S03]  /*4c620*/  IMAD.MOV.U32 R4, RZ, RZ, R9 ;  /* 0x000000ffff047224 */ /* 0x004fc600078e0009 */
        /* <DEDUP_REMOVED lines=9> */
[----:B-1----:R-:W-:Y:S02]  /*4c6c0*/  MOV R4, R6 ;  /* 0x0000000600047202 */ /* 0x002fe40000000f00 */
[----:B---3--:R-:W-:Y:S02]  /*4c6d0*/  IADD3.X R175, R175, UR6, RZ, P2, !PT ;  /* 0x00000006afaf7c10 */ /* 0x008fe400097fe4ff */
[----:B------:R-:W-:-:S03]  /*4c6e0*/  IADD3.X R7, R7, UR6, RZ, P3, !PT ;  /* 0x0000000607077c10 */ /* 0x000fc60009ffe4ff */
[----:B------:R1:W-:Y:S04]  /*4c6f0*/  STL [R1+0x824], R175 ;  /* 0x000824af01007387 */ /* 0x0003e80000100800 */
[----:B------:R-:W-:Y:S01]  /*4c700*/  STL [R1+0x830], R0 ;  /* 0x0008300001007387 */ /* 0x000fe20000100800 */
[----:B------:R-:W-:-:S03]  /*4c710*/  IMAD.MOV.U32 R5, RZ, RZ, R175 ;  /* 0x000000ffff057224 */ /* 0x000fc600078e00af */
[----:B------:R-:W3:Y:S04]  /*4c720*/  LDL.LU R6, [R1+0x840] ;  /* 0x0008400001067983 */ /* 0x000ee80000300800 */
[----:B------:R1:W-:Y:S04]  /*4c730*/  STL [R1+0x82c], R7 ;  /* 0x00082c0701007387 */ /* 0x0003e80000100800 */
[----:B-1----:R-:W3:Y:S01]  /*4c740*/  LDL.LU R175, [R1+0x83c] ;  /* 0x00083c0001af7983 */ /* 0x002ee20000300800 */
[----:B------:R-:W-:-:S03]  /*4c750*/  UISETP.GT.AND UP1, UPT, UR16, 0x32, UPT ;  /* 0x000000321000788c */ /* 0x000fc6000bf24270 */
[----:B------:R1:W-:Y:S01]  /*4c760*/  LDGSTS.E [R2+0xc004], desc[UR8][R4.64], P0 ;  /* 0x0c00400004027fae */ /* 0x0003e20008121848 */
[----:B------:R-:W-:-:S04]  /*4c770*/  USEL UR12, URZ, 0x4, !UP1 ;  /* 0x000000043f0c7887 */ /* 0x000fc8000c800000 */
[----:B------:R-:W-:-:S06]  /*4c780*/  USEL UR12, UR12, URZ, !UP0 ;  /* 0x0000003f0c0c7287 */ /* 0x000fcc000c000000 */
[----:B------:R-:W-:Y:S01]  /*4c790*/  ISETP.NE.U32.AND P1, PT, RZ, UR12, PT ;  /* 0x0000000cff007c0c */ /* 0x000fe2000bf25070 */
[----:B-1----:R-:W-:Y:S01]  /*4c7a0*/  IMAD.MOV.U32 R4, RZ, RZ, R0 ;  /* 0x000000ffff047224 */ /* 0x002fe200078e0000 */
[----:B------:R-:W-:Y:S02]  /*4c7b0*/  MOV R5, R7 ;  /* 0x0000000700057202 */ /* 0x000fe40000000f00 */
[----:B------:R-:W3:Y:S04]  /*4c7c0*/  LDL.LU R7, [R1+0x848] ;  /* 0x0008480001077983 */ /* 0x000ee80000300800 */
[----:B------:R-:W3:Y:S05]  /*4c7d0*/  LDL.LU R0, [R1+0xa10] ;  /* 0x000a100001007983 */ /* 0x000eea0000300800 */
[----:B------:R1:W-:Y:S01]  /*4c7e0*/  LDGSTS.E [R2+0x8008], desc[UR8][R4.64], P1 ;  /* 0x0800800004027fae */ /* 0x0003e20008921848 */
[----:B----4-:R-:W-:-:S04]  /*4c7f0*/  IADD3 R9, P0, R9, UR4, RZ ;  /* 0x0000000409097c10 */ /* 0x010fc8000ff1e0ff */
[----:B--2---:R-:W-:Y:S01]  /*4c800*/  IADD3.X R174, R174, UR6, RZ, P0, !PT ;  /* 0x00000006aeae7c10 */ /* 0x004fe200087fe4ff */
[----:B------:R-:W-:Y:S04]  /*4c810*/  STL [R1+0x838], R9 ;  /* 0x0008380901007387 */ /* 0x000fe80000100800 */
[----:B------:R2:W-:Y:S01]  /*4c820*/  STL [R1+0x834], R174 ;  /* 0x000834ae01007387 */ /* 0x0005e20000100800 */
[----:B-1----:R-:W-:Y:S02]  /*4c830*/  IMAD.MOV.U32 R5, RZ, RZ, R174 ;  /* 0x000000ffff057224 */ /* 0x002fe400078e00ae */
[----:B------:R-:W-:-:S05]  /*4c840*/  IMAD.MOV.U32 R4, RZ, RZ, R9 ;  /* 0x000000ffff047224 */ /* 0x000fca00078e0009 */
[----:B------:R1:W-:Y:S04]  /*4c850*/  LDGSTS.E [R2+0xc008], desc[UR8][R4.64], P1 ;  /* 0x0c00800004027fae */ /* 0x0003e80008921848 */
[----:B--2---:R-:W2:Y:S04]  /*4c860*/  LDL.LU R174, [R1+0x844] ;  /* 0x0008440001ae7983 */ /* 0x004ea80000300800 */
[----:B------:R-:W4:Y:S01]  /*4c870*/  LDL.LU R9, [R1+0xa0c] ;  /* 0x000a0c0001097983 */ /* 0x000f220000300800 */
[----:B---3--:R-:W-:-:S04]  /*4c880*/  IADD3 R6, P1, R6, UR4, RZ ;  /* 0x0000000406067c10 */ /* 0x008fc8000ff3e0ff */
[----:B------:R-:W-:Y:S01]  /*4c890*/  IADD3.X R175, R175, UR6, RZ, P1, !PT ;  /* 0x00000006afaf7c10 */ /* 0x000fe20008ffe4ff */
[----:B------:R-:W-:Y:S01]  /*4c8a0*/  STL [R1+0x840], R6 ;  /* 0x0008400601007387 */ /* 0x000fe20000100800 */
[----:B-1----:R-:W-:-:S03]  /*4c8b0*/  MOV R4, R6 ;  /* 0x0000000600047202 */ /* 0x002fc60000000f00 */
[----:B------:R1:W-:Y:S01]  /*4c8c0*/  STL [R1+0x83c], R175 ;  /* 0x00083caf01007387 */ /* 0x0003e20000100800 */
[----:B------:R-:W-:-:S03]  /*4c8d0*/  IMAD.MOV.U32 R5, RZ, RZ, R175 ;  /* 0x000000ffff057224 */ /* 0x000fc600078e00af */
[----:B-1----:R-:W3:Y:S04]  /*4c8e0*/  LDL.LU R175, [R1+0xa14] ;  /* 0x000a140001af7983 */ /* 0x002ee80000300800 */
        /* <DEDUP_REMOVED lines=12> */
[----:B--2---:R-:W-:Y:S02]  /*4c9b0*/  IADD3.X R174, R174, UR6, RZ, P2, !PT ;  /* 0x00000006aeae7c10 */ /* 0x004fe400097fe4ff */
[----:B----4-:R-:W-:-:S03]  /*4c9c0*/  IADD3.X R9, R9, UR6, RZ, P3, !PT ;  /* 0x0000000609097c10 */ /* 0x010fc60009ffe4ff */
[----:B------:R2:W-:Y:S01]  /*4c9d0*/  STL [R1+0x844], R174 ;  /* 0x000844ae01007387 */ /* 0x0005e20000100800 */
[----:B-1----:R-:W-:-:S03]  /*4c9e0*/  IMAD.MOV.U32 R4, RZ, RZ, R7 ;  /* 0x000000ffff047224 */ /* 0x002fc600078e0007 */
[----:B------:R-:W-:Y:S01]  /*4c9f0*/  STL [R1+0xa10], R0 ;  /* 0x000a100001007387 */ /* 0x000fe20000100800 */
[----:B------:R-:W-:-:S03]  /*4ca00*/  MOV R5, R174 ;  /* 0x000000ae00057202 */ /* 0x000fc60000000f00 */
[----:B------:R-:W4:Y:S04]  /*4ca10*/  LDL.LU R7, [R1+0xa20] ;  /* 0x000a200001077983 */ /* 0x000f280000300800 */
[----:B------:R1:W-:Y:S01]  /*4ca20*/  STL [R1+0xa0c], R9 ;  /* 0x000a0c0901007387 */ /* 0x0003e20000100800 */
[----:B------:R-:W-:-:S03]  /*4ca30*/  ISETP.NE.U32.AND P1, PT, RZ, UR12, PT ;  /* 0x0000000cff007c0c */ /* 0x000fc6000bf25070 */
[----:B--2---:R-:W2:Y:S04]  /*4ca40*/  LDL.LU R174, [R1+0xa1c] ;  /* 0x000a1c0001ae7983 */ /* 0x004ea80000300800 */
[----:B------:R1:W-:Y:S02]  /*4ca50*/  LDGSTS.E [R2+0xc00c], desc[UR8][R4.64], P0 ;  /* 0x0c00c00004027fae */ /* 0x0003e40008121848 */
[----:B-1----:R-:W-:Y:S02]  /*4ca60*/  IMAD.MOV.U32 R4, RZ, RZ, R0 ;  /* 0x000000ffff047224 */ /* 0x002fe400078e0000 */
[----:B------:R-:W-:Y:S02]  /*4ca70*/  IMAD.MOV.U32 R5, RZ, RZ, R9 ;  /* 0x000000ffff057224 */ /* 0x000fe400078e0009 */
[----:B------:R-:W2:Y:S04]  /*4ca80*/  LDL.LU R9, [R1+0xa28] ;  /* 0x000a280001097983 */ /* 0x000ea80000300800 */
[----:B------:R-:W2:Y:S04]  /*4ca90*/  LDL.LU R0, [R1+0xa30] ;  /* 0x000a300001007983 */ /* 0x000ea80000300800 */
[----:B------:R1:W-:Y:S01]  /*4caa0*/  LDGSTS.E [R2+0x10000], desc[UR8][R4.64], P1 ;  /* 0x1000000004027fae */ /* 0x0003e20008921848 */
[----:B---3--:R-:W-:-:S04]  /*4cab0*/  IADD3 R6, P0, R6, UR4, RZ ;  /* 0x0000000406067c10 */ /* 0x008fc8000ff1e0ff */
[----:B------:R-:W-:Y:S01]  /*4cac0*/  IADD3.X R175, R175, UR6, RZ, P0, !PT ;  /* 0x00000006afaf7c10 */ /* 0x000fe200087fe4ff */
[----:B------:R-:W-:Y:S01]  /*4cad0*/  STL [R1+0xa18], R6 ;  /* 0x000a180601007387 */ /* 0x000fe20000100800 */
[----:B-1----:R-:W-:-:S03]  /*4cae0*/  MOV R4, R6 ;  /* 0x0000000600047202 */ /* 0x002fc60000000f00 */
        /* <DEDUP_REMOVED lines=9> */
[----:B--2---:R-:W-:Y:S01]  /*4cb80*/  IADD3.X R174, R174, UR6, RZ, P1, !PT ;  /* 0x00000006aeae7c10 */ /* 0x004fe20008ffe4ff */
[----:B------:R-:W-:Y:S01]  /*4cb90*/  STL [R1+0xa20], R7 ;  /* 0x000a200701007387 */ /* 0x000fe20000100800 */
[----:B---3--:R-:W-:Y:S02]  /*4cba0*/  IMAD.MOV.U32 R4, RZ, RZ, R7 ;  /* 0x000000ffff047224 */ /* 0x008fe400078e0007 */
[----:B------:R-:W-:Y:S01]  /*4cbb0*/  MOV R5, R174 ;  /* 0x000000ae00057202 */ /* 0x000fe20000000f00 */
[----:B------:R1:W-:Y:S01]  /*4cbc0*/  STL [R1+0xa1c], R174 ;  /* 0x000a1cae01007387 */ /* 0x0003e20000100800 */
[----:B------:R-:W-:-:S03]  /*4cbd0*/  ISETP.NE.U32.AND P0, PT, RZ, UR12, PT ;  /* 0x0000000cff007c0c */ /* 0x000fc6000bf05070 */
[----:B-1----:R-:W2:Y:S04]  /*4cbe0*/  LDL.LU R174, [R1+0xa34] ;  /* 0x000a340001ae7983 */ /* 0x002ea80000300800 */
[----:B------:R-:W3:Y:S01]  /*4cbf0*/  LDL.LU R7, [R1+0xa38] ;  /* 0x000a380001077983 */ /* 0x000ee20000300800 */
[----:B------:R-:W-:-:S05]  /*4cc00*/  IADD3 R9, P2, R9, UR4, RZ ;  /* 0x0000000409097c10 */ /* 0x000fca000ff5e0ff */
[----:B------:R1:W-:Y:S01]  /*4cc10*/  LDGSTS.E [R2+0x10004], desc[UR8][R4.64], P0 ;  /* 0x1000400004027fae */ /* 0x0003e20008121848 */
[----:B------:R-:W-:-:S03]  /*4cc20*/  IADD3 R0, P3, R0, UR4, RZ ;  /* 0x0000000400007c10 */ /* 0x000fc6000ff7e0ff */
[----:B------:R4:W-:Y:S01]  /*4cc30*/  STL [R1+0xa28], R9 ;  /* 0x000a280901007387 */ /* 0x0009e20000100800 */
[----:B-1----:R-:W-:Y:S01]  /*4cc40*/  IMAD.MOV.U32 R4, RZ, RZ, R9 ;  /* 0x000000ffff047224 */ /* 0x002fe200078e0009 */
[----:B------:R-:W-:Y:S02]  /*4cc50*/  IADD3.X R175, R175, UR6, RZ, P2, !PT ;  /* 0x00000006afaf7c10 */ /* 0x000fe400097fe4ff */
[----:B------:R-:W-:-:S03]  /*4cc60*/  IADD3.X R6, R6, UR6, RZ, P3, !PT ;  /* 0x0000000606067c10 */ /* 0x000fc60009ffe4ff */
[----:B------:R-:W-:Y:S04]  /*4cc70*/  STL [R1+0xa24], R175 ;  /* 0x000a24af01007387 */ /* 0x000fe80000100800 */
[----:B------:R1:W-:Y:S04]  /*4cc80*/  STL [R1+0xa30], R0 ;  /* 0x000a300001007387 */ /* 0x0003e80000100800 */
[----:B------:R1:W-:Y:S04]  /*4cc90*/  STL [R1+0xa2c], R6 ;  /* 0x000a2c0601007387 */ /* 0x0003e80000100800 */
[----:B------:R-:W2:Y:S04]  /*4cca0*/  LDL.LU R178, [R1+0xa3c] ;  /* 0x000a3c0001b27983 */ /* 0x000ea80000300800 */
[----:B----4-:R-:W4:Y:S01]  /*4ccb0*/  LDL.LU R9, [R1+0xa40] ;  /* 0x000a400001097983 */ /* 0x010f220000300800 */
[----:B------:R-:W-:-:S04]  /*4ccc0*/  UISETP.GT.AND UP1, UPT, UR16, 0x52, UPT ;  /* 0x000000521000788c */ /* 0x000fc8000bf24270 */
[----:B------:R-:W-:Y:S01]  /*4ccd0*/  USEL UR12, URZ, 0x4, !UP1 ;  /* 0x000000043f0c7887 */ /* 0x000fe2000c800000 */
[----:B------:R-:W-:-:S03]  /*4cce0*/  IMAD.MOV.U32 R5, RZ, RZ, R175 ;  /* 0x000000ffff057224 */ /* 0x000fc600078e00af */
[----:B------:R-:W-:Y:S02]  /*4ccf0*/  USEL UR12, UR12, URZ, !UP0 ;  /* 0x0000003f0c0c7287 */ /* 0x000fe4000c000000 */
[----:B------:R1:W-:Y:S04]  /*4cd00*/  LDGSTS.E [R2+0x14004], desc[UR8][R4.64], P0 ;  /* 0x1400400004027fae */ /* 0x0003e80008121848 */
[----:B------:R-:W-:Y:S02]  /*4cd10*/  ISETP.NE.U32.AND P1, PT, RZ, UR12, PT ;  /* 0x0000000cff007c0c */ /* 0x000fe4000bf25070 */
[----:B-1----:R-:W-:Y:S01]  /*4cd20*/  MOV R4, R0 ;  /* 0x0000000000047202 */ /* 0x002fe20000000f00 */
[----:B------:R-:W-:Y:S01]  /*4cd30*/  IMAD.MOV.U32 R5, RZ, RZ, R6 ;  /* 0x000000ffff057224 */ /* 0x000fe200078e0006 */
[----:B------:R-:W4:Y:S04]  /*4cd40*/  LDL.LU R0, [R1+0xa48] ;  /* 0x000a480001007983 */ /* 0x000f280000300800 */
[----:B------:R-:W4:Y:S05]  /*4cd50*/  LDL.LU R6, [R1+0xc10] ;  /* 0x000c100001067983 */ /* 0x000f2a0000300800 */
[----:B------:R1:W-:Y:S01]  /*4cd60*/  LDGSTS.E [R2+0x10008], desc[UR8][R4.64], P1 ;  /* 0x1000800004027fae */ /* 0x0003e20008921848 */
[----:B---3--:R-:W-:-:S04]  /*4cd70*/  IADD3 R7, P0, R7, UR4, RZ ;  /* 0x0000000407077c10 */ /* 0x008fc8000ff1e0ff */
[----:B--2---:R-:W-:Y:S01]  /*4cd80*/  IADD3.X R174, R174, UR6, RZ, P0, !PT ;  /* 0x00000006aeae7c10 */ /* 0x004fe200087fe4ff */
[----:B------:R-:W-:Y:S04]  /*4cd90*/  STL [R1+0xa38], R7 ;  /* 0x000a380701007387 */ /* 0x000fe80000100800 */
[----:B------:R2:W-:Y:S04]  /*4cda0*/  STL [R1+0xa34], R174 ;  /* 0x000a34ae01007387 */ /* 0x0005e80000100800 */
[----:B------:R-:W3:Y:S01]  /*4cdb0*/  LDL.LU R175, [R1+0xa44] ;  /* 0x000a440001af7983 */ /* 0x000ee20000300800 */
[----:B-1----:R-:W-:Y:S01]  /*4cdc0*/  IMAD.MOV.U32 R4, RZ, RZ, R7 ;  /* 0x000000ffff047224 */ /* 0x002fe200078e0007 */
[----:B------:R-:W-:-:S02]  /*4cdd0*/  MOV R5, R174 ;  /* 0x000000ae00057202 */ /* 0x000fc40000000f00 */
[----:B--2---:R-:W2:Y:S04]  /*4cde0*/  LDL.LU R174, [R1+0xc0c] ;  /* 0x000c0c0001ae7983 */ /* 0x004ea80000300800 */
[----:B------:R1:W-:Y:S04]  /*4cdf0*/  LDGSTS.E [R2+0x14008], desc[UR8][R4.64], P1 ;  /* 0x1400800004027fae */ /* 0x0003e80008921848 */
[----:B------:R-:W2:Y:S01]  /*4ce00*/  LDL.LU R7, [R1+0xc18] ;  /* 0x000c180001077983 */ /* 0x000ea20000300800 */
[----:B----4-:R-:W-:-:S04]  /*4ce10*/  IADD3 R9, P1, R9, UR4, RZ ;  /* 0x0000000409097c10 */ /* 0x010fc8000ff3e0ff */
[----:B------:R-:W-:Y:S01]  /*4ce20*/  IADD3.X R178, R178, UR6, RZ, P1, !PT ;  /* 0x00000006b2b27c10 */ /* 0x000fe20008ffe4ff */
[----:B------:R4:W-:Y:S01]  /*4ce30*/  STL [R1+0xa40], R9 ;  /* 0x000a400901007387 */ /* 0x0009e20000100800 */
[----:B-1----:R-:W-:-:S03]  /*4ce40*/  IMAD.MOV.U32 R4, RZ, RZ, R9 ;  /* 0x000000ffff047224 */ /* 0x002fc600078e0009 */
[----:B------:R-:W-:Y:S04]  /*4ce50*/  STL [R1+0xa3c], R178 ;  /* 0x000a3cb201007387 */ /* 0x000fe80000100800 */
[----:B----4-:R-:W4:Y:S01]  /*4ce60*/  LDL.LU R9, [R1+0xc14] ;  /* 0x000c140001097983 */ /* 0x010f220000300800 */
[----:B------:R-:W-:-:S04]  /*4ce70*/  UISETP.GT.AND UP1, UPT, UR16, 0x53, UPT ;  /* 0x000000531000788c */ /* 0x000fc8000bf24270 */
[----:B------:R-:W-:-:S04]  /*4ce80*/  USEL UR12, URZ, 0x4, !UP1 ;  /* 0x000000043f0c7887 */ /* 0x000fc8000c800000 */
[----:B------:R-:W-:Y:S01]  /*4ce90*/  USEL UR12, UR12, URZ, !UP0 ;  /* 0x0000003f0c0c7287 */ /* 0x000fe2000c000000 */
[----:B------:R-:W-:-:S05]  /*4cea0*/  IADD3 R0, P2, R0, UR4, RZ ;  /* 0x0000000400007c10 */ /* 0x000fca000ff5e0ff */
[----:B------:R-:W-:Y:S01]  /*4ceb0*/  ISETP.NE.U32.AND P0, PT, RZ, UR12, PT ;  /* 0x0000000cff007c0c */ /* 0x000fe2000bf05070 */
[----:B------:R-:W-:Y:S01]  /*4cec0*/  UISETP.GT.AND UP1, UPT, UR16, 0x70, UPT ;  /* 0x000000701000788c */ /* 0x000fe2000bf24270 */
[----:B------:R-:W-:Y:S01]  /*4ced0*/  IMAD.MOV.U32 R5, RZ, RZ, R178 ;  /* 0x000000ffff057224 */ /* 0x000fe200078e00b2 */
[----:B------:R-:W-:Y:S02]  /*4cee0*/  IADD3 R6, P3, R6, UR4, RZ ;  /* 0x0000000406067c10 */ /* 0x000fe4000ff7e0ff */
[----:B------:R-:W-:Y:S01]  /*4cef0*/  USEL UR12, URZ, 0x4, !UP1 ;  /* 0x000000043f0c7887 */ /* 0x000fe2000c800000 */
[----:B------:R1:W-:Y:S03]  /*4cf00*/  STL [R1+0xa48], R0 ;  /* 0x000a480001007387 */ /* 0x0003e60000100800 */
[----:B------:R-:W-:-:S04]  /*4cf10*/  USEL UR12, UR12, URZ, !UP0 ;  /* 0x0000003f0c0c7287 */ /* 0x000fc8000c000000 */
[----:B------:R1:W-:Y:S01]  /*4cf20*/  LDGSTS.E [R2+0x1000c], desc[UR8][R4.64], P0 ;  /* 0x1000c00004027fae */ /* 0x0003e20008121848 */
[----:B---3--:R-:W-:-:S05]  /*4cf30*/  IADD3.X R175, R175, UR6, RZ, P2, !PT ;  /* 0x00000006afaf7c10 */ /* 0x008fca00097fe4ff */
[----:B------:R-:W-:Y:S01]  /*4cf40*/  STL [R1+0xa44], R175 ;  /* 0x000a44af01007387 */ /* 0x000fe20000100800 */
[----:B--2---:R-:W-:Y:S01]  /*4cf50*/  IADD3.X R174, R174, UR6, RZ, P3, !PT ;  /* 0x00000006aeae7c10 */ /* 0x004fe20009ffe4ff */
[----:B-1----:R-:W-:Y:S01]  /*4cf60*/  IMAD.MOV.U32 R5, RZ, RZ, R175 ;  /* 0x000000ffff057224 */ /* 0x002fe200078e00af */
[----:B------:R-:W-:Y:S01]  /*4cf70*/  MOV R4, R0 ;  /* 0x0000000000047202 */ /* 0x000fe20000000f00 */
[----:B------:R1:W-:Y:S04]  /*4cf80*/  STL [R1+0xc10], R6 ;  /* 0x000c100601007387 */ /* 0x0003e80000100800 */
[----:B------:R-:W2:Y:S01]  /*4cf90*/  LDL.LU R0, [R1+0xc20] ;  /* 0x000c200001007983 */ /* 0x000ea20000300800 */
[----:B------:R-:W-:-:S03]  /*4cfa0*/  ISETP.NE.U32.AND P1, PT, RZ, UR12, PT ;  /* 0x0000000cff007c0c */ /* 0x000fc6000bf25070 */
[----:B------:R3:W-:Y:S04]  /*4cfb0*/  LDGSTS.E [R2+0x1400c], desc[UR8][R4.64], P0 ;  /* 0x1400c00004027fae */ /* 0x0007e80008121848 */
[----:B------:R-:W-:Y:S01]  /*4cfc0*/  STL [R1+0xc0c], R174 ;  /* 0x000c0cae01007387 */ /* 0x000fe20000100800 */
[----:B------:R-:W-:Y:S01]  /*4cfd0*/  IADD3 R7, P0, R7, UR4, RZ ;  /* 0x0000000407077c10 */ /* 0x000fe2000ff1e0ff */
[----:B---3--:R-:W-:Y:S02]  /*4cfe0*/  IMAD.MOV.U32 R4, RZ, RZ, R6 ;  /* 0x000000ffff047224 */ /* 0x008fe400078e0006 */
[----:B-1----:R-:W3:Y:S01]  /*4cff0*/  LDL.LU R6, [R1+0xc1c] ;  /* 0x000c1c0001067983 */ /* 0x002ee20000300800 */
[----:B------:R-:W-:-:S03]  /*4d000*/  MOV R5, R174 ;  /* 0x000000ae00057202 */ /* 0x000fc60000000f00 */
[----:B------:R-:W-:Y:S04]  /*4d010*/  STL [R1+0xc18], R7 ;  /* 0x000c180701007387 */ /* 0x000fe80000100800 */
[----:B------:R1:W-:Y:S01]  /*4d020*/  LDGSTS.E [R2+0x18000], desc[UR8][R4.64], P1 ;  /* 0x1800000004027fae */ /* 0x0003e20008921848 */
[----:B----4-:R-:W-:-:S05]  /*4d030*/  IADD3.X R9, R9, UR6, RZ, P0, !PT ;  /* 0x0000000609097c10 */ /* 0x010fca00087fe4ff */
[----:B------:R4:W-:Y:S01]  /*4d040*/  STL [R1+0xc14], R9 ;  /* 0x000c140901007387 */ /* 0x0009e20000100800 */
[----:B-1----:R-:W-:-:S03]  /*4d050*/  IMAD.MOV.U32 R5, RZ, RZ, R9 ;  /* 0x000000ffff057224 */ /* 0x002fc600078e0009 */
[----:B------:R-:W3:Y:S04]  /*4d060*/  LDL.LU R175, [R1+0xc24] ;  /* 0x000c240001af7983 */ /* 0x000ee80000300800 */
[----:B----4-:R-:W4:Y:S04]  /*4d070*/  LDL.LU R9, [R1+0xc28] ;  /* 0x000c280001097983 */ /* 0x010f280000300800 */
[----:B------:R-:W4:Y:S04]  /*4d080*/  LDL.LU R179, [R1+0xc2c] ;  /* 0x000c2c0001b37983 */ /* 0x000f280000300800 */
[----:B------:R-:W4:Y:S01]  /*4d090*/  LDL.LU R178, [R1+0xc30] ;  /* 0x000c300001b27983 */ /* 0x000f220000300800 */
[----:B------:R-:W-:Y:S01]  /*4d0a0*/  IMAD.MOV.U32 R4, RZ, RZ, R7 ;  /* 0x000000ffff047224 */ /* 0x000fe200078e0007 */
[----:B------:R-:W-:-:S04]  /*4d0b0*/  UISETP.GT.AND UP1, UPT, UR16, 0x71, UPT ;  /* 0x000000711000788c */ /* 0x000fc8000bf24270 */
[----:B------:R1:W-:Y:S01]  /*4d0c0*/  LDGSTS.E [R2+0x1c000], desc[UR8][R4.64], P1 ;  /* 0x1c00000004027fae */ /* 0x0003e20008921848 */
[----:B------:R-:W-:-:S04]  /*4d0d0*/  USEL UR12, URZ, 0x4, !UP1 ;  /* 0x000000043f0c7887 */ /* 0x000fc8000c800000 */
[----:B------:R-:W-:Y:S01]  /*4d0e0*/  USEL UR12, UR12, URZ, !UP0 ;  /* 0x0000003f0c0c7287 */ /* 0x000fe2000c000000 */
[----:B--2---:R-:W-:-:S05]  /*4d0f0*/  IADD3 R0, P1, R0, UR4, RZ ;  /* 0x0000000400007c10 */ /* 0x004fca000ff3e0ff */
[----:B------:R2:W-:Y:S01]  /*4d100*/  STL [R1+0xc20], R0 ;  /* 0x000c200001007387 */ /* 0x0005e20000100800 */
[----:B-1----:R-:W-:Y:S02]  /*4d110*/  MOV R4, R0 ;  /* 0x0000000000047202 */ /* 0x002fe40000000f00 */
[----:B---3--:R-:W-:-:S05]  /*4d120*/  IADD3.X R6, R6, UR6, RZ, P1, !PT ;  /* 0x0000000606067c10 */ /* 0x008fca0008ffe4ff */
[----:B------:R1:W-:Y:S04]  /*4d130*/  STL [R1+0xc1c], R6 ;  /* 0x000c1c0601007387 */ /* 0x0003e80000100800 */
[----:B------:R-:W3:Y:S04]  /*4d140*/  LDL.LU R7, [R1+0xc34] ;  /* 0x000c340001077983 */ /* 0x000ee80000300800 */
[----:B--2---:R-:W2:Y:S01]  /*4d150*/  LDL.LU R0, [R1+0xc38] ;  /* 0x000c380001007983 */ /* 0x004ea20000300800 */
[----:B------:R-:W-:Y:S01]  /*4d160*/  ISETP.NE.U32.AND P0, PT, RZ, UR12, PT ;  /* 0x0000000cff007c0c */ /* 0x000fe2000bf05070 */
[----:B------:R-:W-:-:S02]  /*4d170*/  IMAD.MOV.U32 R5, RZ, RZ, R6 ;  /* 0x000000ffff057224 */ /* 0x000fc400078e0006 */
[----:B------:R-:W3:Y:S04]  /*4d180*/  LDL.LU R174, [R1+0xc40] ;  /* 0x000c400001ae7983 */ /* 0x000ee80000300800 */
[----:B-1----:R-:W3:Y:S06]  /*4d190*/  LDL.LU R6, [R1+0xc48] ;  /* 0x000c480001067983 */ /* 0x002eec0000300800 */
[----:B------:R1:W-:Y:S01]  /*4d1a0*/  LDGSTS.E [R2+0x18004], desc[UR8][R4.64], P0 ;  /* 0x1800400004027fae */ /* 0x0003e20008121848 */
[----:B----4-:R-:W-:-:S04]  /*4d1b0*/  IADD3 R9, P2, R9, UR4, RZ ;  /* 0x0000000409097c10 */ /* 0x010fc8000ff5e0ff */
[----:B------:R-:W-:Y:S01]  /*4d1c0*/  IADD3.X R175, R175, UR6, RZ, P2, !PT ;  /* 0x00000006afaf7c10 */ /* 0x000fe200097fe4ff */
[----:B------:R-:W-:Y:S01]  /*4d1d0*/  STL [R1+0xc28], R9 ;  /* 0x000c280901007387 */ /* 0x000fe20000100800 */
[----:B------:R-:W-:-:S03]  /*4d1e0*/  IADD3 R178, P3, R178, UR4, RZ ;  /* 0x00000004b2b27c10 */ /* 0x000fc6000ff7e0ff */
[----:B------:R4:W-:Y:S01]  /*4d1f0*/  STL [R1+0xc24], R175 ;  /* 0x000c24af01007387 */ /* 0x0009e20000100800 */
[----:B-1----:R-:W-:Y:S02]  /*4d200*/  MOV R5, R175 ;  /* 0x000000af00057202 */ /* 0x002fe40000000f00 */
[----:B------:R-:W-:Y:S01]  /*4d210*/  IADD3.X R179, R179, UR6, RZ, P3, !PT ;  /* 0x00000006b3b37c10 */ /* 0x000fe20009ffe4ff */
[----:B------:R-:W-:Y:S01]  /*4d220*/  STL [R1+0xc30], R178 ;  /* 0x000c30b201007387 */ /* 0x000fe20000100800 */
[----:B------:R-:W-:-:S03]  /*4d230*/  IMAD.MOV.U32 R4, RZ, RZ, R9 ;  /* 0x000000ffff047224 */ /* 0x000fc600078e0009 */
        /* <DEDUP_REMOVED lines=9> */
[----:B-1----:R-:W-:Y:S02]  /*4d2d0*/  IMAD.MOV.U32 R4, RZ, RZ, R178 ;  /* 0x000000ffff047224 */ /* 0x002fe400078e00b2 */
[----:B------:R-:W-:Y:S01]  /*4d2e0*/  IMAD.MOV.U32 R5, RZ, RZ, R179 ;  /* 0x000000ffff057224 */ /* 0x000fe200078e00b3 */
[----:B------:R-:W-:-:S04]  /*4d2f0*/  USEL UR12, URZ, 0x4, !UP1 ;  /* 0x000000043f0c7887 */ /* 0x000fc8000c800000 */
[----:B------:R-:W-:-:S04]  /*4d300*/  USEL UR12, UR12, URZ, !UP0 ;  /* 0x0000003f0c0c7287 */ /* 0x000fc8000c000000 */
[----:B------:R1:W-:Y:S01]  /*4d310*/  LDGSTS.E [R2+0x18008], desc[UR8][R4.64], P1 ;  /* 0x1800800004027fae */ /* 0x0003e20008921848 */
[----:B--2---:R-:W-:-:S04]  /*4d320*/  IADD3 R0, P0, R0, UR4, RZ ;  /* 0x0000000400007c10 */ /* 0x004fc8000ff1e0ff */
[----:B---3--:R-:W-:Y:S02]  /*4d330*/  IADD3.X R7, R7, UR6, RZ, P0, !PT ;  /* 0x0000000607077c10 */ /* 0x008fe400087fe4ff */
[----:B-1----:R-:W-:Y:S01]  /*4d340*/  MOV R4, R0 ;  /* 0x0000000000047202 */ /* 0x002fe20000000f00 */
[----:B------:R-:W-:Y:S02]  /*4d350*/  STL [R1+0xc38], R0 ;  /* 0x000c380001007387 */ /* 0x000fe40000100800 */
[----:B------:R-:W-:Y:S02]  /*4d360*/  IMAD.MOV.U32 R5, RZ, RZ, R7 ;  /* 0x000000ffff057224 */ /* 0x000fe400078e0007 */
[----:B------:R1:W-:Y:S01]  /*4d370*/  STL [R1+0xc34], R7 ;  /* 0x000c340701007387 */ /* 0x0003e20000100800 */
[----:B------:R-:W-:-:S03]  /*4d380*/  ISETP.NE.U32.AND P0, PT, RZ, UR12, PT ;  /* 0x0000000cff007c0c */ /* 0x000fc6000bf05070 */
[----:B------:R2:W-:Y:S01]  /*4d390*/  LDGSTS.E [R2+0x1c008], desc[UR8][R4.64], P1 ;  /* 0x1c00800004027fae */ /* 0x0005e20008921848 */
[----:B------:R-:W-:-:S03]  /*4d3a0*/  IADD3 R174, P1, R174, UR4, RZ ;  /* 0x00000004aeae7c10 */ /* 0x000fc6000ff3e0ff */
[----:B-1----:R-:W3:Y:S04]  /*4d3b0*/  LDL.LU R7, [R1+0x64c] ;  /* 0x00064c0001077983 */ /* 0x002ee80000300800 */
[----:B------:R-:W3:Y:S01]  /*4d3c0*/  LDL.LU R0, [R1+0x650] ;  /* 0x0006500001007983 */ /* 0x000ee20000300800 */
[----:B------:R-:W-:Y:S01]  /*4d3d0*/  IADD3 R6, P2, R6, UR4, RZ ;  /* 0x0000000406067c10 */ /* 0x000fe2000ff5e0ff */
[----:B--2---:R-:W-:Y:S02]  /*4d3e0*/  IMAD.MOV.U32 R4, RZ, RZ, R174 ;  /* 0x000000ffff047224 */ /* 0x004fe400078e00ae */
[----:B------:R-:W-:Y:S01]  /*4d3f0*/  STL [R1+0xc40], R174 ;  /* 0x000c40ae01007387 */ /* 0x000fe20000100800 */
[----:B----4-:R-:W-:-:S04]  /*4d400*/  IADD3.X R175, R175, UR6, RZ, P1, !PT ;  /* 0x00000006afaf7c10 */ /* 0x010fc80008ffe4ff */
[----:B------:R-:W-:Y:S01]  /*4d410*/  MOV R5, R175 ;  /* 0x000000af00057202 */ /* 0x000fe20000000f00 */
[----:B------:R1:W-:Y:S01]  /*4d420*/  STL [R1+0xc3c], R175 ;  /* 0x000c3caf01007387 */ /* 0x0003e20000100800 */
[----:B------:R-:W-:-:S03]  /*4d430*/  IADD3.X R9, R9, UR6, RZ, P2, !PT ;  /* 0x0000000609097c10 */ /* 0x000fc600097fe4ff */
[----:B------:R-:W-:Y:S04]  /*4d440*/  STL [R1+0xc48], R6 ;  /* 0x000c480601007387 */ /* 0x000fe80000100800 */
[----:B------:R2:W-:Y:S04]  /*4d450*/  LDGSTS.E [R2+0x1800c], desc[UR8][R4.64], P0 ;  /* 0x1800c00004027fae */ /* 0x0005e80008121848 */
[----:B------:R4:W-:Y:S04]  /*4d460*/  STL [R1+0xc44], R9 ;  /* 0x000c440901007387 */ /* 0x0009e80000100800 */
[----:B-1----:R-:W3:Y:S01]  /*4d470*/  LDL.LU R175, [R1+0x654] ;  /* 0x0006540001af7983 */ /* 0x002ee20000300800 */
[----:B--2---:R-:W-:-:S03]  /*4d480*/  IMAD.MOV.U32 R5, RZ, RZ, R9 ;  /* 0x000000ffff057224 */ /* 0x004fc600078e0009 */
[----:B----4-:R-:W2:Y:S01]  /*4d490*/  LDL.LU R9, [R1+0x658] ;  /* 0x0006580001097983 */ /* 0x010ea20000300800 */
[----:B------:R-:W-:-:S04]  /*4d4a0*/  UISETP.GT.AND UP1, UPT, UR16, 0x14, UPT ;  /* 0x000000141000788c */ /* 0x000fc8000bf24270 */
[----:B------:R-:W-:Y:S01]  /*4d4b0*/  USEL UR12, URZ, 0x4, !UP1 ;  /* 0x000000043f0c7887 */ /* 0x000fe2000c800000 */
[----:B------:R-:W-:Y:S02]  /*4d4c0*/  IMAD.MOV.U32 R4, RZ, RZ, R6 ;  /* 0x000000ffff047224 */ /* 0x000fe400078e0006 */
[----:B------:R-:W4:Y:S01]  /*4d4d0*/  LDL.LU R6, [R1+0x660] ;  /* 0x0006600001067983 */ /* 0x000f220000300800 */
[----:B------:R-:W-:-:S03]  /*4d4e0*/  USEL UR12, UR12, URZ, !UP0 ;  /* 0x0000003f0c0c7287 */ /* 0x000fc6000c000000 */
[----:B------:R1:W-:Y:S03]  /*4d4f0*/  LDGSTS.E [R2+0x1c00c], desc[UR8][R4.64], P0 ;  /* 0x1c00c00004027fae */ /* 0x0003e60008121848 */
[----:B------:R-:W-:Y:S02]  /*4d500*/  ISETP.NE.U32.AND P0, PT, RZ, UR12, PT ;  /* 0x0000000cff007c0c */ /* 0x000fe4000bf05070 */
[----:B-1----:R-:W-:Y:S02]  /*4d510*/  LOP3.LUT R2, R3, 0x50, RZ, 0x3c, !PT ;  /* 0x0000005003027812 */ /* 0x002fe400078e3cff */
[----:B---3--:R-:W-:-:S04]  /*4d520*/  IADD3 R0, P1, R0, UR4, RZ ;  /* 0x0000000400007c10 */ /* 0x008fc8000ff3e0ff */
[----:B------:R-:W-:Y:S01]  /*4d530*/  IADD3.X R7, R7, UR6, RZ, P1, !PT ;  /* 0x0000000607077c10 */ /* 0x000fe20008ffe4ff */
[----:B------:R-:W-:Y:S04]  /*4d540*/  STL [R1+0x650], R0 ;  /* 0x0006500001007387 */ /* 0x000fe80000100800 */
[----:B------:R1:W-:Y:S04]  /*4d550*/  STL [R1+0x64c], R7 ;  /* 0x00064c0701007387 */ /* 0x0003e80000100800 */
[----:B------:R-:W3:Y:S01]  /*4d560*/  LDL.LU R174, [R1+0x65c] ;  /* 0x00065c0001ae7983 */ /* 0x000ee20000300800 */
[----:B------:R-:W-:Y:S01]  /*4d570*/  IADD3 R2, R2, UR17, RZ ;  /* 0x0000001102027c10 */ /* 0x000fe2000fffe0ff */
[----:B------:R-:W-:-:S02]  /*4d580*/  IMAD.MOV.U32 R4, RZ, RZ, R0 ;  /* 0x000000ffff047224 */ /* 0x000fc400078e0000 */
[----:B------:R-:W-:Y:S02]  /*4d590*/  IMAD.MOV.U32 R5, RZ, RZ, R7 ;  /* 0x000000ffff057224 */ /* 0x000fe400078e0007 */
[----:B-1----:R-:W3:Y:S04]  /*4d5a0*/  LDL.LU R7, [R1+0x668] ;  /* 0x0006680001077983 */ /* 0x002ee80000300800 */
[----:B------:R-:W3:Y:S04]  /*4d5b0*/  LDL.LU R0, [R1+0x670] ;  /* 0x0006700001007983 */ /* 0x000ee80000300800 */
[----:B------:R1:W-:Y:S01]  /*4d5c0*/  LDGSTS.E [R2], desc[UR8][R4.64], P0 ;  /* 0x0000000004027fae */ /* 0x0003e20008121848 */
[----:B--2---:R-:W-:-:S04]  /*4d5d0*/  IADD3 R9, P1, R9, UR4, RZ ;  /* 0x0000000409097c10 */ /* 0x004fc8000ff3e0ff */
[----:B------:R-:W-:Y:S01]  /*4d5e0*/  IADD3.X R175, R175, UR6, RZ, P1, !PT ;  /* 0x00000006afaf7c10 */ /* 0x000fe20008ffe4ff */
[----:B------:R-:W-:Y:S04]  /*4d5f0*/  STL [R1+0x658], R9 ;  /* 0x0006580901007387 */ /* 0x000fe80000100800 */
[----:B------:R2:W-:Y:S01]  /*4d600*/  STL [R1+0x654], R175 ;  /* 0x000654af01007387 */ /* 0x0005e20000100800 */
[----:B-1----:R-:W-:Y:S01]  /*4d610*/  IMAD.MOV.U32 R5, RZ, RZ, R175 ;  /* 0x000000ffff057224 */ /* 0x002fe200078e00af */
[----:B------:R-:W-:Y:S01]  /*4d620*/  MOV R4, R9 ;  /* 0x0000000900047202 */ /* 0x000fe20000000f00 */
        /* <DEDUP_REMOVED lines=8> */
[----:B------:R-:W-:Y:S01]  /*4d6b0*/  ISETP.NE.U32.AND P0, PT, RZ, UR12, PT ;  /* 0x0000000cff007c0c */ /* 0x000fe2000bf05070 */
[----:B-1----:R-:W-:Y:S01]  /*4d6c0*/  IMAD.MOV.U32 R4, RZ, RZ, R6 ;  /* 0x000000ffff047224 */ /* 0x002fe200078e0006 */
[----:B---3--:R-:W-:-:S04]  /*4d6d0*/  IADD3.X R174, R174, UR6, RZ, P1, !PT ;  /* 0x00000006aeae7c10 */ /* 0x008fc80008ffe4ff */
[----:B------:R-:W-:Y:S01]  /*4d6e0*/  MOV R5, R174 ;  /* 0x000000ae00057202 */ /* 0x000fe20000000f00 */
[----:B------:R1:W-:Y:S01]  /*4d6f0*/  STL [R1+0x65c], R174 ;  /* 0x00065cae01007387 */ /* 0x0003e20000100800 */
[----:B------:R-:W-:-:S05]  /*4d700*/  IADD3 R7, P2, R7, UR4, RZ ;  /* 0x0000000407077c10 */ /* 0x000fca000ff5e0ff */
[----:B------:R3:W-:Y:S04]  /*4d710*/  LDGSTS.E [R2+0x4], desc[UR8][R4.64], P0 ;  /* 0x0000400004027fae */ /* 0x0007e80008121848 */
[----:B-1----:R-:W4:Y:S04]  /*4d720*/  LDL.LU R174, [R1+0x674] ;  /* 0x0006740001ae7983 */ /* 0x002f280000300800 */
[----:B------:R-:W4:Y:S01]  /*4d730*/  LDL.LU R6, [R1+0x678] ;  /* 0x0006780001067983 */ /* 0x000f220000300800 */
[----:B------:R-:W-:Y:S01]  /*4d740*/  IADD3 R0, P3, R0, UR4, RZ ;  /* 0x0000000400007c10 */ /* 0x000fe2000ff7e0ff */
[----:B---3--:R-:W-:-:S02]  /*4d750*/  IMAD.MOV.U32 R4, RZ, RZ, R7 ;  /* 0x000000ffff047224 */ /* 0x008fc400078e0007 */
[----:B------:R1:W-:Y:S01]  /*4d760*/  STL [R1+0x668], R7 ;  /* 0x0006680701007387 */ /* 0x0003e20000100800 */
[----:B--2---:R-:W-:Y:S02]  /*4d770*/  IADD3.X R175, R175, UR6, RZ, P2, !PT ;  /* 0x00000006afaf7c10 */ /* 0x004fe400097fe4ff */
        /* <DEDUP_REMOVED lines=18> */
[----:B------:R-:W-:Y:S01]  /*4d8a0*/  IADD3.X R174, R174, UR6, RZ, P0, !PT ;  /* 0x00000006aeae7c10 */ /* 0x000fe200087fe4ff */
[----:B------:R-:W-:Y:S01]  /*4d8b0*/  STL [R1+0x678], R6 ;  /* 0x0006780601007387 */ /* 0x000fe20000100800 */
[----:B-1----:R-:W-:Y:S02]  /*4d8c0*/  IMAD.MOV.U32 R4, RZ, RZ, R6 ;  /* 0x000000ffff047224 */ /* 0x002fe400078e0006 */
[----:B------:R-:W-:Y:S01]  /*4d8d0*/  MOV R5, R174 ;  /* 0x000000ae00057202 */ /* 0x000fe20000000f00 */
[----:B------:R1:W-:Y:S04]  /*4d8e0*/  STL [R1+0x674], R174 ;  /* 0x000674ae01007387 */ /* 0x0003e80000100800 */
[----:B------:R4:W-:Y:S04]  /*4d8f0*/  LDGSTS.E [R2+0x4008], desc[UR8][R4.64], P1 ;  /* 0x0400800004027fae */ /* 0x0009e80008921848 */
[----:B-1----:R-:W4:Y:S04]  /*4d900*/  LDL.LU R174, [R1+0x684] ;  /* 0x0006840001ae7983 */ /* 0x002f280000300800 */
[----:B------:R-:W4:Y:S01]  /*4d910*/  LDL.LU R6, [R1+0x84c] ;  /* 0x00084c0001067983 */ /* 0x000f220000300800 */
[----:B---3--:R-:W-:-:S04]  /*4d920*/  IADD3 R7, P1, R7, UR4, RZ ;  /* 0x0000000407077c10 */ /* 0x008fc8000ff3e0ff */
[----:B--2---:R-:W-:Y:S01]  /*4d930*/  IADD3.X R175, R175, UR6, RZ, P1, !PT ;  /* 0x00000006afaf7c10 */ /* 0x004fe20008ffe4ff */
[----:B------:R-:W-:Y:S01]  /*4d940*/  STL [R1+0x680], R7 ;  /* 0x0006800701007387 */ /* 0x000fe20000100800 */
[----:B----4-:R-:W-:-:S03]  /*4d950*/  IMAD.MOV.U32 R4, RZ, RZ, R7 ;  /* 0x000000ffff047224 */ /* 0x010fc600078e0007 */
        /* <DEDUP_REMOVED lines=15> */
[----:B------:R-:W-:Y:S02]  /*4da50*/  IADD3.X R174, R174, UR6, RZ, P2, !PT ;  /* 0x00000006aeae7c10 */ /* 0x000fe400097fe4ff */
[----:B------:R-:W-:-:S03]  /*4da60*/  IADD3.X R6, R6, UR6, RZ, P3, !PT ;  /* 0x0000000606067c10 */ /* 0x000fc60009ffe4ff */
[----:B------:R1:W-:Y:S01]  /*4da70*/  STL [R1+0x684], R174 ;  /* 0x000684ae01007387 */ /* 0x0003e20000100800 */
[----:B----4-:R-:W-:-:S03]  /*4da80*/  MOV R4, R9 ;  /* 0x0000000900047202 */ /* 0x010fc60000000f00 */
[----:B------:R-:W-:Y:S01]  /*4da90*/  STL [R1+0x850], R0 ;  /* 0x0008500001007387 */ /* 0x000fe20000100800 */
[----:B------:R-:W-:-:S03]  /*4daa0*/  IMAD.MOV.U32 R5, RZ, RZ, R174 ;  /* 0x000000ffff057224 */ /* 0x000fc600078e00ae */
[----:B-1----:R-:W4:Y:S01]  /*4dab0*/  LDL.LU R9, [R1+0x860] ;  /* 0x0008600001097983 */ /* 0x002f220000300800 */
[----:B------:R-:W-:-:S03]  /*4dac0*/  ISETP.NE.U32.AND P1, PT, RZ, UR12, PT ;  /* 0x0000000cff007c0c */ /* 0x000fc6000bf25070 */
[----:B------:R1:W-:Y:S04]  /*4dad0*/  STL [R1+0x84c], R6 ;  /* 0x00084c0601007387 */ /* 0x0003e80000100800 */
[----:B------:R-:W4:Y:S04]  /*4dae0*/  LDL.LU R174, [R1+0x85c] ;  /* 0x00085c0001ae7983 */ /* 0x000f280000300800 */
[----:B------:R1:W-:Y:S02]  /*4daf0*/  LDGSTS.E [R2+0x400c], desc[UR8][R4.64], P0 ;  /* 0x0400c00004027fae */ /* 0x0003e40008121848 */
[----:B-1----:R-:W-:Y:S01]  /*4db00*/  IMAD.MOV.U32 R4, RZ, RZ, R0 ;  /* 0x000000ffff047224 */ /* 0x002fe200078e0000 */
[----:B------:R-:W-:-:S02]  /*4db10*/  MOV R5, R6 ;  /* 0x0000000600057202 */ /* 0x000fc40000000f00 */
[----:B------:R-:W4:Y:S04]  /*4db20*/  LDL.LU R6, [R1+0x868] ;  /* 0x0008680001067983 */ /* 0x000f280000300800 */
[----:B------:R-:W4:Y:S04]  /*4db30*/  LDL.LU R0, [R1+0x870] ;  /* 0x0008700001007983 */ /* 0x000f280000300800 */
[----:B------:R1:W-:Y:S01]  /*4db40*/  LDGSTS.E [R2+0x8000], desc[UR8][R4.64], P1 ;  /* 0x0800000004027fae */ /* 0x0003e20008921848 */
[----:B---3--:R-:W-:-:S04]  /*4db50*/  IADD3 R7, P0, R7, UR4, RZ ;  /* 0x0000000407077c10 */ /* 0x008fc8000ff1e0ff */
[----:B--2---:R-:W-:Y:S01]  /*4db60*/  IADD3.X R175, R175, UR6, RZ, P0, !PT ;  /* 0x00000006afaf7c10 */ /* 0x004fe200087fe4ff */
[----:B------:R-:W-:Y:S04]  /*4db70*/  STL [R1+0x858], R7 ;  /* 0x0008580701007387 */ /* 0x000fe80000100800 */
[----:B------:R2:W-:Y:S01]  /*4db80*/  STL [R1+0x854], R175 ;  /* 0x000854af01007387 */ /* 0x0005e20000100800 */
[----:B-1----:R-:W-:Y:S02]  /*4db90*/  IMAD.MOV.U32 R5, RZ, RZ, R175 ;  /* 0x000000ffff057224 */ /* 0x002fe400078e00af */
[----:B------:R-:W-:Y:S01]  /*4dba0*/  IMAD.MOV.U32 R4, RZ, RZ, R7 ;  /* 0x000000ffff047224 */ /* 0x000fe200078e0007 */
[----:B------:R-:W-:-:S04]  /*4dbb0*/  UISETP.GT.AND UP1, UPT, UR16, 0x35, UPT ;  /* 0x000000351000788c */ /* 0x000fc8000bf24270 */
[----:B------:R1:W-:Y:S04]  /*4dbc0*/  LDGSTS.E [R2+0xc000], desc[UR8][R4.64], P1 ;  /* 0x0c00000004027fae */ /* 0x0003e80008921848 */
[----:B--2---:R-:W2:Y:S04]  /*4dbd0*/  LDL.LU R175, [R1+0x864] ;  /* 0x0008640001af7983 */ /* 0x004ea80000300800 */
[----:B------:R-:W3:Y:S01]  /*4dbe0*/  LDL.LU R7, [R1+0x86c] ;  /* 0x00086c0001077983 */ /* 0x000ee20000300800 */
[----:B------:R-:W-:-:S04]  /*4dbf0*/  USEL UR12, URZ, 0x4, !UP1 ;  /* 0x000000043f0c7887 */ /* 0x000fc8000c800000 */
[----:B------:R-:W-:Y:S01]  /*4dc00*/  USEL UR12, UR12, URZ, !UP0 ;  /* 0x0000003f0c0c7287 */ /* 0x000fe2000c000000 */
[----:B----4-:R-:W-:-:S04]  /*4dc10*/  IADD3 R9, P1, R9, UR4, RZ ;  /* 0x0000000409097c10 */ /* 0x010fc8000ff3e0ff */
[----:B------:R-:W-:Y:S01]  /*4dc20*/  IADD3.X R174, R174, UR6, RZ, P1, !PT ;  /* 0x00000006aeae7c10 */ /* 0x000fe20008ffe4ff */
[----:B------:R-:W-:Y:S01]  /*4dc30*/  STL [R1+0x860], R9 ;  /* 0x0008600901007387 */ /* 0x000fe20000100800 */
[----:B-1----:R-:W-:-:S03]  /*4dc40*/  MOV R4, R9 ;  /* 0x0000000900047202 */ /* 0x002fc60000000f00 */
[----:B------:R1:W-:Y:S01]  /*4dc50*/  STL [R1+0x85c], R174 ;  /* 0x00085cae01007387 */ /* 0x0003e20000100800 */
[----:B------:R-:W-:Y:S01]  /*4dc60*/  IMAD.MOV.U32 R5, RZ, RZ, R174 ;  /* 0x000000ffff057224 */ /* 0x000fe200078e00ae */
[----:B------:R-:W-:Y:S02]  /*4dc70*/  ISETP.NE.U32.AND P0, PT, RZ, UR12, PT ;  /* 0x0000000cff007c0c */ /* 0x000fe4000bf05070 */
[----:B-1----:R-:W4:Y:S04]  /*4dc80*/  LDL.LU R174, [R1+0x874] ;  /* 0x0008740001ae7983 */ /* 0x002f280000300800 */
[----:B------:R-:W4:Y:S01]  /*4dc90*/  LDL.LU R9, [R1+0x878] ;  /* 0x0008780001097983 */ /* 0x000f220000300800 */
[----:B------:R-:W-:Y:S02]  /*4dca0*/  IADD3 R6, P2, R6, UR4, RZ ;  /* 0x0000000406067c10 */ /* 0x000fe4000ff5e0ff */
[----:B------:R-:W-:-:S04]  /*4dcb0*/  IADD3 R0, P3, R0, UR4, RZ ;  /* 0x0000000400007c10 */ /* 0x000fc8000ff7e0ff */
[----:B------:R1:W-:Y:S04]  /*4dcc0*/  LDGSTS.E [R2+0x8004], desc[UR8][R4.64], P0 ;  /* 0x0800400004027fae */ /* 0x0003e80008121848 */
[----:B------:R3:W-:Y:S01]  /*4dcd0*/  STL [R1+0x868], R6 ;  /* 0x0008680601007387 */ /* 0x0007e20000100800 */
[----:B-1----:R-:W-:Y:S01]  /*4dce0*/  IMAD.MOV.U32 R4, RZ, RZ, R6 ;  /* 0x000000ffff047224 */ /* 0x002fe200078e0006 */
[----:B--2---:R-:W-:Y:S02]  /*4dcf0*/  IADD3.X R175, R175, UR6, RZ, P2, !PT ;  /* 0x00000006afaf7c10 */ /* 0x004fe400097fe4ff */
[----:B---3--:R-:W-:-:S03]  /*4dd00*/  IADD3.X R7, R7, UR6, RZ, P3, !PT ;  /* 0x0000000607077c10 */ /* 0x008fc60009ffe4ff */
[----:B------:R1:W-:Y:S04]  /*4dd10*/  STL [R1+0x864], R175 ;  /* 0x000864af01007387 */ /* 0x0003e80000100800 */
[----:B------:R-:W-:Y:S01]  /*4dd20*/  STL [R1+0x870], R0 ;  /* 0x0008700001007387 */ /* 0x000fe20000100800 */
[----:B------:R-:W-:-:S03]  /*4dd30*/  MOV R5, R175 ;  /* 0x000000af00057202 */ /* 0x000fc60000000f00 */
        /* <DEDUP_REMOVED lines=8> */
[----:B-1----:R-:W-:Y:S02]  /*4ddc0*/  IMAD.MOV.U32 R4, RZ, RZ, R0 ;  /* 0x000000ffff047224 */ /* 0x002fe400078e0000 */
[----:B------:R-:W-:Y:S02]  /*4ddd0*/  IMAD.MOV.U32 R5, RZ, RZ, R7 ;  /* 0x000000ffff057224 */ /* 0x000fe400078e0007 */
[----:B---3--:R-:W3:Y:S04]  /*4dde0*/  LDL.LU R7, [R1+0x888] ;  /* 0x0008880001077983 */ /* 0x008ee80000300800 */
[----:B------:R-:W3:Y:S04]  /*4ddf0*/  LDL.LU R0, [R1+0xa50] ;  /* 0x000a500001007983 */ /* 0x000ee80000300800 */
        /* <DEDUP_REMOVED lines=10> */
[----:B--2---:R-:W-:-:S04]  /*4dea0*/  IADD3 R6, P1, R6, UR4, RZ ;  /* 0x0000000406067c10 */ /* 0x004fc8000ff3e0ff */
[----:B------:R-:W-:Y:S01]  /*4deb0*/  IADD3.X R175, R175, UR6, RZ, P1, !PT ;  /* 0x00000006afaf7c10 */ /* 0x000fe20008ffe4ff */
[----:B------:R-:W-:Y:S01]  /*4dec0*/  STL [R1+0x880], R6 ;  /* 0x0008800601007387 */ /* 0x000fe20000100800 */
[----:B-1----:R-:W-:Y:S02]  /*4ded0*/  IMAD.MOV.U32 R4, RZ, RZ, R6 ;  /* 0x000000ffff047224 */ /* 0x002fe400078e0006 */
[----:B------:R-:W-:Y:S01]  /*4dee0*/  MOV R5, R175 ;  /* 0x000000af00057202 */ /* 0x000fe20000000f00 */
[----:B------:R1:W-:Y:S04]  /*4def0*/  STL [R1+0x87c], R175 ;  /* 0x00087caf01007387 */ /* 0x0003e80000100800 */
[----:B-1----:R-:W2:Y:S04]  /*4df00*/  LDL.LU R175, [R1+0xa54] ;  /* 0x000a540001af7983 */ /* 0x002ea80000300800 */
[----:B------:R-:W2:Y:S01]  /*4df10*/  LDL.LU R6, [R1+0xa58] ;  /* 0x000a580001067983 */ /* 0x000ea20000300800 */
[----:B------:R-:W-:-:S04]  /*4df20*/  UISETP.GT.AND UP1, UPT, UR16, 0x37, UPT ;  /* 0x000000371000788c */ /* 0x000fc8000bf24270 */
[----:B------:R-:W-:-:S04]  /*4df30*/  USEL UR12, URZ, 0x4, !UP1 ;  /* 0x000000043f0c7887 */ /* 0x000fc8000c800000 */
[----:B------:R-:W-:Y:S01]  /*4df40*/  USEL UR12, UR12, URZ, !UP0 ;  /* 0x0000003f0c0c7287 */ /* 0x000fe2000c000000 */
[----:B---3--:R-:W-:-:S05]  /*4df50*/  IADD3 R7, P2, R7, UR4, RZ ;  /* 0x0000000407077c10 */ /* 0x008fca000ff5e0ff */
        /* <DEDUP_REMOVED lines=10> */
[----:B---3--:R-:W-:-:S03]  /*4e000*/  IMAD.MOV.U32 R4, RZ, RZ, R7 ;  /* 0x000000ffff047224 */ /* 0x008fc600078e0007 */
[----:B------:R-:W-:Y:S01]  /*4e010*/  STL [R1+0xa50], R0 ;  /* 0x000a500001007387 */ /* 0x000fe20000100800 */
[----:B------:R-:W-:-:S03]  /*4e020*/  IMAD.MOV.U32 R5, RZ, RZ, R174 ;  /* 0x000000ffff057224 */ /* 0x000fc600078e00ae */
[----:B-1----:R-:W3:Y:S01]  /*4e030*/  LDL.LU R7, [R1+0xa60] ;  /* 0x000a600001077983 */ /* 0x002ee20000300800 */
[----:B------:R-:W-:-:S03]  /*4e040*/  ISETP.NE.U32.AND P1, PT, RZ, UR12, PT ;  /* 0x0000000cff007c0c */ /* 0x000fc6000bf25070 */
[----:B------:R1:W-:Y:S04]  /*4e050*/  STL [R1+0xa4c], R9 ;  /* 0x000a4c0901007387 */ /* 0x0003e80000100800 */
[----:B----4-:R-:W4:Y:S04]  /*4e060*/  LDL.LU R174, [R1+0xa5c] ;  /* 0x000a5c0001ae7983 */ /* 0x010f280000300800 */
[----:B------:R1:W-:Y:S02]  /*4e070*/  LDGSTS.E [R2+0xc00c], desc[UR8][R4.64], P0 ;  /* 0x0c00c00004027fae */ /* 0x0003e40008121848 */
[----:B-1----:R-:W-:Y:S01]  /*4e080*/  MOV R4, R0 ;  /* 0x0000000000047202 */ /* 0x002fe20000000f00 */
[----:B------:R-:W-:-:S02]  /*4e090*/  IMAD.MOV.U32 R5, RZ, RZ, R9 ;  /* 0x000000ffff057224 */ /* 0x000fc400078e0009 */
[----:B------:R-:W4:Y:S04]  /*4e0a0*/  LDL.LU R9, [R1+0xa68] ;  /* 0x000a680001097983 */ /* 0x000f280000300800 */
[----:B------:R-:W4:Y:S04]  /*4e0b0*/  LDL.LU R0, [R1+0xa70] ;  /* 0x000a700001007983 */ /* 0x000f280000300800 */
[----:B------:R1:W-:Y:S01]  /*4e0c0*/  LDGSTS.E [R2+0x10000], desc[UR8][R4.64], P1 ;  /* 0x1000000004027fae */ /* 0x0003e20008921848 */
[----:B--2---:R-:W-:-:S04]  /*4e0d0*/  IADD3 R6, P0, R6, UR4, RZ ;  /* 0x0000000406067c10 */ /* 0x004fc8000ff1e0ff */
[----:B------:R-:W-:Y:S01]  /*4e0e0*/  IADD3.X R175, R175, UR6, RZ, P0, !PT ;  /* 0x00000006afaf7c10 */ /* 0x000fe200087fe4ff */
[----:B------:R-:W-:Y:S01]  /*4e0f0*/  STL [R1+0xa58], R6 ;  /* 0x000a580601007387 */ /* 0x000fe20000100800 */
[----:B-1----:R-:W-:Y:S02]  /*4e100*/  IMAD.MOV.U32 R4, RZ, RZ, R6 ;  /* 0x000000ffff047224 */ /* 0x002fe400078e0006 */
[----:B------:R-:W-:Y:S01]  /*4e110*/  MOV R5, R175 ;  /* 0x000000af00057202 */ /* 0x000fe20000000f00 */
[----:B------:R1:W-:Y:S01]  /*4e120*/  STL [R1+0xa54], R175 ;  /* 0x000a54af01007387 */ /* 0x0003e20000100800 */
[----:B------:R-:W-:-:S03]  /*4e130*/  UISETP.GT.AND UP1, UPT, UR16, 0x55, UPT ;  /* 0x000000551000788c */ /* 0x000fc6000bf24270 */
[----:B------:R2:W-:Y:S04]  /*4e140*/  LDGSTS.E [R2+0x14000], desc[UR8][R4.64], P1 ;  /* 0x1400000004027fae */ /* 0x0005e80008921848 */
[----:B-1----:R-:W2:Y:S04]  /*4e150*/  LDL.LU R175, [R1+0xa64] ;  /* 0x000a640001af7983 */ /* 0x002ea80000300800 */
[----:B------:R-:W2:Y:S01]  /*4e160*/  LDL.LU R6, [R1+0xa6c] ;  /* 0x000a6c0001067983 */ /* 0x000ea20000300800 */
[----:B------:R-:W-:-:S04]  /*4e170*/  USEL UR12, URZ, 0x4, !UP1 ;  /* 0x000000043f0c7887 */ /* 0x000fc8000c800000 */
[----:B------:R-:W-:Y:S01]  /*4e180*/  USEL UR12, UR12, URZ, !UP0 ;  /* 0x0000003f0c0c7287 */ /* 0x000fe2000c000000 */
[----:B---3--:R-:W-:-:S04]  /*4e190*/  IADD3 R7, P1, R7, UR4, RZ ;  /* 0x0000000407077c10 */ /* 0x008fc8000ff3e0ff */
[----:B----4-:R-:W-:Y:S01]  /*4e1a0*/  IADD3.X R174, R174, UR6, RZ, P1, !PT ;  /* 0x00000006aeae7c10 */ /* 0x010fe20008ffe4ff */
[----:B------:R-:W-:Y:S01]  /*4e1b0*/  STL [R1+0xa60], R7 ;  /* 0x000a600701007387 */ /* 0x000fe20000100800 */
[----:B--2---:R-:W-:-:S03]  /*4e1c0*/  IMAD.MOV.U32 R4, RZ, RZ, R7 ;  /* 0x000000ffff047224 */ /* 0x004fc600078e0007 */
[----:B------:R1:W-:Y:S01]  /*4e1d0*/  STL [R1+0xa5c], R174 ;  /* 0x000a5cae01007387 */ /* 0x0003e20000100800 */
[----:B------:R-:W-:Y:S01]  /*4e1e0*/  IMAD.MOV.U32 R5, RZ, RZ, R174 ;  /* 0x000000ffff057224 */ /* 0x000fe200078e00ae */
[----:B------:R-:W-:Y:S02]  /*4e1f0*/  ISETP.NE.U32.AND P0, PT, RZ, UR12, PT ;  /* 0x0000000cff007c0c */ /* 0x000fe4000bf05070 */
[----:B-1----:R-:W2:Y:S04]  /*4e200*/  LDL.LU R174, [R1+0xa74] ;  /* 0x000a740001ae7983 */ /* 0x002ea80000300800 */
[----:B------:R-:W3:Y:S01]  /*4e210*/  LDL.LU R7, [R1+0xa78] ;  /* 0x000a780001077983 */ /* 0x000ee20000300800 */
[----:B------:R-:W-:Y:S02]  /*4e220*/  IADD3 R9, P2, R9, UR4, RZ ;  /* 0x0000000409097c10 */ /* 0x000fe4000ff5e0ff */
[----:B------:R-:W-:-:S04]  /*4e230*/  IADD3 R0, P3, R0, UR4, RZ ;  /* 0x0000000400007c10 */ /* 0x000fc8000ff7e0ff */
[----:B------:R1:W-:Y:S04]  /*4e240*/  LDGSTS.E [R2+0x10004], desc[UR8][R4.64], P0 ;  /* 0x1000400004027fae */ /* 0x0003e80008121848 */
[----:B------:R4:W-:Y:S01]  /*4e250*/  STL [R1+0xa68], R9 ;  /* 0x000a680901007387 */ /* 0x0009e20000100800 */
[----:B-1----:R-:W-:Y:S02]  /*4e260*/  MOV R4, R9 ;  /* 0x0000000900047202 */ /* 0x002fe40000000f00 */
        /* <DEDUP_REMOVED lines=12> */
[----:B------:R-:W-:Y:S01]  /*4e330*/  ISETP.NE.U32.AND P1, PT, RZ, UR12, PT ;  /* 0x0000000cff007c0c */ /* 0x000fe2000bf25070 */
[----:B-1----:R-:W-:Y:S01]  /*4e340*/  IMAD.MOV.U32 R4, RZ, RZ, R0 ;  /* 0x000000ffff047224 */ /* 0x002fe200078e0000 */
[----:B------:R-:W-:Y:S01]  /*4e350*/  MOV R5, R6 ;  /* 0x0000000600057202 */ /* 0x000fe20000000f00 */
[----:B------:R-:W4:Y:S04]  /*4e360*/  LDL.LU R0, [R1+0xa88] ;  /* 0x000a880001007983 */ /* 0x000f280000300800 */
[----:B------:R-:W4:Y:S01]  /*4e370*/  LDL.LU R6, [R1+0xc50] ;  /* 0x000c500001067983 */ /* 0x000f220000300800 */
[----:B---3--:R-:W-:-:S05]  /*4e380*/  IADD3 R7, P0, R7, UR4, RZ ;  /* 0x0000000407077c10 */ /* 0x008fca000ff1e0ff */
[----:B------:R1:W-:Y:S01]  /*4e390*/  LDGSTS.E [R2+0x10008], desc[UR8][R4.64], P1 ;  /* 0x1000800004027fae */ /* 0x0003e20008921848 */
[----:B--2---:R-:W-:-:S03]  /*4e3a0*/  IADD3.X R174, R174, UR6, RZ, P0, !PT ;  /* 0x00000006aeae7c10 */ /* 0x004fc600087fe4ff */
[----:B------:R-:W-:Y:S04]  /*4e3b0*/  STL [R1+0xa78], R7 ;  /* 0x000a780701007387 */ /* 0x000fe80000100800 */
[----:B------:R2:W-:Y:S04]  /*4e3c0*/  STL [R1+0xa74], R174 ;  /* 0x000a74ae01007387 */ /* 0x0005e80000100800 */
[----:B------:R-:W3:Y:S01]  /*4e3d0*/  LDL.LU R175, [R1+0xa84] ;  /* 0x000a840001af7983 */ /* 0x000ee20000300800 */
[----:B-1----:R-:W-:Y:S02]  /*4e3e0*/  IMAD.MOV.U32 R4, RZ, RZ, R7 ;  /* 0x000000ffff047224 */ /* 0x002fe400078e0007 */
[----:B------:R-:W-:-:S02]  /*4e3f0*/  IMAD.MOV.U32 R5, RZ, RZ, R174 ;  /* 0x000000ffff057224 */ /* 0x000fc400078e00ae */
[----:B--2---:R-:W2:Y:S04]  /*4e400*/  LDL.LU R174, [R1+0xc4c] ;  /* 0x000c4c0001ae7983 */ /* 0x004ea80000300800 */
[----:B------:R1:W-:Y:S04]  /*4e410*/  LDGSTS.E [R2+0x14008], desc[UR8][R4.64], P1 ;  /* 0x1400800004027fae */ /* 0x0003e80008921848 */
[----:B------:R-:W2:Y:S01]  /*4e420*/  LDL.LU R7, [R1+0xc58] ;  /* 0x000c580001077983 */ /* 0x000ea20000300800 */
[----:B----4-:R-:W-:-:S04]  /*4e430*/  IADD3 R9, P1, R9, UR4, RZ ;  /* 0x0000000409097c10 */ /* 0x010fc8000ff3e0ff */
[----:B------:R-:W-:Y:S01]  /*4e440*/  IADD3.X R178, R178, UR6, RZ, P1, !PT ;  /* 0x00000006b2b27c10 */ /* 0x000fe20008ffe4ff */
[----:B------:R4:W-:Y:S01]  /*4e450*/  STL [R1+0xa80], R9 ;  /* 0x000a800901007387 */ /* 0x0009e20000100800 */
[----:B-1----:R-:W-:-:S03]  /*4e460*/  MOV R4, R9 ;  /* 0x0000000900047202 */ /* 0x002fc60000000f00 */
[----:B------:R-:W-:Y:S04]  /*4e470*/  STL [R1+0xa7c], R178 ;  /* 0x000a7cb201007387 */ /* 0x000fe80000100800 */
[----:B----4-:R-:W4:Y:S01]  /*4e480*/  LDL.LU R9, [R1+0xc54] ;  /* 0x000c540001097983 */ /* 0x010f220000300800 */
[----:B------:R-:W-:-:S04]  /*4e490*/  UISETP.GT.AND UP1, UPT, UR16, 0x57, UPT ;  /* 0x000000571000788c */ /* 0x000fc8000bf24270 */
[----:B------:R-:W-:-:S04]  /*4e4a0*/  USEL UR12, URZ, 0x4, !UP1 ;  /* 0x000000043f0c7887 */ /* 0x000fc8000c800000 */
[----:B------:R-:W-:-:S06]  /*4e4b0*/  USEL UR12, UR12, URZ, !UP0 ;  /* 0x0000003f0c0c7287 */ /* 0x000fcc000c000000 */
[----:B------:R-:W-:Y:S01]  /*4e4c0*/  ISETP.NE.U32.AND P0, PT, RZ, UR12, PT ;  /* 0x0000000cff007c0c */ /* 0x000fe2000bf05070 */
[----:B------:R-:W-:Y:S01]  /*4e4d0*/  UISETP.GT.AND UP1, UPT, UR16, 0x74, UPT ;  /* 0x000000741000788c */ /* 0x000fe2000bf24270 */
[----:B------:R-:W-:Y:S01]  /*4e4e0*/  IADD3 R0, P2, R0, UR4, RZ ;  /* 0x0000000400007c10 */ /* 0x000fe2000ff5e0ff */
[----:B------:R-:W-:Y:S01]  /*4e4f0*/  IMAD.MOV.U32 R5, RZ, RZ, R178 ;  /* 0x000000ffff057224 */ /* 0x000fe200078e00b2 */
[----:B------:R-:W-:Y:S01]  /*4e500*/  IADD3 R6, P3, R6, UR4, RZ ;  /* 0x0000000406067c10 */ /* 0x000fe2000ff7e0ff */
[----:B------:R-:W-:Y:S02]  /*4e510*/  USEL UR12, URZ, 0x4, !UP1 ;  /* 0x000000043f0c7887 */ /* 0x000fe4000c800000 */
[----:B------:R1:W-:Y:S02]  /*4e520*/  STL [R1+0xa88], R0 ;  /* 0x000a880001007387 */ /* 0x0003e40000100800 */
[----:B------:R-:W-:-:S04]  /*4e530*/  USEL UR12, UR12, URZ, !UP0 ;  /* 0x0000003f0c0c7287 */ /* 0x000fc8000c000000 */
[----:B------:R1:W-:Y:S01]  /*4e540*/  LDGSTS.E [R2+0x1000c], desc[UR8][R4.64], P0 ;  /* 0x1000c00004027fae */ /* 0x0003e20008121848 */
[----:B---3--:R-:W-:-:S05]  /*4e550*/  IADD3.X R175, R175, UR6, RZ, P2, !PT ;  /* 0x00000006afaf7c10 */ /* 0x008fca00097fe4ff */
[----:B------:R-:W-:Y:S01]  /*4e560*/  STL [R1+0xa84], R175 ;  /* 0x000a84af01007387 */ /* 0x000fe20000100800 */
[----:B--2---:R-:W-:Y:S01]  /*4e570*/  IADD3.X R174, R174, UR6, RZ, P3, !PT ;  /* 0x00000006aeae7c10 */ /* 0x004fe20009ffe4ff */
[----:B-1----:R-:W-:Y:S01]  /*4e580*/  IMAD.MOV.U32 R4, RZ, RZ, R0 ;  /* 0x000000ffff047224 */ /* 0x002fe200078e0000 */
[----:B------:R-:W-:Y:S01]  /*4e590*/  MOV R5, R175 ;  /* 0x000000af00057202 */ /* 0x000fe20000000f00 */
[----:B------:R1:W-:Y:S01]  /*4e5a0*/  STL [R1+0xc50], R6 ;  /* 0x000c500601007387 */ /* 0x0003e20000100800 */
[----:B------:R-:W-:-:S03]  /*4e5b0*/  ISETP.NE.U32.AND P1, PT, RZ, UR12, PT ;  /* 0x0000000cff007c0c */ /* 0x000fc6000bf25070 */
[----:B------:R-:W2:Y:S04]  /*4e5c0*/  LDL.LU R0, [R1+0xc60] ;  /* 0x000c600001007983 */ /* 0x000ea80000300800 */
[----:B------:R3:W-:Y:S04]  /*4e5d0*/  LDGSTS.E [R2+0x1400c], desc[UR8][R4.64], P0 ;  /* 0x1400c00004027fae */ /* 0x0007e80008121848 */
[----:B------:R-:W-:Y:S01]  /*4e5e0*/  STL [R1+0xc4c], R174 ;  /* 0x000c4cae01007387 */ /* 0x000fe20000100800 */
[----:B------:R-:W-:Y:S01]  /*4e5f0*/  IADD3 R7, P0, R7, UR4, RZ ;  /* 0x0000000407077c10 */ /* 0x000fe2000ff1e0ff */
[----:B---3--:R-:W-:-:S02]  /*4e600*/  IMAD.MOV.U32 R4, RZ, RZ, R6 ;  /* 0x000000ffff047224 */ /* 0x008fc400078e0006 */
[----:B-1----:R-:W3:Y:S01]  /*4e610*/  LDL.LU R6, [R1+0xc5c] ;  /* 0x000c5c0001067983 */ /* 0x002ee20000300800 */
[----:B------:R-:W-:-:S03]  /*4e620*/  IMAD.MOV.U32 R5, RZ, RZ, R174 ;  /* 0x000000ffff057224 */ /* 0x000fc600078e00ae */
        /* <DEDUP_REMOVED lines=9> */
[----:B------:R-:W-:Y:S01]  /*4e6c0*/  MOV R4, R7 ;  /* 0x0000000700047202 */ /* 0x000fe20000000f00 */
[----:B------:R-:W-:-:S04]  /*4e6d0*/  UISETP.GT.AND UP1, UPT, UR16, 0x75, UPT ;  /* 0x000000751000788c */ /* 0x000fc8000bf24270 */
[----:B------:R1:W-:Y:S01]  /*4e6e0*/  LDGSTS.E [R2+0x1c000], desc[UR8][R4.64], P1 ;  /* 0x1c00000004027fae */ /* 0x0003e20008921848 */
[----:B------:R-:W-:-:S04]  /*4e6f0*/  USEL UR12, URZ, 0x4, !UP1 ;  /* 0x000000043f0c7887 */ /* 0x000fc8000c800000 */
[----:B------:R-:W-:Y:S01]  /*4e700*/  USEL UR12, UR12, URZ, !UP0 ;  /* 0x0000003f0c0c7287 */ /* 0x000fe2000c000000 */
[----:B--2---:R-:W-:-:S05]  /*4e710*/  IADD3 R0, P1, R0, UR4, RZ ;  /* 0x0000000400007c10 */ /* 0x004fca000ff3e0ff */
[----:B------:R2:W-:Y:S01]  /*4e720*/  STL [R1+0xc60], R0 ;  /* 0x000c600001007387 */ /* 0x0005e20000100800 */
[----:B-1----:R-:W-:Y:S01]  /*4e730*/  IMAD.MOV.U32 R4, RZ, RZ, R0 ;  /* 0x000000ffff047224 */ /* 0x002fe200078e0000 */
[----:B------:R-:W-:Y:S02]  /*4e740*/  ISETP.NE.U32.AND P0, PT, RZ, UR12, PT ;  /* 0x0000000cff007c0c */ /* 0x000fe4000bf05070 */
[----:B---3--:R-:W-:-:S05]  /*4e750*/  IADD3.X R6, R6, UR6, RZ, P1, !PT ;  /* 0x0000000606067c10 */ /* 0x008fca0008ffe4ff */
[----:B------:R1:W-:Y:S04]  /*4e760*/  STL [R1+0xc5c], R6 ;  /* 0x000c5c0601007387 */ /* 0x0003e80000100800 */
[----:B------:R-:W3:Y:S04]  /*4e770*/  LDL.LU R7, [R1+0xc74] ;  /* 0x000c740001077983 */ /* 0x000ee80000300800 */
[----:B--2---:R-:W2:Y:S01]  /*4e780*/  LDL.LU R0, [R1+0xc78] ;  /* 0x000c780001007983 */ /* 0x004ea20000300800 */
[----:B------:R-:W-:-:S03]  /*4e790*/  MOV R5, R6 ;  /* 0x0000000600057202 */ /* 0x000fc60000000f00 */
[----:B------:R-:W3:Y:S04]  /*4e7a0*/  LDL.LU R174, [R1+0xc80] ;  /* 0x000c800001ae7983 */ /* 0x000ee80000300800 */
[----:B-1----:R-:W3:Y:S04]  /*4e7b0*/  LDL.LU R6, [R1+0xc88] ;  /* 0x000c880001067983 */ /* 0x002ee80000300800 */
        /* <DEDUP_REMOVED lines=19> */
[----:B-1----:R-:W-:Y:S01]  /*4e8f0*/  MOV R4, R178 ;  /* 0x000000b200047202 */ /* 0x002fe20000000f00 */
[----:B------:R-:W-:Y:S02]  /*4e900*/  IMAD.MOV.U32 R5, RZ, RZ, R179 ;  /* 0x000000ffff057224 */ /* 0x000fe400078e00b3 */
[----:B------:R-:W-:-:S04]  /*4e910*/  USEL UR12, URZ, 0x4, !UP1 ;  /* 0x000000043f0c7887 */ /* 0x000fc8000c800000 */
[----:B------:R-:W-:-:S04]  /*4e920*/  USEL UR12, UR12, URZ, !UP0 ;  /* 0x0000003f0c0c7287 */ /* 0x000fc8000c000000 */
[----:B------:R1:W-:Y:S01]  /*4e930*/  LDGSTS.E [R2+0x18008], desc[UR8][R4.64], P1 ;  /* 0x1800800004027fae */ /* 0x0003e20008921848 */
[----:B--2---:R-:W-:-:S04]  /*4e940*/  IADD3 R0, P0, R0, UR4, RZ ;  /* 0x0000000400007c10 */ /* 0x004fc8000ff1e0ff */
[----:B---3--:R-:W-:Y:S01]  /*4e950*/  IADD3.X R7, R7, UR6, RZ, P0, !PT ;  /* 0x0000000607077c10 */ /* 0x008fe200087fe4ff */
[----:B-1----:R-:W-:Y:S01]  /*4e960*/  IMAD.MOV.U32 R4, RZ, RZ, R0 ;  /* 0x000000ffff047224 */ /* 0x002fe200078e0000 */
[----:B------:R-:W-:Y:S02]  /*4e970*/  STL [R1+0xc78], R0 ;  /* 0x000c780001007387 */ /* 0x000fe40000100800 */
[----:B------:R-:W-:Y:S02]  /*4e980*/  MOV R5, R7 ;  /* 0x0000000700057202 */ /* 0x000fe40000000f00 */
        /* <DEDUP_REMOVED lines=17> */
[----:B--2---:R-:W-:-:S03]  /*4eaa0*/  IMAD.MOV.U32 R5, RZ, RZ, R9 ;  /* 0x000000ffff057224 */ /* 0x004fc600078e0009 */
[----:B----4-:R-:W2:Y:S01]  /*4eab0*/  LDL.LU R9, [R1+0x698] ;  /* 0x0006980001097983 */ /* 0x010ea20000300800 */
[----:B------:R-:W-:Y:S01]  /*4eac0*/  UISETP.GT.AND UP1, UPT, UR16, 0x18, UPT ;  /* 0x000000181000788c */ /* 0x000fe2000bf24270 */
[----:B------:R-:W-:Y:S02]  /*4ead0*/  MOV R4, R6 ;  /* 0x0000000600047202 */ /* 0x000fe40000000f00 */
        /* <DEDUP_REMOVED lines=13> */
[----:B------:R-:W-:-:S02]  /*4ebb0*/  IMAD.MOV.U32 R5, RZ, RZ, R7 ;  /* 0x000000ffff057224 */ /* 0x000fc400078e0007 */
[----:B-1----:R-:W3:Y:S04]  /*4ebc0*/  LDL.LU R7, [R1+0x6a8] ;  /* 0x0006a80001077983 */ /* 0x002ee80000300800 */
[----:B------:R-:W3:Y:S04]  /*4ebd0*/  LDL.LU R0, [R1+0x6b0] ;  /* 0x0006b00001007983 */ /* 0x000ee80000300800 */
[----:B------:R1:W-:Y:S01]  /*4ebe0*/  LDGSTS.E [R2], desc[UR8][R4.64], P0 ;  /* 0x0000000004027fae */ /* 0x0003e20008121848 */
[----:B--2---:R-:W-:-:S04]  /*4ebf0*/  IADD3 R9, P1, R9, UR4, RZ ;  /* 0x0000000409097c10 */ /* 0x004fc8000ff3e0ff */
[----:B------:R-:W-:Y:S01]  /*4ec00*/  IADD3.X R175, R175, UR6, RZ, P1, !PT ;  /* 0x00000006afaf7c10 */ /* 0x000fe20008ffe4ff */
[----:B------:R-:W-:Y:S03]  /*4ec10*/  STL [R1+0x698], R9 ;  /* 0x0006980901007387 */ /* 0x000fe60000100800 */
[----:B-1----:R-:W-:Y:S01]  /*4ec20*/  MOV R5, R175 ;  /* 0x000000af00057202 */ /* 0x002fe20000000f00 */
[----:B------:R1:W-:Y:S01]  /*4ec30*/  STL [R1+0x694], R175 ;  /* 0x000694af01007387 */ /* 0x0003e20000100800 */
[----:B------:R-:W-:Y:S01]  /*4ec40*/  IMAD.MOV.U32 R4, RZ, RZ, R9 ;  /* 0x000000ffff047224 */ /* 0x000fe200078e0009 */
[----:B------:R-:W-:Y:S02]  /*4ec50*/  UISETP.GT.AND UP1, UPT, UR16, 0x19, UPT ;  /* 0x000000191000788c */ /* 0x000fe4000bf24270 */
[----:B-1----:R-:W2:Y:S04]  /*4ec60*/  LDL.LU R175, [R1+0x6a4] ;  /* 0x0006a40001af7983 */ /* 0x002ea80000300800 */
        /* <DEDUP_REMOVED lines=17> */
[----:B---3--:R-:W-:-:S02]  /*4ed80*/  MOV R4, R7 ;  /* 0x0000000700047202 */ /* 0x008fc40000000f00 */
        /* <DEDUP_REMOVED lines=14> */
[----:B------:R-:W-:Y:S02]  /*4ee70*/  MOV R5, R9 ;  /* 0x0000000900057202 */ /* 0x000fe40000000f00 */
[----:B------:R-:W2:Y:S04]  /*4ee80*/  LDL.LU R9, [R1+0x6c8] ;  /* 0x0006c80001097983 */ /* 0x000ea80000300800 */
[----:B------:R-:W2:Y:S01]  /*4ee90*/  LDL.LU R0, [R1+0x890] ;  /* 0x0008900001007983 */ /* 0x000ea20000300800 */
[----:B----4-:R-:W-:-:S04]  /*4eea0*/  IADD3 R6, P0, R6, UR4, RZ ;  /* 0x0000000406067c10 */ /* 0x010fc8000ff1e0ff */
[----:B------:R1:W-:Y:S01]  /*4eeb0*/  LDGSTS.E [R2+0x8], desc[UR8][R4.64], P1 ;  /* 0x0000800004027fae */ /* 0x0003e20008921848 */
[----:B------:R-:W-:-:S03]  /*4eec0*/  IADD3.X R174, R174, UR6, RZ, P0, !PT ;  /* 0x00000006aeae7c10 */ /* 0x000fc600087fe4ff */
[----:B------:R-:W-:Y:S04]  /*4eed0*/  STL [R1+0x6b8], R6 ;  /* 0x0006b80601007387 */ /* 0x000fe80000100800 */
[----:B------:R4:W-:Y:S01]  /*4eee0*/  STL [R1+0x6b4], R174 ;  /* 0x0006b4ae01007387 */ /* 0x0009e20000100800 */
[----:B-1----:R-:W-:Y:S02]  /*4eef0*/  IMAD.MOV.U32 R5, RZ, RZ, R174 ;  /* 0x000000ffff057224 */ /* 0x002fe400078e00ae */
[----:B------:R-:W-:Y:S01]  /*4ef00*/  IMAD.MOV.U32 R4, RZ, RZ, R6 ;  /* 0x000000ffff047224 */ /* 0x000fe200078e0006 */
[----:B----4-:R-:W4:Y:S04]  /*4ef10*/  LDL.LU R174, [R1+0x6c4] ;  /* 0x0006c40001ae7983 */ /* 0x010f280000300800 */
[----:B------:R-:W4:Y:S04]  /*4ef20*/  LDL.LU R6, [R1+0x88c] ;  /* 0x00088c0001067983 */ /* 0x000f280000300800 */
[----:B------:R1:W-:Y:S01]  /*4ef30*/  LDGSTS.E [R2+0x4008], desc[UR8][R4.64], P1 ;  /* 0x0400800004027fae */ /* 0x0003e20008921848 */
[----:B---3--:R-:W-:-:S04]  /*4ef40*/  IADD3 R7, P1, R7, UR4, RZ ;  /* 0x0000000407077c10 */ /* 0x008fc8000ff3e0ff */
[----:B--2---:R-:W-:Y:S01]  /*4ef50*/  IADD3.X R175, R175, UR6, RZ, P1, !PT ;  /* 0x00000006afaf7c10 */ /* 0x004fe20008ffe4ff */
[----:B------:R-:W-:Y:S01]  /*4ef60*/  STL [R1+0x6c0], R7 ;  /* 0x0006c00701007387 */ /* 0x000fe20000100800 */
[----:B-1----:R-:W-:-:S03]  /*4ef70*/  MOV R4, R7 ;  /* 0x0000000700047202 */ /* 0x002fc60000000f00 */
        /* <DEDUP_REMOVED lines=21> */
[----:B------:R-:W-:-:S03]  /*4f0d0*/  MOV R5, R174 ;  /* 0x000000ae00057202 */ /* 0x000fc60000000f00 */
[----:B------:R1:W-:Y:S01]  /*4f0e0*/  STL [R1+0x88c], R6 ;  /* 0x00088c0601007387 */ /* 0x0003e20000100800 */
[----:B------:R-:W-:-:S03]  /*4f0f0*/  ISETP.NE.U32.AND P1, PT, RZ, UR12, PT ;  /* 0x0000000cff007c0c */ /* 0x000fc6000bf25070 */
[----:B------:R-:W4:Y:S04]  /*4f100*/  LDL.LU R174, [R1+0x89c] ;  /* 0x00089c0001ae7983 */ /* 0x000f280000300800 */
[----:B------:R1:W-:Y:S02]  /*4f110*/  LDGSTS.E [R2+0x400c], desc[UR8][R4.64], P0 ;  /* 0x0400c00004027fae */ /* 0x0003e40008121848 */
[----:B-1----:R-:W-:Y:S02]  /*4f120*/  IMAD.MOV.U32 R4, RZ, RZ, R0 ;  /* 0x000000ffff047224 */ /* 0x002fe400078e0000 */
[----:B------:R-:W-:Y:S02]  /*4f130*/  IMAD.MOV.U32 R5, RZ, RZ, R6 ;  /* 0x000000ffff057224 */ /* 0x000fe400078e0006 */
[----:B------:R-:W4:Y:S04]  /*4f140*/  LDL.LU R6, [R1+0x8a8] ;  /* 0x0008a80001067983 */ /* 0x000f280000300800 */
[----:B------:R-:W4:Y:S04]  /*4f150*/  LDL.LU R0, [R1+0x8b0] ;  /* 0x0008b00001007983 */ /* 0x000f280000300800 */
[----:B------:R1:W-:Y:S01]  /*4f160*/  LDGSTS.E [R2+0x8000], desc[UR8][R4.64], P1 ;  /* 0x0800000004027fae */ /* 0x0003e20008921848 */
[----:B---3--:R-:W-:-:S04]  /*4f170*/  IADD3 R7, P0, R7, UR4, RZ ;  /* 0x0000000407077c10 */ /* 0x008fc8000ff1e0ff */
[----:B--2---:R-:W-:Y:S01]  /*4f180*/  IADD3.X R175, R175, UR6, RZ, P0, !PT ;  /* 0x00000006afaf7c10 */ /* 0x004fe200087fe4ff */
[----:B------:R-:W-:Y:S04]  /*4f190*/  STL [R1+0x898], R7 ;  /* 0x0008980701007387 */ /* 0x000fe80000100800 */
[----:B------:R2:W-:Y:S01]  /*4f1a0*/  STL [R1+0x894], R175 ;  /* 0x000894af01007387 */ /* 0x0005e20000100800 */
[----:B-1----:R-:W-:Y:S01]  /*4f1b0*/  IMAD.MOV.U32 R5, RZ, RZ, R175 ;  /* 0x000000ffff057224 */ /* 0x002fe200078e00af */
[----:B------:R-:W-:Y:S01]  /*4f1c0*/  MOV R4, R7 ;  /* 0x0000000700047202 */ /* 0x000fe20000000f00 */
        /* <DEDUP_REMOVED lines=9> */
[----:B-1----:R-:W-:Y:S02]  /*4f260*/  IMAD.MOV.U32 R4, RZ, RZ, R9 ;  /* 0x000000ffff047224 */ /* 0x002fe400078e0009 */
[----:B------:R-:W-:Y:S01]  /*4f270*/  MOV R5, R174 ;  /* 0x000000ae00057202 */ /* 0x000fe20000000f00 */
[----:B------:R1:W-:Y:S01]  /*4f280*/  STL [R1+0x89c], R174 ;  /* 0x00089cae01007387 */ /* 0x0003e20000100800 */
[----:B------:R-:W-:-:S03]  /*4f290*/  ISETP.NE.U32.AND P0, PT, RZ, UR12, PT ;  /* 0x0000000cff007c0c */ /* 0x000fc6000bf05070 */
[----:B-1----:R-:W4:Y:S04]  /*4f2a0*/  LDL.LU R174, [R1+0x8b4] ;  /* 0x0008b40001ae7983 */ /* 0x002f280000300800 */
[----:B------:R-:W4:Y:S01]  /*4f2b0*/  LDL.LU R9, [R1+0x8b8] ;  /* 0x0008b80001097983 */ /* 0x000f220000300800 */
[----:B------:R-:W-:-:S05]  /*4f2c0*/  IADD3 R6, P2, R6, UR4, RZ ;  /* 0x0000000406067c10 */ /* 0x000fca000ff5e0ff */
[----:B------:R1:W-:Y:S01]  /*4f2d0*/  LDGSTS.E [R2+0x8004], desc[UR8][R4.64], P0 ;  /* 0x0800400004027fae */ /* 0x0003e20008121848 */
[----:B------:R-:W-:-:S03]  /*4f2e0*/  IADD3 R0, P3, R0, UR4, RZ ;  /* 0x0000000400007c10 */ /* 0x000fc6000ff7e0ff */
[----:B------:R3:W-:Y:S01]  /*4f2f0*/  STL [R1+0x8a8], R6 ;  /* 0x0008a80601007387 */ /* 0x0007e20000100800 */
[----:B-1----:R-:W-:Y:S01]  /*4f300*/  IMAD.MOV.U32 R4, RZ, RZ, R6 ;  /* 0x000000ffff047224 */ /* 0x002fe200078e0006 */
[----:B--2---:R-:W-:Y:S02]  /*4f310*/  IADD3.X R175, R175, UR6, RZ, P2, !PT ;  /* 0x00000006afaf7c10 */ /* 0x004fe400097fe4ff */
[----:B---3--:R-:W-:-:S03]  /*4f320*/  IADD3.X R7, R7, UR6, RZ, P3, !PT ;  /* 0x0000000607077c10 */ /* 0x008fc60009ffe4ff */
        /* <DEDUP_REMOVED lines=13> */
[----:B---3--:R-:W3:Y:S04]  /*4f400*/  LDL.LU R7, [R1+0x8c8] ;  /* 0x0008c80001077983 */ /* 0x008ee80000300800 */
[----:B------:R-:W3:Y:S06]  /*4f410*/  LDL.LU R0, [R1+0xa90] ;  /* 0x000a900001007983 */ /* 0x000eec0000300800 */
[----:B------:R1:W-:Y:S01]  /*4f420*/  LDGSTS.E [R2+0x8008], desc[UR8][R4.64], P1 ;  /* 0x0800800004027fae */ /* 0x0003e20008921848 */
[----:B----4-:R-:W-:-:S04]  /*4f430*/  IADD3 R9, P0, R9, UR4, RZ ;  /* 0x0000000409097c10 */ /* 0x010fc8000ff1e0ff */
[----:B------:R-:W-:Y:S01]  /*4f440*/  IADD3.X R174, R174, UR6, RZ, P0, !PT ;  /* 0x00000006aeae7c10 */ /* 0x000fe200087fe4ff */
[----:B------:R-:W-:Y:S04]  /*4f450*/  STL [R1+0x8b8], R9 ;  /* 0x0008b80901007387 */ /* 0x000fe80000100800 */
[----:B------:R4:W-:Y:S01]  /*4f460*/  STL [R1+0x8b4], R174 ;  /* 0x0008b4ae01007387 */ /* 0x0009e20000100800 */
[----:B-1----:R-:W-:Y:S01]  /*4f470*/  MOV R5, R174 ;  /* 0x000000ae00057202 */ /* 0x002fe20000000f00 */
[----:B------:R-:W-:-:S05]  /*4f480*/  IMAD.MOV.U32 R4, RZ, RZ, R9 ;  /* 0x000000ffff047224 */ /* 0x000fca00078e0009 */
[----:B------:R1:W-:Y:S04]  /*4f490*/  LDGSTS.E [R2+0xc008], desc[UR8][R4.64], P1 ;  /* 0x0c00800004027fae */ /* 0x0003e80008921848 */
[----:B----4-:R-:W4:Y:S04]  /*4f4a0*/  LDL.LU R174, [R1+0x8c4] ;  /* 0x0008c40001ae7983 */ /* 0x010f280000300800 */
[----:B------:R-:W4:Y:S01]  /*4f4b0*/  LDL.LU R9, [R1+0xa8c] ;  /* 0x000a8c0001097983 */ /* 0x000f220000300800 */
[----:B--2---:R-:W-:-:S04]  /*4f4c0*/  IADD3 R6, P1, R6, UR4, RZ ;  /* 0x0000000406067c10 */ /* 0x004fc8000ff3e0ff */
[----:B------:R-:W-:Y:S01]  /*4f4d0*/  IADD3.X R175, R175, UR6, RZ, P1, !PT ;  /* 0x00000006afaf7c10 */ /* 0x000fe20008ffe4ff */
[----:B------:R-:W-:Y:S01]  /*4f4e0*/  STL [R1+0x8c0], R6 ;  /* 0x0008c00601007387 */ /* 0x000fe20000100800 */
[----:B-1----:R-:W-:-:S03]  /*4f4f0*/  IMAD.MOV.U32 R4, RZ, RZ, R6 ;  /* 0x000000ffff047224 */ /* 0x002fc600078e0006 */
[----:B------:R1:W-:Y:S01]  /*4f500*/  STL [R1+0x8bc], R175 ;  /* 0x0008bcaf01007387 */ /* 0x0003e20000100800 */
[----:B------:R-:W-:-:S03]  /*4f510*/  IMAD.MOV.U32 R5, RZ, RZ, R175 ;  /* 0x000000ffff057224 */ /* 0x000fc600078e00af */
        /* <DEDUP_REMOVED lines=17> */
[----:B---3--:R-:W-:-:S03]  /*4f630*/  MOV R4, R7 ;  /* 0x0000000700047202 */ /* 0x008fc60000000f00 */
[----:B-1----:R-:W3:Y:S01]  /*4f640*/  LDL.LU R7, [R1+0xaa0] ;  /* 0x000aa00001077983 */ /* 0x002ee20000300800 */
[----:B------:R-:W-:-:S03]  /*4f650*/  IMAD.MOV.U32 R5, RZ, RZ, R174 ;  /* 0x000000ffff057224 */ /* 0x000fc600078e00ae */
        /* <DEDUP_REMOVED lines=9> */
[----:B--2---:R-:W-:-:S04]  /*4f6f0*/  IADD3 R6, P0, R6, UR4, RZ ;  /* 0x0000000406067c10 */ /* 0x004fc8000ff1e0ff */
[----:B------:R-:W-:Y:S01]  /*4f700*/  IADD3.X R175, R175, UR6, RZ, P0, !PT ;  /* 0x00000006afaf7c10 */ /* 0x000fe200087fe4ff */
[----:B------:R-:W-:Y:S01]  /*4f710*/  STL [R1+0xa98], R6 ;  /* 0x000a980601007387 */ /* 0x000fe20000100800 */
[----:B-1----:R-:W-:-:S03]  /*4f720*/  IMAD.MOV.U32 R4, RZ, RZ, R6 ;  /* 0x000000ffff047224 */ /* 0x002fc600078e0006 */
[----:B------:R1:W-:Y:S01]  /*4f730*/  STL [R1+0xa94], R175 ;  /* 0x000a94af01007387 */ /* 0x0003e20000100800 */
[----:B------:R-:W-:Y:S01]  /*4f740*/  IMAD.MOV.U32 R5, RZ, RZ, R175 ;  /* 0x000000ffff057224 */ /* 0x000fe200078e00af */
[----:B------:R-:W-:-:S04]  /*4f750*/  UISETP.GT.AND UP1, UPT, UR16, 0x59, UPT ;  /* 0x000000591000788c */ /* 0x000fc8000bf24270 */
        /* <DEDUP_REMOVED lines=8> */
[----:B--2---:R-:W-:-:S03]  /*4f7e0*/  MOV R4, R7 ;  /* 0x0000000700047202 */ /* 0x004fc60000000f00 */
        /* <DEDUP_REMOVED lines=25> */
[----:B------:R-:W4:Y:S04]  /*4f980*/  LDL.LU R0, [R1+0xac8] ;  /* 0x000ac80001007983 */ /* 0x000f280000300800 */
[----:B------:R-:W4:Y:S01]  /*4f990*/  LDL.LU R6, [R1+0xc90] ;  /* 0x000c900001067983 */ /* 0x000f220000300800 */
[----:B---3--:R-:W-:-:S04]  /*4f9a0*/  IADD3 R7, P0, R7, UR4, RZ ;  /* 0x0000000407077c10 */ /* 0x008fc8000ff1e0ff */
[----:B------:R1:W-:Y:S01]  /*4f9b0*/  LDGSTS.E [R2+0x10008], desc[UR8][R4.64], P1 ;  /* 0x1000800004027fae */ /* 0x0003e20008921848 */
[----:B--2---:R-:W-:-:S03]  /*4f9c0*/  IADD3.X R174, R174, UR6, RZ, P0, !PT ;  /* 0x00000006aeae7c10 */ /* 0x004fc600087fe4ff */
[----:B------:R-:W-:Y:S04]  /*4f9d0*/  STL [R1+0xab8], R7 ;  /* 0x000ab80701007387 */ /* 0x000fe80000100800 */
[----:B------:R2:W-:Y:S04]  /*4f9e0*/  STL [R1+0xab4], R174 ;  /* 0x000ab4ae01007387 */ /* 0x0005e80000100800 */
[----:B------:R-:W3:Y:S01]  /*4f9f0*/  LDL.LU R175, [R1+0xac4] ;  /* 0x000ac40001af7983 */ /* 0x000ee20000300800 */
[----:B-1----:R-:W-:Y:S01]  /*4fa00*/  MOV R4, R7 ;  /* 0x0000000700047202 */ /* 0x002fe20000000f00 */
[----:B------:R-:W-:-:S02]  /*4fa10*/  IMAD.MOV.U32 R5, RZ, RZ, R174 ;  /* 0x000000ffff057224 */ /* 0x000fc400078e00ae */
        /* <DEDUP_REMOVED lines=11> */
[----:B------:R-:W-:-:S06]  /*4fad0*/  USEL UR12, UR12, URZ, !UP0 ;  /* 0x0000003f0c0c7287 */ /* 0x000fcc000c000000 */
[----:B------:R-:W-:Y:S02]  /*4fae0*/  ISETP.NE.U32.AND P0, PT, RZ, UR12, PT ;  /* 0x0000000cff007c0c */ /* 0x000fe4000bf05070 */
[----:B------:R-:W-:Y:S01]  /*4faf0*/  IADD3 R0, P2, R0, UR4, RZ ;  /* 0x0000000400007c10 */ /* 0x000fe2000ff5e0ff */
[----:B------:R-:W-:Y:S01]  /*4fb00*/  UISETP.GT.AND UP1, UPT, UR16, 0x78, UPT ;  /* 0x000000781000788c */ /* 0x000fe2000bf24270 */
[----:B------:R-:W-:Y:S02]  /*4fb10*/  MOV R5, R178 ;  /* 0x000000b200057202 */ /* 0x000fe40000000f00 */
[----:B------:R-:W-:Y:S01]  /*4fb20*/  IADD3 R6, P3, R6, UR4, RZ ;  /* 0x0000000406067c10 */ /* 0x000fe2000ff7e0ff */
[----:B------:R-:W-:Y:S01]  /*4fb30*/  USEL UR12, URZ, 0x4, !UP1 ;  /* 0x000000043f0c7887 */ /* 0x000fe2000c800000 */
[----:B------:R1:W-:Y:S01]  /*4fb40*/  STL [R1+0xac8], R0 ;  /* 0x000ac80001007387 */ /* 0x0003e20000100800 */
[----:B---3--:R-:W-:-:S04]  /*4fb50*/  IADD3.X R175, R175, UR6, RZ, P2, !PT ;  /* 0x00000006afaf7c10 */ /* 0x008fc800097fe4ff */
        /* <DEDUP_REMOVED lines=17> */
[----:B----4-:R-:W-:-:S04]  /*4fc70*/  IADD3.X R9, R9, UR6, RZ, P0, !PT ;  /* 0x0000000609097c10 */ /* 0x010fc800087fe4ff */
        /* <DEDUP_REMOVED lines=330> */
[----:B------:R-:W-:Y:S01]  /*51120*/  IMAD.MOV.U32 R5, RZ, RZ, R178 ;  /* 0x000000ffff057224 */ /* 0x000fe200078e00b2 */
[----:B------:R-:W-:Y:S01]  /*51130*/  IADD3 R6, P3, R6, UR4, RZ ;  /* 0x0000000406067c10 */ /* 0x000fe2000ff7e0ff */
[----:B------:R1:W-:Y:S10]  /*51140*/  STL [R1+0xb08], R0 ;  /* 0x000b080001007387 */ /* 0x0003f40000100800 */
[----:B------:R1:W-:Y:S01]  /*51150*/  LDGSTS.E [R2+0x1000c], desc[UR8][R4.64], P0 ;  /* 0x1000c00004027fae */ /* 0x0003e20008121848 */
[----:B---3--:R-:W-:-:S05]  /*51160*/  IADD3.X R175, R175, UR6, RZ, P2, !PT ;  /* 0x00000006afaf7c10 */ /* 0x008fca00097fe4ff */
[----:B------:R-:W-:Y:S01]  /*51170*/  STL [R1+0xb04], R175 ;  /* 0x000b04af01007387 */ /* 0x000fe20000100800 */
[----:B--2---:R-:W-:Y:S01]  /*51180*/  IADD3.X R174, R174, UR6, RZ, P3, !PT ;  /* 0x00000006aeae7c10 */ /* 0x004fe20009ffe4ff */
[----:B-1----:R-:W-:Y:S01]  /*51190*/  IMAD.MOV.U32 R5, RZ, RZ, R175 ;  /* 0x000000ffff057224 */ /* 0x002fe200078e00af */
[----:B------:R-:W-:Y:S01]  /*511a0*/  MOV R4, R0 ;  /* 0x0000000000047202 */ /* 0x000fe20000000f00 */
[----:B------:R1:W-:Y:S04]  /*511b0*/  STL [R1+0xcd0], R6 ;  /* 0x000cd00601007387 */ /* 0x0003e80000100800 */
[----:B------:R-:W2:Y:S04]  /*511c0*/  LDL.LU R0, [R1+0xce0] ;  /* 0x000ce00001007983 */ /* 0x000ea80000300800 */
[----:B------:R3:W-:Y:S04]  /*511d0*/  LDGSTS.E [R2+0x1400c], desc[UR8][R4.64], P0 ;  /* 0x1400c00004027fae */ /* 0x0007e80008121848 */
[----:B------:R4:W-:Y:S01]  /*511e0*/  STL [R1+0xccc], R174 ;  /* 0x000cccae01007387 */ /* 0x0009e20000100800 */
[----:B------:R-:W-:Y:S01]  /*511f0*/  IADD3 R7, P0, R7, UR4, RZ ;  /* 0x0000000407077c10 */ /* 0x000fe2000ff1e0ff */
[----:B---3--:R-:W-:-:S02]  /*51200*/  IMAD.MOV.U32 R4, RZ, RZ, R6 ;  /* 0x000000ffff047224 */ /* 0x008fc400078e0006 */
[----:B-1----:R-:W3:Y:S01]  /*51210*/  LDL.LU R6, [R1+0xcdc] ;  /* 0x000cdc0001067983 */ /* 0x002ee20000300800 */
[----:B------:R-:W-:-:S03]  /*51220*/  MOV R5, R174 ;  /* 0x000000ae00057202 */ /* 0x000fc60000000f00 */
[----:B------:R1:W-:Y:S01]  /*51230*/  STL [R1+0xcd8], R7 ;  /* 0x000cd80701007387 */ /* 0x0003e20000100800 */
[----:B----4-:R-:W-:-:S05]  /*51240*/  IADD3.X R9, R9, UR6, RZ, P0, !PT ;  /* 0x0000000609097c10 */ /* 0x010fca00087fe4ff */
[----:B------:R-:W-:Y:S04]  /*51250*/  STL [R1+0xcd4], R9 ;  /* 0x000cd40901007387 */ /* 0x000fe80000100800 */
[----:B------:R-:W4:Y:S04]  /*51260*/  LDL.LU R175, [R1+0xce4] ;  /* 0x000ce40001af7983 */ /* 0x000f280000300800 */
[----:B------:R-:W4:Y:S04]  /*51270*/  LDL.LU R174, [R1+0xce8] ;  /* 0x000ce80001ae7983 */ /* 0x000f280000300800 */
[----:B------:R-:W4:Y:S04]  /*51280*/  LDL.LU R179, [R1+0xcec] ;  /* 0x000cec0001b37983 */ /* 0x000f280000300800 */
[----:B------:R-:W4:Y:S01]  /*51290*/  LDL.LU R178, [R1+0xcf0] ;  /* 0x000cf00001b27983 */ /* 0x000f220000300800 */
[----:B------:R-:W-:-:S04]  /*512a0*/  UISETP.GT.AND UP1, UPT, UR16, 0x7c, UPT ;  /* 0x0000007c1000788c */ /* 0x000fc8000bf24270 */
[----:B------:R-:W-:-:S04]  /*512b0*/  USEL UR12, URZ, 0x4, !UP1 ;  /* 0x000000043f0c7887 */ /* 0x000fc8000c800000 */
[----:B------:R-:W-:-:S06]  /*512c0*/  USEL UR12, UR12, URZ, !UP0 ;  /* 0x0000003f0c0c7287 */ /* 0x000fcc000c000000 */
[----:B------:R-:W-:Y:S01]  /*512d0*/  ISETP.NE.U32.AND P1, PT, RZ, UR12, PT ;  /* 0x0000000cff007c0c */ /* 0x000fe2000bf25070 */
[----:B------:R-:W-:-:S12]  /*512e0*/  UISETP.GT.AND UP1, UPT, UR16, 0x7d, UPT ;  /* 0x0000007d1000788c */ /* 0x000fd8000bf24270 */
[----:B------:R1:W-:Y:S01]  /*512f0*/  LDGSTS.E [R2+0x18000], desc[UR8][R4.64], P1 ;  /* 0x1800000004027fae */ /* 0x0003e20008921848 */
[----:B------:R-:W-:Y:S01]  /*51300*/  USEL UR12, URZ, 0x4, !UP1 ;  /* 0x000000043f0c7887 */ /* 0x000fe2000c800000 */
[----:B-1----:R-:W-:Y:S02]  /*51310*/  IMAD.MOV.U32 R4, RZ, RZ, R7 ;  /* 0x000000ffff047224 */ /* 0x002fe400078e0007 */
[----:B------:R-:W-:-:S05]  /*51320*/  IMAD.MOV.U32 R5, RZ, RZ, R9 ;  /* 0x000000ffff057224 */ /* 0x000fca00078e0009 */
[----:B------:R1:W-:Y:S01]  /*51330*/  LDGSTS.E [R2+0x1c000], desc[UR8][R4.64], P1 ;  /* 0x1c00000004027fae */ /* 0x0003e20008921848 */
[----:B--2---:R-:W-:-:S04]  /*51340*/  IADD3 R0, P1, R0, UR4, RZ ;  /* 0x0000000400007c10 */ /* 0x004fc8000ff3e0ff */
[----:B---3--:R-:W-:Y:S01]  /*51350*/  IADD3.X R6, R6, UR6, RZ, P1, !PT ;  /* 0x0000000606067c10 */ /* 0x008fe20008ffe4ff */
[----:B------:R-:W-:Y:S01]  /*51360*/  STL [R1+0xce0], R0 ;  /* 0x000ce00001007387 */ /* 0x000fe20000100800 */
[----:B------:R-:W-:-:S03]  /*51370*/  USEL UR12, UR12, URZ, !UP0 ;  /* 0x0000003f0c0c7287 */ /* 0x000fc6000c000000 */
[----:B------:R2:W-:Y:S01]  /*51380*/  STL [R1+0xcdc], R6 ;  /* 0x000cdc0601007387 */ /* 0x0005e20000100800 */
[----:B-1----:R-:W-:-:S03]  /*51390*/  IMAD.MOV.U32 R5, RZ, RZ, R6 ;  /* 0x000000ffff057224 */ /* 0x002fc600078e0006 */
[----:B------:R-:W3:Y:S01]  /*513a0*/  LDL.LU R7, [R1+0xcf4] ;  /* 0x000cf40001077983 */ /* 0x000ee20000300800 */
[----:B------:R-:W-:-:S03]  /*513b0*/  ISETP.NE.U32.AND P0, PT, RZ, UR12, PT ;  /* 0x0000000cff007c0c */ /* 0x000fc6000bf05070 */
[----:B--2---:R-:W2:Y:S01]  /*513c0*/  LDL.LU R6, [R1+0xcf8] ;  /* 0x000cf80001067983 */ /* 0x004ea20000300800 */
[----:B------:R-:W-:-:S03]  /*513d0*/  MOV R4, R0 ;  /* 0x0000000000047202 */ /* 0x000fc60000000f00 */
[----:B------:R-:W3:Y:S04]  /*513e0*/  LDL.LU R0, [R1+0xd00] ;  /* 0x000d000001007983 */ /* 0x000ee80000300800 */
[----:B------:R-:W3:Y:S04]  /*513f0*/  LDL.LU R9, [R1+0xd08] ;  /* 0x000d080001097983 */ /* 0x000ee80000300800 */
[----:B------:R1:W-:Y:S01]  /*51400*/  LDGSTS.E [R2+0x18004], desc[UR8][R4.64], P0 ;  /* 0x1800400004027fae */ /* 0x0003e20008121848 */
[----:B----4-:R-:W-:-:S04]  /*51410*/  IADD3 R174, P2, R174, UR4, RZ ;  /* 0x00000004aeae7c10 */ /* 0x010fc8000ff5e0ff */
[----:B------:R-:W-:Y:S01]  /*51420*/  IADD3.X R175, R175, UR6, RZ, P2, !PT ;  /* 0x00000006afaf7c10 */ /* 0x000fe200097fe4ff */
[----:B------:R4:W-:Y:S01]  /*51430*/  STL [R1+0xce8], R174 ;  /* 0x000ce8ae01007387 */ /* 0x0009e20000100800 */
[----:B------:R-:W-:-:S03]  /*51440*/  IADD3 R178, P3, R178, UR4, RZ ;  /* 0x00000004b2b27c10 */ /* 0x000fc6000ff7e0ff */
[----:B------:R4:W-:Y:S01]  /*51450*/  STL [R1+0xce4], R175 ;  /* 0x000ce4af01007387 */ /* 0x0009e20000100800 */
[----:B-1----:R-:W-:Y:S01]  /*51460*/  IMAD.MOV.U32 R4, RZ, RZ, R174 ;  /* 0x000000ffff047224 */ /* 0x002fe200078e00ae */
[----:B------:R-:W-:Y:S02]  /*51470*/  IADD3.X R179, R179, UR6, RZ, P3, !PT ;  /* 0x00000006b3b37c10 */ /* 0x000fe40009ffe4ff */
[----:B------:R-:W-:Y:S04]  /*51480*/  STL [R1+0xcf0], R178 ;  /* 0x000cf0b201007387 */ /* 0x000fe80000100800 */
[----:B----4-:R-:W4:Y:S01]  /*51490*/  LDL.LU R174, [R1+0xcfc] ;  /* 0x000cfc0001ae7983 */ /* 0x010f220000300800 */
[----:B------:R-:W-:-:S03]  /*514a0*/  MOV R5, R175 ;  /* 0x000000af00057202 */ /* 0x000fc60000000f00 */
[----:B------:R-:W-:Y:S04]  /*514b0*/  STL [R1+0xcec], R179 ;  /* 0x000cecb301007387 */ /* 0x000fe80000100800 */
[----:B------:R-:W4:Y:S01]  /*514c0*/  LDL.LU R175, [R1+0xd04] ;  /* 0x000d040001af7983 */ /* 0x000f220000300800 */
[----:B------:R-:W-:-:S03]  /*514d0*/  UISETP.GT.AND UP1, UPT, UR16, 0x7e, UPT ;  /* 0x0000007e1000788c */ /* 0x000fc6000bf24270 */
[----:B------:R1:W-:Y:S01]  /*514e0*/  LDGSTS.E [R2+0x1c004], desc[UR8][R4.64], P0 ;  /* 0x1c00400004027fae */ /* 0x0003e20008121848 */
[----:B------:R-:W-:-:S04]  /*514f0*/  USEL UR12, URZ, 0x4, !UP1 ;  /* 0x000000043f0c7887 */ /* 0x000fc8000c800000 */
[----:B------:R-:W-:-:S06]  /*51500*/  USEL UR12, UR12, URZ, !UP0 ;  /* 0x0000003f0c0c7287 */ /* 0x000fcc000c000000 */
[----:B------:R-:W-:Y:S01]  /*51510*/  ISETP.NE.U32.AND P1, PT, RZ, UR12, PT ;  /* 0x0000000cff007c0c */ /* 0x000fe2000bf25070 */
[----:B-1----:R-:W-:Y:S02]  /*51520*/  IMAD.MOV.U32 R4, RZ, RZ, R178 ;  /* 0x000000ffff047224 */ /* 0x002fe400078e00b2 */
[----:B------:R-:W-:-:S10]  /*51530*/  IMAD.MOV.U32 R5, RZ, RZ, R179 ;  /* 0x000000ffff057224 */ /* 0x000fd400078e00b3 */
[----:B------:R1:W-:Y:S01]  /*51540*/  LDGSTS.E [R2+0x18008], desc[UR8][R4.64], P1 ;  /* 0x1800800004027fae */ /* 0x0003e20008921848 */
[----:B--2---:R-:W-:-:S04]  /*51550*/  IADD3 R6, P0, R6, UR4, RZ ;  /* 0x0000000406067c10 */ /* 0x004fc8000ff1e0ff */
[----:B---3--:R-:W-:Y:S02]  /*51560*/  IADD3.X R7, R7, UR6, RZ, P0, !PT ;  /* 0x0000000607077c10 */ /* 0x008fe400087fe4ff */
[----:B-1----:R-:W-:-:S03]  /*51570*/  MOV R4, R6 ;  /* 0x0000000600047202 */ /* 0x002fc60000000f00 */
[----:B------:R-:W-:-:S05]  /*51580*/  IMAD.MOV.U32 R5, RZ, RZ, R7 ;  /* 0x000000ffff057224 */ /* 0x000fca00078e0007 */
[----:B------:R1:W-:Y:S01]  /*51590*/  LDGSTS.E [R2+0x1c008], desc[UR8][R4.64], P1 ;  /* 0x1c00800004027fae */ /* 0x0003e20008921848 */
[----:B------:R-:W-:Y:S02]  /*515a0*/  IADD3 R0, P1, R0, UR4, RZ ;  /* 0x0000000400007c10 */ /* 0x000fe4000ff3e0ff */
[----:B------:R-:W-:Y:S01]  /*515b0*/  IADD3 R9, P2, R9, UR4, RZ ;  /* 0x0000000409097c10 */ /* 0x000fe2000ff5e0ff */
[----:B------:R2:W-:Y:S04]  /*515c0*/  STL [R1+0xcf8], R6 ;  /* 0x000cf80601007387 */ /* 0x0005e80000100800 */
[----:B------:R3:W-:Y:S04]  /*515d0*/  STL [R1+0xcf4], R7 ;  /* 0x000cf40701007387 */ /* 0x0007e80000100800 */
[----:B--2---:R-:W2:Y:S04]  /*515e0*/  LDL.LU R6, [R1+0xd10] ;  /* 0x000d100001067983 */ /* 0x004ea80000300800 */
[----:B---3--:R-:W3:Y:S04]  /*515f0*/  LDL.LU R7, [R1+0xd50] ;  /* 0x000d500001077983 */ /* 0x008ee80000300800 */
[----:B------:R-:W-:Y:S01]  /*51600*/  STL [R1+0xd00], R0 ;  /* 0x000d000001007387 */ /* 0x000fe20000100800 */
[----:B----4-:R-:W-:-:S04]  /*51610*/  IADD3.X R174, R174, UR6, RZ, P1, !PT ;  /* 0x00000006aeae7c10 */ /* 0x010fc80008ffe4ff */
[----:B-1----:R-:W-:Y:S01]  /*51620*/  MOV R5, R174 ;  /* 0x000000ae00057202 */ /* 0x002fe20000000f00 */
[----:B------:R1:W-:Y:S01]  /*51630*/  STL [R1+0xcfc], R174 ;  /* 0x000cfcae01007387 */ /* 0x0003e20000100800 */
[----:B------:R-:W-:-:S03]  /*51640*/  IADD3.X R175, R175, UR6, RZ, P2, !PT ;  /* 0x00000006afaf7c10 */ /* 0x000fc600097fe4ff */
[----:B------:R4:W-:Y:S04]  /*51650*/  STL [R1+0xd08], R9 ;  /* 0x000d080901007387 */ /* 0x0009e80000100800 */
[----:B-1----:R-:W3:Y:S04]  /*51660*/  LDL.LU R174, [R1+0xd0c] ;  /* 0x000d0c0001ae7983 */ /* 0x002ee80000300800 */
[----:B------:R1:W-:Y:S04]  /*51670*/  STL [R1+0xd04], R175 ;  /* 0x000d04af01007387 */ /* 0x0003e80000100800 */
[----:B------:R-:W3:Y:S01]  /*51680*/  LDL.LU R178, [R1+0xd4c] ;  /* 0x000d4c0001b27983 */ /* 0x000ee20000300800 */
[----:B------:R-:W-:Y:S01]  /*51690*/  UISETP.GT.AND UP1, UPT, UR16, 0x7f, UPT ;  /* 0x0000007f1000788c */ /* 0x000fe2000bf24270 */
[----:B------:R-:W4:Y:S03]  /*516a0*/  S2R R190, SR_TID.X ;  /* 0x0000000000be7919 */ /* 0x000f260000002100 */
[----:B------:R-:W-:-:S04]  /*516b0*/  USEL UR12, URZ, 0x4, !UP1 ;  /* 0x000000043f0c7887 */ /* 0x000fc8000c800000 */
[----:B------:R-:W-:-:S06]  /*516c0*/  USEL UR12, UR12, URZ, !UP0 ;  /* 0x0000003f0c0c7287 */ /* 0x000fcc000c000000 */
[----:B------:R-:W-:Y:S01]  /*516d0*/  ISETP.NE.U32.AND P0, PT, RZ, UR12, PT ;  /* 0x0000000cff007c0c */ /* 0x000fe2000bf05070 */
[----:B------:R-:W-:Y:S01]  /*516e0*/  IMAD.MOV.U32 R4, RZ, RZ, R0 ;  /* 0x000000ffff047224 */ /* 0x000fe200078e0000 */
[----:B------:R-:W-:-:S11]  /*516f0*/  PLOP3.LUT P1, PT, PT, PT, UP0, 0x80, 0x0 ;  /* 0x000000000000781c */ /* 0x000fd60003f2f008 */
[----:B------:R1:W-:Y:S01]  /*51700*/  LDGSTS.E [R2+0x1800c], desc[UR8][R4.64], P0 ;  /* 0x1800c00004027fae */ /* 0x0003e20008121848 */
[----:B----4-:R-:W-:Y:S01]  /*51710*/  LOP3.LUT R0, R190, 0x7f, RZ, 0xc0, !PT ;  /* 0x0000007fbe007812 */ /* 0x010fe200078ec0ff */
[----:B-1----:R-:W-:Y:S02]  /*51720*/  IMAD.MOV.U32 R4, RZ, RZ, R9 ;  /* 0x000000ffff047224 */ /* 0x002fe400078e0009 */
[----:B------:R-:W-:Y:S01]  /*51730*/  IMAD.MOV.U32 R5, RZ, RZ, R175 ;  /* 0x000000ffff057224 */ /* 0x000fe200078e00af */
[----:B------:R-:W4:Y:S04]  /*51740*/  LDL.LU R9, [R1+0xd8c] ;  /* 0x000d8c0001097983 */ /* 0x000f280000300800 */
[----:B------:R1:W-:Y:S01]  /*51750*/  LDGSTS.E [R2+0x1c00c], desc[UR8][R4.64], P0 ;  /* 0x1c00c00004027fae */ /* 0x0003e20008121848 */
[----:B------:R-:W-:-:S03]  /*51760*/  ISETP.GE.AND P0, PT, R0, UR16, PT ;  /* 0x0000001000007c0c */ /* 0x000fc6000bf06270 */
[----:B------:R-:W4:Y:S04]  /*51770*/  LDL.LU R0, [R1+0xd90] ;  /* 0x000d900001007983 */ /* 0x000f280000300800 */
[----:B------:R-:W4:Y:S01]  /*51780*/  LDL.LU R179, [R1+0xdcc] ;  /* 0x000dcc0001b37983 */ /* 0x000f220000300800 */
[----:B-1----:R-:W-:-:S03]  /*51790*/  SEL R2, RZ, 0x4, P0 ;  /* 0x00000004ff027807 */ /* 0x002fc60000000000 */
[----:B------:R-:W4:Y:S01]  /*517a0*/  LDL.LU R175, [R1+0xdd0] ;  /* 0x000dd00001af7983 */ /* 0x000f220000300800 */
[----:B------:R-:W-:-:S03]  /*517b0*/  SEL R2, R2, RZ, !P1 ;  /* 0x000000ff02027207 */ /* 0x000fc60004800000 */
[----:B------:R-:W0:Y:S01]  /*517c0*/  LDGDEPBAR ;  /* 0x00000000000079af */ /* 0x000e220000000000 */
[----:B--2---:R-:W-:Y:S02]  /*517d0*/  IADD3 R6, P1, R6, UR5, RZ ;  /* 0x0000000506067c10 */ /* 0x004fe4000ff3e0ff */
[----:B------:R-:W-:Y:S02]  /*517e0*/  ISETP.NE.U32.AND P0, PT, R2, RZ, PT ;  /* 0x000000ff0200720c */ /* 0x000fe40003f05070 */
[----:B---3--:R-:W-:Y:S02]  /*517f0*/  IADD3 R7, P2, R7, UR5, RZ ;  /* 0x0000000507077c10 */ /* 0x008fe4000ff5e0ff */
[----:B------:R-:W-:Y:S01]  /*51800*/  MOV R2, UR17 ;  /* 0x0000001100027c02 */ /* 0x000fe20008000f00 */
[----:B------:R1:W-:Y:S01]  /*51810*/  STL [R1+0xd10], R6 ;  /* 0x000d100601007387 */ /* 0x0003e20000100800 */
[----:B------:R-:W-:Y:S02]  /*51820*/  IMAD.MOV.U32 R4, RZ, RZ, R6 ;  /* 0x000000ffff047224 */ /* 0x000fe400078e0006 */
[----:B------:R-:W-:Y:S01]  /*51830*/  IADD3 R2, R8, 0x100000, R2 ;  /* 0x0010000008027810 */ /* 0x000fe20007ffe002 */
[----:B------:R-:W-:Y:S01]  /*51840*/  STL [R1+0xd50], R7 ;  /* 0x000d500701007387 */ /* 0x000fe20000100800 */
[----:B------:R-:W-:-:S05]  /*51850*/  IADD3.X R174, R174, UR7, RZ, P1, !PT ;  /* 0x00000007aeae7c10 */ /* 0x000fca0008ffe4ff */
[----:B------:R-:W-:Y:S01]  /*51860*/  IMAD.MOV.U32 R5, RZ, RZ, R174 ;  /* 0x000000ffff057224 */ /* 0x000fe200078e00ae */
[----:B------:R2:W-:Y:S01]  /*51870*/  STL [R1+0xd0c], R174 ;  /* 0x000d0cae01007387 */ /* 0x0005e20000100800 */
[----:B------:R-:W-:-:S03]  /*51880*/  IADD3.X R178, R178, UR7, RZ, P2, !PT ;  /* 0x00000007b2b27c10 */ /* 0x000fc600097fe4ff */
[----:B-1----:R-:W3:Y:S04]  /*51890*/  LDL.LU R6, [R1+0xe10] ;  /* 0x000e100001067983 */ /* 0x002ee80000300800 */
[----:B------:R1:W-:Y:S04]  /*518a0*/  STL [R1+0xd4c], R178 ;  /* 0x000d4cb201007387 */ /* 0x0003e80000100800 */
[----:B------:R1:W-:Y:S04]  /*518b0*/  LDGSTS.E [R2+-0x60000], desc[UR8][R4.64], P0 ;  /* 0xa000000004027fae */ /* 0x0003e80008121848 */
[----:B--2---:R-:W2:Y:S01]  /*518c0*/  LDL.LU R174, [R1+0xe50] ;  /* 0x000e500001ae7983 */ /* 0x004ea20000300800 */
[----:B-1----:R-:W-:-:S03]  /*518d0*/  MOV R4, R7 ;  /* 0x0000000700047202 */ /* 0x002fc60000000f00 */
[----:B------:R-:W2:Y:S01]  /*518e0*/  LDL.LU R7, [R1+0xe0c] ;  /* 0x000e0c0001077983 */ /* 0x000ea20000300800 */
[----:B------:R-:W-:-:S03]  /*518f0*/  IMAD.MOV.U32 R5, RZ, RZ, R178 ;  /* 0x000000ffff057224 */ /* 0x000fc600078e00b2 */
[----:B------:R-:W2:Y:S04]  /*51900*/  LDL.LU R178, [R1+0xe4c] ;  /* 0x000e4c0001b27983 */ /* 0x000ea80000300800 */
[----:B------:R1:W-:Y:S01]  /*51910*/  LDGSTS.E [R2+-0x5fc00], desc[UR8][R4.64], P0 ;  /* 0xa040000004027fae */ /* 0x0003e20008121848 */
[----:B----4-:R-:W-:-:S04]  /*51920*/  IADD3 R0, P1, R0, UR5, RZ ;  /* 0x0000000500007c10 */ /* 0x010fc8000ff3e0ff */
[----:B------:R-:W-:Y:S01]  /*51930*/  IADD3.X R9, R9, UR7, RZ, P1, !PT ;  /* 0x0000000709097c10 */ /* 0x000fe20008ffe4ff */
[----:B------:R4:W-:Y:S01]  /*51940*/  STL [R1+0xd90], R0 ;  /* 0x000d900001007387 */ /* 0x0009e20000100800 */
[----:B------:R-:W-:Y:S01]  /*51950*/  IADD3 R175, P2, R175, UR5, RZ ;  /* 0x00000005afaf7c10 */ /* 0x000fe2000ff5e0ff */
[----:B-1----:R-:W-:Y:S01]  /*51960*/  IMAD.MOV.U32 R4, RZ, RZ, R0 ;  /* 0x000000ffff047224 */ /* 0x002fe200078e0000 */
[----:B------:R-:W-:Y:S01]  /*51970*/  MOV R5, R9 ;  /* 0x0000000900057202 */ /* 0x000fe20000000f00 */
[----:B------:R1:W-:Y:S01]  /*51980*/  STL [R1+0xd8c], R9 ;  /* 0x000d8c0901007387 */ /* 0x0003e20000100800 */
[----:B------:R-:W-:-:S03]  /*51990*/  IADD3.X R179, R179, UR7, RZ, P2, !PT ;  /* 0x00000007b3b37c10 */ /* 0x000fc600097fe4ff */
[----:B------:R1:W-:Y:S04]  /*519a0*/  STL [R1+0xdd0], R175 ;  /* 0x000dd0af01007387 */ /* 0x0003e80000100800 */
[----:B----4-:R-:W4:Y:S04]  /*519b0*/  LDL.LU R0, [R1+0xe90] ;  /* 0x000e900001007983 */ /* 0x010f280000300800 */
[----:B------:R1:W-:Y:S04]  /*519c0*/  STL [R1+0xdcc], R179 ;  /* 0x000dccb301007387 */ /* 0x0003e80000100800 */
[----:B------:R1:W-:Y:S04]  /*519d0*/  LDGSTS.E [R2+-0x5f800], desc[UR8][R4.64], P0 ;  /* 0xa080000004027fae */ /* 0x0003e80008121848 */
[----:B-1----:R-:W4:Y:S01]  /*519e0*/  LDL.LU R9, [R1+0xed0] ;  /* 0x000ed00001097983 */ /* 0x002f220000300800 */
[----:B------:R-:W-:-:S03]  /*519f0*/  IMAD.MOV.U32 R4, RZ, RZ, R175 ;  /* 0x000000ffff047224 */ /* 0x000fc600078e00af */
[----:B------:R-:W4:Y:S01]  /*51a00*/  LDL.LU R175, [R1+0xe8c] ;  /* 0x000e8c0001af7983 */ /* 0x000f220000300800 */
[----:B------:R-:W-:-:S03]  /*51a10*/  IMAD.MOV.U32 R5, RZ, RZ, R179 ;  /* 0x000000ffff057224 */ /* 0x000fc600078e00b3 */
[----:B------:R-:W4:Y:S04]  /*51a20*/  LDL.LU R179, [R1+0xecc] ;  /* 0x000ecc0001b37983 */ /* 0x000f280000300800 */
[----:B------:R1:W-:Y:S01]  /*51a30*/  LDGSTS.E [R2+-0x5f400], desc[UR8][R4.64], P0 ;  /* 0xa0c0000004027fae */ /* 0x0003e20008121848 */
[----:B---3--:R-:W-:-:S04]  /*51a40*/  IADD3 R6, P1, R6, UR5, RZ ;  /* 0x0000000506067c10 */ /* 0x008fc8000ff3e0ff */
[----:B-1----:R-:W-:Y:S01]  /*51a50*/  MOV R4, R6 ;  /* 0x0000000600047202 */ /* 0x002fe20000000f00 */
[----:B------:R1:W-:Y:S01]  /*51a60*/  STL [R1+0xe10], R6 ;  /* 0x000e100601007387 */ /* 0x0003e20000100800 */
[----:B--2---:R-:W-:Y:S02]  /*51a70*/  IADD3 R174, P2, R174, UR5, RZ ;  /* 0x00000005aeae7c10 */ /* 0x004fe4000ff5e0ff */
[----:B------:R-:W-:Y:S02]  /*51a80*/  IADD3.X R7, R7, UR7, RZ, P1, !PT ;  /* 0x0000000707077c10 */ /* 0x000fe40008ffe4ff */
[----:B------:R-:W-:-:S03]  /*51a90*/  IADD3.X R178, R178, UR7, RZ, P2, !PT ;  /* 0x00000007b2b27c10 */ /* 0x000fc600097fe4ff */
[----:B------:R-:W-:Y:S01]  /*51aa0*/  IMAD.MOV.U32 R5, RZ, RZ, R7 ;  /* 0x000000ffff057224 */ /* 0x000fe200078e0007 */
[----:B------:R2:W-:Y:S04]  /*51ab0*/  STL [R1+0xe0c], R7 ;  /* 0x000e0c0701007387 */ /* 0x0005e80000100800 */
[----:B------:R3:W-:Y:S04]  /*51ac0*/  STL [R1+0xe50], R174 ;  /* 0x000e50ae01007387 */ /* 0x0007e80000100800 */
[----:B-1----:R-:W4:Y:S04]  /*51ad0*/  LDL.LU R6, [R1+0xf10] ;  /* 0x000f100001067983 */ /* 0x002f280000300800 */
[----:B------:R1:W-:Y:S04]  /*51ae0*/  STL [R1+0xe4c], R178 ;  /* 0x000e4cb201007387 */ /* 0x0003e80000100800 */
[----:B------:R3:W-:Y:S04]  /*51af0*/  LDGSTS.E [R2+-0x5f000], desc[UR8][R4.64], P0 ;  /* 0xa100000004027fae */ /* 0x0007e80008121848 */
[----:B--2---:R-:W2:Y:S01]  /*51b00*/  LDL.LU R7, [R1+0xf50] ;  /* 0x000f500001077983 */ /* 0x004ea20000300800 */
[----:B---3--:R-:W-:-:S03]  /*51b10*/  IMAD.MOV.U32 R4, RZ, RZ, R174 ;  /* 0x000000ffff047224 */ /* 0x008fc600078e00ae */
[----:B------:R-:W3:Y:S01]  /*51b20*/  LDL.LU R174, [R1+0xf0c] ;  /* 0x000f0c0001ae7983 */ /* 0x000ee20000300800 */
[----:B------:R-:W-:-:S03]  /*51b30*/  MOV R5, R178 ;  /* 0x000000b200057202 */ /* 0x000fc60000000f00 */
[----:B-1----:R-:W3:Y:S04]  /*51b40*/  LDL.LU R178, [R1+0xf4c] ;  /* 0x000f4c0001b27983 */ /* 0x002ee80000300800 */
[----:B------:R1:W-:Y:S01]  /*51b50*/  LDGSTS.E [R2+-0x5ec00], desc[UR8][R4.64], P0 ;  /* 0xa140000004027fae */ /* 0x0003e20008121848 */
[----:B----4-:R-:W-:-:S05]  /*51b60*/  IADD3 R0, P1, R0, UR5, RZ ;  /* 0x0000000500007c10 */ /* 0x010fca000ff3e0ff */
[----:B------:R4:W-:Y:S01]  /*51b70*/  STL [R1+0xe90], R0 ;  /* 0x000e900001007387 */ /* 0x0009e20000100800 */
[----:B------:R-:W-:Y:S01]  /*51b80*/  IADD3 R9, P2, R9, UR5, RZ ;  /* 0x0000000509097c10 */ /* 0x000fe2000ff5e0ff */
[----:B-1----:R-:W-:Y:S01]  /*51b90*/  IMAD.MOV.U32 R4, RZ, RZ, R0 ;  /* 0x000000ffff047224 */ /* 0x002fe200078e0000 */
[----:B------:R-:W-:Y:S02]  /*51ba0*/  IADD3.X R175, R175, UR7, RZ, P1, !PT ;  /* 0x00000007afaf7c10 */ /* 0x000fe40008ffe4ff */
[----:B------:R-:W-:-:S03]  /*51bb0*/  IADD3.X R179, R179, UR7, RZ, P2, !PT ;  /* 0x00000007b3b37c10 */ /* 0x000fc600097fe4ff */
[----:B------:R-:W-:Y:S01]  /*51bc0*/  IMAD.MOV.U32 R5, RZ, RZ, R175 ;  /* 0x000000ffff057224 */ /* 0x000fe200078e00af */
[----:B------:R1:W-:Y:S04]  /*51bd0*/  STL [R1+0xe8c], R175 ;  /* 0x000e8caf01007387 */ /* 0x0003e80000100800 */
[----:B------:R1:W-:Y:S04]  /*51be0*/  STL [R1+0xed0], R9 ;  /* 0x000ed00901007387 */ /* 0x0003e80000100800 */
[----:B----4-:R-:W4:Y:S04]  /*51bf0*/  LDL.LU R0, [R1+0xf90] ;  /* 0x000f900001007983 */ /* 0x010f280000300800 */
[----:B------:R1:W-:Y:S04]  /*51c00*/  STL [R1+0xecc], R179 ;  /* 0x000eccb301007387 */ /* 0x0003e80000100800 */
[----:B------:R1:W-:Y:S04]  /*51c10*/  LDGSTS.E [R2+-0x5e800], desc[UR8][R4.64], P0 ;  /* 0xa180000004027fae */ /* 0x0003e80008121848 */
[----:B-1----:R-:W4:Y:S01]  /*51c20*/  LDL.LU R175, [R1+0xfd0] ;  /* 0x000fd00001af7983 */ /* 0x002f220000300800 */
[----:B------:R-:W-:-:S03]  /*51c30*/  MOV R4, R9 ;  /* 0x0000000900047202 */ /* 0x000fc60000000f00 */
[----:B------:R-:W4:Y:S01]  /*51c40*/  LDL.LU R9, [R1+0xf8c] ;  /* 0x000f8c0001097983 */ /* 0x000f220000300800 */
[----:B------:R-:W-:-:S03]  /*51c50*/  IMAD.MOV.U32 R5, RZ, RZ, R179 ;  /* 0x000000ffff057224 */ /* 0x000fc600078e00b3 */
[----:B------:R-:W4:Y:S04]  /*51c60*/  LDL.LU R179, [R1+0xfcc] ;  /* 0x000fcc0001b37983 */ /* 0x000f280000300800 */
[----:B------:R1:W-:Y:S01]  /*51c70*/  LDGSTS.E [R2+-0x5e400], desc[UR8][R4.64], P0 ;  /* 0xa1c0000004027fae */ /* 0x0003e20008121848 */
[----:B------:R-:W-:-:S05]  /*51c80*/  IADD3 R6, P1, R6, UR5, RZ ;  /* 0x0000000506067c10 */ /* 0x000fca000ff3e0ff */
[----:B------:R3:W-:Y:S01]  /*51c90*/  STL [R1+0xf10], R6 ;  /* 0x000f100601007387 */ /* 0x0007e20000100800 */
[----:B-1----:R-:W-:Y:S01]  /*51ca0*/  IMAD.MOV.U32 R4, RZ, RZ, R6 ;  /* 0x000000ffff047224 */ /* 0x002fe200078e0006 */
[----:B--2---:R-:W-:Y:S02]  /*51cb0*/  IADD3 R7, P2, R7, UR5, RZ ;  /* 0x0000000507077c10 */ /* 0x004fe4000ff5e0ff */
[----:B---3--:R-:W-:Y:S02]  /*51cc0*/  IADD3.X R174, R174, UR7, RZ, P1, !PT ;  /* 0x00000007aeae7c10 */ /* 0x008fe40008ffe4ff */
[----:B------:R-:W-:-:S03]  /*51cd0*/  IADD3.X R178, R178, UR7, RZ, P2, !PT ;  /* 0x00000007b2b27c10 */ /* 0x000fc600097fe4ff */
[----:B------:R1:W-:Y:S01]  /*51ce0*/  STL [R1+0xf0c], R174 ;  /* 0x000f0cae01007387 */ /* 0x0003e20000100800 */
[----:B------:R-:W-:-:S03]  /*51cf0*/  MOV R5, R174 ;  /* 0x000000ae00057202 */ /* 0x000fc60000000f00 */
[----:B------:R2:W-:Y:S04]  /*51d00*/  STL [R1+0xf50], R7 ;  /* 0x000f500701007387 */ /* 0x0005e80000100800 */
[----:B------:R-:W3:Y:S04]  /*51d10*/  LDL.LU R6, [R1+0x1010] ;  /* 0x0010100001067983 */ /* 0x000ee80000300800 */
[----:B------:R2:W-:Y:S04]  /*51d20*/  STL [R1+0xf4c], R178 ;  /* 0x000f4cb201007387 */ /* 0x0005e80000100800 */
[----:B------:R2:W-:Y:S04]  /*51d30*/  LDGSTS.E [R2+-0x5e000], desc[UR8][R4.64], P0 ;  /* 0xa200000004027fae */ /* 0x0005e80008121848 */
[----:B-1----:R-:W3:Y:S01]  /*51d40*/  LDL.LU R174, [R1+0x1050] ;  /* 0x0010500001ae7983 */ /* 0x002ee20000300800 */
[----:B--2---:R-:W-:-:S03]  /*51d50*/  IMAD.MOV.U32 R4, RZ, RZ, R7 ;  /* 0x000000ffff047224 */ /* 0x004fc600078e0007 */
[----:B------:R-:W2:Y:S01]  /*51d60*/  LDL.LU R7, [R1+0x100c] ;  /* 0x00100c0001077983 */ /* 0x000ea20000300800 */
[----:B------:R-:W-:-:S03]  /*51d70*/  IMAD.MOV.U32 R5, RZ, RZ, R178 ;  /* 0x000000ffff057224 */ /* 0x000fc600078e00b2 */
[----:B------:R-:W2:Y:S04]  /*51d80*/  LDL.LU R178, [R1+0x104c] ;  /* 0x00104c0001b27983 */ /* 0x000ea80000300800 */
[----:B------:R1:W-:Y:S01]  /*51d90*/  LDGSTS.E [R2+-0x5dc00], desc[UR8][R4.64], P0 ;  /* 0xa240000004027fae */ /* 0x0003e20008121848 */
[----:B----4-:R-:W-:-:S05]  /*51da0*/  IADD3 R0, P1, R0, UR5, RZ ;  /* 0x0000000500007c10 */ /* 0x010fca000ff3e0ff */
[----:B------:R4:W-:Y:S01]  /*51db0*/  STL [R1+0xf90], R0 ;  /* 0x000f900001007387 */ /* 0x0009e20000100800 */
[----:B-1----:R-:W-:Y:S02]  /*51dc0*/  MOV R4, R0 ;  /* 0x0000000000047202 */ /* 0x002fe40000000f00 */
[----:B------:R-:W-:Y:S02]  /*51dd0*/  IADD3 R175, P2, R175, UR5, RZ ;  /* 0x00000005afaf7c10 */ /* 0x000fe4000ff5e0ff */
        /* <DEDUP_REMOVED lines=9> */
[----:B------:R-:W-:-:S03]  /*51e70*/  IMAD.MOV.U32 R4, RZ, RZ, R175 ;  /* 0x000000ffff047224 */ /* 0x000fc600078e00af */
[----:B------:R-:W4:Y:S01]  /*51e80*/  LDL.LU R175, [R1+0x108c] ;  /* 0x00108c0001af7983 */ /* 0x000f220000300800 */
[----:B------:R-:W-:-:S03]  /*51e90*/  MOV R5, R179 ;  /* 0x000000b300057202 */ /* 0x000fc60000000f00 */
[----:B------:R-:W4:Y:S04]  /*51ea0*/  LDL.LU R179, [R1+0x10cc] ;  /* 0x0010cc0001b37983 */ /* 0x000f280000300800 */
[----:B------:R1:W-:Y:S01]  /*51eb0*/  LDGSTS.E [R2+-0x5d400], desc[UR8][R4.64], P0 ;  /* 0xa2c0000004027fae */ /* 0x0003e20008121848 */
[----:B---3--:R-:W-:-:S05]  /*51ec0*/  IADD3 R6, P1, R6, UR5, RZ ;  /* 0x0000000506067c10 */ /* 0x008fca000ff3e0ff */
[----:B------:R3:W-:Y:S01]  /*51ed0*/  STL [R1+0x1010], R6 ;  /* 0x0010100601007387 */ /* 0x0007e20000100800 */
[----:B-1----:R-:W-:Y:S01]  /*51ee0*/  IMAD.MOV.U32 R4, RZ, RZ, R6 ;  /* 0x000000ffff047224 */ /* 0x002fe200078e0006 */
[----:B------:R-:W-:Y:S02]  /*51ef0*/  IADD3 R174, P2, R174, UR5, RZ ;  /* 0x00000005aeae7c10 */ /* 0x000fe4000ff5e0ff */
[----:B--2---:R-:W-:Y:S02]  /*51f00*/  IADD3.X R7, R7, UR7, RZ, P1, !PT ;  /* 0x0000000707077c10 */ /* 0x004fe40008ffe4ff */
[----:B------:R-:W-:-:S03]  /*51f10*/  IADD3.X R178, R178, UR7, RZ, P2, !PT ;  /* 0x00000007b2b27c10 */ /* 0x000fc600097fe4ff */
[----:B------:R-:W-:Y:S01]  /*51f20*/  IMAD.MOV.U32 R5, RZ, RZ, R7 ;  /* 0x000000ffff057224 */ /* 0x000fe200078e0007 */
[----:B------:R1:W-:Y:S04]  /*51f30*/  STL [R1+0x100c], R7 ;  /* 0x00100c0701007387 */ /* 0x0003e80000100800 */
[----:B------:R2:W-:Y:S04]  /*51f40*/  STL [R1+0x1050], R174 ;  /* 0x001050ae01007387 */ /* 0x0005e80000100800 */
[----:B---3--:R-:W3:Y:S04]  /*51f50*/  LDL.LU R6, [R1+0x1110] ;  /* 0x0011100001067983 */ /* 0x008ee80000300800 */
[----:B------:R2:W-:Y:S04]  /*51f60*/  STL [R1+0x104c], R178 ;  /* 0x00104cb201007387 */ /* 0x0005e80000100800 */
[----:B------:R2:W-:Y:S04]  /*51f70*/  LDGSTS.E [R2+-0x5d000], desc[UR8][R4.64], P0 ;  /* 0xa300000004027fae */ /* 0x0005e80008121848 */
[----:B-1----:R-:W3:Y:S01]  /*51f80*/  LDL.LU R7, [R1+0x1150] ;  /* 0x0011500001077983 */ /* 0x002ee20000300800 */
[----:B--2---:R-:W-:-:S03]  /*51f90*/  MOV R4, R174 ;  /* 0x000000ae00047202 */ /* 0x004fc60000000f00 */
[----:B------:R-:W2:Y:S01]  /*51fa0*/  LDL.LU R174, [R1+0x110c] ;  /* 0x00110c0001ae7983 */ /* 0x000ea20000300800 */
[----:B------:R-:W-:-:S03]  /*51fb0*/  IMAD.MOV.U32 R5, RZ, RZ, R178 ;  /* 0x000000ffff057224 */ /* 0x000fc600078e00b2 */
[----:B------:R-:W2:Y:S04]  /*51fc0*/  LDL.LU R178, [R1+0x114c] ;  /* 0x00114c0001b27983 */ /* 0x000ea80000300800 */
[----:B------:R1:W-:Y:S01]  /*51fd0*/  LDGSTS.E [R2+-0x5cc00], desc[UR8][R4.64], P0 ;  /* 0xa340000004027fae */ /* 0x0003e20008121848 */
[----:B----4-:R-:W-:-:S05]  /*51fe0*/  IADD3 R0, P1, R0, UR5, RZ ;  /* 0x0000000500007c10 */ /* 0x010fca000ff3e0ff */
[----:B------:R-:W-:Y:S01]  /*51ff0*/  STL [R1+0x1090], R0 ;  /* 0x0010900001007387 */ /* 0x000fe20000100800 */
[----:B-1----:R-:W-:Y:S01]  /*52000*/  IMAD.MOV.U32 R4, RZ, RZ, R0 ;  /* 0x000000ffff047224 */ /* 0x002fe200078e0000 */
[----:B------:R-:W-:Y:S02]  /*52010*/  IADD3 R9, P2, R9, UR5, RZ ;  /* 0x0000000509097c10 */ /* 0x000fe4000ff5e0ff */
[----:B------:R-:W-:Y:S02]  /*52020*/  IADD3.X R175, R175, UR7, RZ, P1, !PT ;  /* 0x00000007afaf7c10 */ /* 0x000fe40008ffe4ff */
[----:B------:R-:W-:-:S03]  /*52030*/  IADD3.X R179, R179, UR7, RZ, P2, !PT ;  /* 0x00000007b3b37c10 */ /* 0x000fc600097fe4ff */
[----:B------:R1:W-:Y:S01]  /*52040*/  STL [R1+0x108c], R175 ;  /* 0x00108caf01007387 */ /* 0x0003e20000100800 */
[----:B------:R-:W-:-:S03]  /*52050*/  MOV R5, R175 ;  /* 0x000000af00057202 */ /* 0x000fc60000000f00 */
[----:B------:R-:W-:Y:S04]  /*52060*/  STL [R1+0x10d0], R9 ;  /* 0x0010d00901007387 */ /* 0x000fe80000100800 */
[----:B------:R4:W-:Y:S04]  /*52070*/  LDGSTS.E [R2+-0x5c800], desc[UR8][R4.64], P0 ;  /* 0xa380000004027fae */ /* 0x0009e80008121848 */
[----:B-1----:R-:W2:Y:S04]  /*52080*/  LDL.LU R175, [R1+0x1190] ;  /* 0x0011900001af7983 */ /* 0x002ea80000300800 */
[----:B------:R1:W-:Y:S04]  /*52090*/  STL [R1+0x10cc], R179 ;  /* 0x0010ccb301007387 */ /* 0x0003e80000100800 */
[----:B------:R-:W2:Y:S01]  /*520a0*/  LDL.LU R0, [R1+0x11d0] ;  /* 0x0011d00001007983 */ /* 0x000ea20000300800 */
[----:B----4-:R-:W-:-:S03]  /*520b0*/  IMAD.MOV.U32 R5, RZ, RZ, R179 ;  /* 0x000000ffff057224 */ /* 0x010fc600078e00b3 */
[----:B-1----:R-:W4:Y:S01]  /*520c0*/  LDL.LU R179, [R1+0x118c] ;  /* 0x00118c0001b37983 */ /* 0x002f220000300800 */
[----:B------:R-:W-:-:S03]  /*520d0*/  IMAD.MOV.U32 R4, RZ, RZ, R9 ;  /* 0x000000ffff047224 */ /* 0x000fc600078e0009 */
[----:B------:R-:W4:Y:S04]  /*520e0*/  LDL.LU R9, [R1+0x11cc] ;  /* 0x0011cc0001097983 */ /* 0x000f280000300800 */
[----:B------:R1:W-:Y:S01]  /*520f0*/  LDGSTS.E [R2+-0x5c400], desc[UR8][R4.64], P0 ;  /* 0xa3c0000004027fae */ /* 0x0003e20008121848 */
[----:B---3--:R-:W-:-:S04]  /*52100*/  IADD3 R6, P1, R6, UR5, RZ ;  /* 0x0000000506067c10 */ /* 0x008fc8000ff3e0ff */
[----:B-1----:R-:W-:Y:S01]  /*52110*/  MOV R4, R6 ;  /* 0x0000000600047202 */ /* 0x002fe20000000f00 */
[----:B------:R-:W-:Y:S01]  /*52120*/  STL [R1+0x1110], R6 ;  /* 0x0011100601007387 */ /* 0x000fe20000100800 */
[----:B------:R-:W-:Y:S02]  /*52130*/  IADD3 R7, P2, R7, UR5, RZ ;  /* 0x0000000507077c10 */ /* 0x000fe4000ff5e0ff */
[----:B--2---:R-:W-:Y:S02]  /*52140*/  IADD3.X R174, R174, UR7, RZ, P1, !PT ;  /* 0x00000007aeae7c10 */ /* 0x004fe40008ffe4ff */
[----:B------:R-:W-:-:S03]  /*52150*/  IADD3.X R178, R178, UR7, RZ, P2, !PT ;  /* 0x00000007b2b27c10 */ /* 0x000fc600097fe4ff */
[----:B------:R-:W-:Y:S01]  /*52160*/  IMAD.MOV.U32 R5, RZ, RZ, R174 ;  /* 0x000000ffff057224 */ /* 0x000fe200078e00ae */
[----:B------:R1:W-:Y:S04]  /*52170*/  STL [R1+0x110c], R174 ;  /* 0x00110cae01007387 */ /* 0x0003e80000100800 */
[----:B------:R-:W-:Y:S04]  /*52180*/  STL [R1+0x1150], R7 ;  /* 0x0011500701007387 */ /* 0x000fe80000100800 */
[----:B------:R2:W-:Y:S04]  /*52190*/  LDGSTS.E [R2+-0x5c000], desc[UR8][R4.64], P0 ;  /* 0xa400000004027fae */ /* 0x0005e80008121848 */
[----:B-1----:R-:W3:Y:S04]  /*521a0*/  LDL.LU R174, [R1+0x1210] ;  /* 0x0012100001ae7983 */ /* 0x002ee80000300800 */
[----:B------:R1:W-:Y:S04]  /*521b0*/  STL [R1+0x114c], R178 ;  /* 0x00114cb201007387 */ /* 0x0003e80000100800 */
[----:B------:R-:W3:Y:S01]  /*521c0*/  LDL.LU R6, [R1+0x1250] ;  /* 0x0012500001067983 */ /* 0x000ee20000300800 */
[----:B--2---:R-:W-:Y:S01]  /*521d0*/  MOV R5, R178 ;  /* 0x000000b200057202 */ /* 0x004fe20000000f00 */
[----:B------:R-:W-:-:S02]  /*521e0*/  IMAD.MOV.U32 R4, RZ, RZ, R7 ;  /* 0x000000ffff047224 */ /* 0x000fc400078e0007 */
[----:B-1----:R-:W2:Y:S04]  /*521f0*/  LDL.LU R178, [R1+0x120c] ;  /* 0x00120c0001b27983 */ /* 0x002ea80000300800 */
[----:B------:R-:W2:Y:S04]  /*52200*/  LDL.LU R7, [R1+0x124c] ;  /* 0x00124c0001077983 */ /* 0x000ea80000300800 */
[----:B------:R1:W-:Y:S01]  /*52210*/  LDGSTS.E [R2+-0x5bc00], desc[UR8][R4.64], P0 ;  /* 0xa440000004027fae */ /* 0x0003e20008121848 */
[----:B------:R-:W-:Y:S02]  /*52220*/  IADD3 R175, P1, R175, UR5, RZ ;  /* 0x00000005afaf7c10 */ /* 0x000fe4000ff3e0ff */
[----:B------:R-:W-:-:S03]  /*52230*/  IADD3 R0, P2, R0, UR5, RZ ;  /* 0x0000000500007c10 */ /* 0x000fc6000ff5e0ff */
[----:B-1----:R-:W-:Y:S01]  /*52240*/  IMAD.MOV.U32 R4, RZ, RZ, R175 ;  /* 0x000000ffff047224 */ /* 0x002fe200078e00af */
[----:B----4-:R-:W-:Y:S01]  /*52250*/  IADD3.X R179, R179, UR7, RZ, P1, !PT ;  /* 0x00000007b3b37c10 */ /* 0x010fe20008ffe4ff */
[----:B------:R1:W-:Y:S01]  /*52260*/  STL [R1+0x1190], R175 ;  /* 0x001190af01007387 */ /* 0x0003e20000100800 */
[----:B------:R-:W-:-:S03]  /*52270*/  IADD3.X R9, R9, UR7, RZ, P2, !PT ;  /* 0x0000000709097c10 */ /* 0x000fc600097fe4ff */
[----:B------:R-:W-:Y:S01]  /*52280*/  IMAD.MOV.U32 R5, RZ, RZ, R179 ;  /* 0x000000ffff057224 */ /* 0x000fe200078e00b3 */
[----:B------:R-:W-:Y:S04]  /*52290*/  STL [R1+0x118c], R179 ;  /* 0x00118cb301007387 */ /* 0x000fe80000100800 */
[----:B------:R-:W-:Y:S04]  /*522a0*/  STL [R1+0x11d0], R0 ;  /* 0x0011d00001007387 */ /* 0x000fe80000100800 */
[----:B------:R4:W-:Y:S04]  /*522b0*/  LDGSTS.E [R2+-0x5b800], desc[UR8][R4.64], P0 ;  /* 0xa480000004027fae */ /* 0x0009e80008121848 */
[----:B------:R4:W-:Y:S04]  /*522c0*/  STL [R1+0x11cc], R9 ;  /* 0x0011cc0901007387 */ /* 0x0009e80000100800 */
[----:B-1----:R-:W2:Y:S01]  /*522d0*/  LDL.LU R175, [R1+0x128c] ;  /* 0x00128c0001af7983 */ /* 0x002ea20000300800 */
[----:B----4-:R-:W-:-:S03]  /*522e0*/  IMAD.MOV.U32 R5, RZ, RZ, R9 ;  /* 0x000000ffff057224 */ /* 0x010fc600078e0009 */
[----:B------:R-:W4:Y:S01]  /*522f0*/  LDL.LU R9, [R1+0x1290] ;  /* 0x0012900001097983 */ /* 0x000f220000300800 */
[----:B------:R-:W-:-:S03]  /*52300*/  MOV R4, R0 ;  /* 0x0000000000047202 */ /* 0x000fc60000000f00 */
[----:B------:R-:W4:Y:S04]  /*52310*/  LDL.LU R191, [R1+0x12cc] ;  /* 0x0012cc0001bf7983 */ /* 0x000f280000300800 */
[----:B------:R-:W4:Y:S04]  /*52320*/  LDL.LU R0, [R1+0x12d0] ;  /* 0x0012d00001007983 */ /* 0x000f280000300800 */
[----:B------:R1:W-:Y:S01]  /*52330*/  LDGSTS.E [R2+-0x5b400], desc[UR8][R4.64], P0 ;  /* 0xa4c0000004027fae */ /* 0x0003e20008121848 */
[----:B---3--:R-:W-:Y:S02]  /*52340*/  IADD3 R174, P1, R174, UR5, RZ ;  /* 0x00000005aeae7c10 */ /* 0x008fe4000ff3e0ff */
[----:B------:R-:W-:-:S03]  /*52350*/  IADD3 R6, P2, R6, UR5, RZ ;  /* 0x0000000506067c10 */ /* 0x000fc6000ff5e0ff */
[----:B-1----:R-:W-:Y:S01]  /*52360*/  IMAD.MOV.U32 R4, RZ, RZ, R174 ;  /* 0x000000ffff047224 */ /* 0x002fe200078e00ae */
[----:B--2---:R-:W-:Y:S01]  /*52370*/  IADD3.X R178, R178, UR7, RZ, P1, !PT ;  /* 0x00000007b2b27c10 */ /* 0x004fe20008ffe4ff */
[----:B------:R-:W-:Y:S01]  /*52380*/  STL [R1+0x1210], R174 ;  /* 0x001210ae01007387 */ /* 0x000fe20000100800 */
[----:B------:R-:W-:Y:S02]  /*52390*/  IADD3.X R7, R7, UR7, RZ, P2, !PT ;  /* 0x0000000707077c10 */ /* 0x000fe400097fe4ff */
[----:B------:R-:W-:Y:S01]  /*523a0*/  MOV R5, R178 ;  /* 0x000000b200057202 */ /* 0x000fe20000000f00 */
[----:B------:R-:W-:Y:S04]  /*523b0*/  STL [R1+0x120c], R178 ;  /* 0x00120cb201007387 */ /* 0x000fe80000100800 */
[----:B------:R1:W-:Y:S04]  /*523c0*/  STL [R1+0x1250], R6 ;  /* 0x0012500601007387 */ /* 0x0003e80000100800 */
[----:B------:R2:W-:Y:S04]  /*523d0*/  LDGSTS.E [R2+-0x5b000], desc[UR8][R4.64], P0 ;  /* 0xa500000004027fae */ /* 0x0005e80008121848 */
[----:B------:R3:W-:Y:S04]  /*523e0*/  STL [R1+0x124c], R7 ;  /* 0x00124c0701007387 */ /* 0x0007e80000100800 */
[----:B------:R-:W4:Y:S01]  /*523f0*/  LDL.LU R190, [R1+0x130c] ;  /* 0x00130c0001be7983 */ /* 0x000f220000300800 */
[----:B--2---:R-:W-:-:S03]  /*52400*/  IMAD.MOV.U32 R4, RZ, RZ, R6 ;  /* 0x000000ffff047224 */ /* 0x004fc600078e0006 */
[----:B-1----:R-:W2:Y:S04]  /*52410*/  LDL.LU R6, [R1+0x1310] ;  /* 0x0013100001067983 */ /* 0x002ea80000300800 */
[----:B------:R-:W2:Y:S04]  /*52420*/  LDL.LU R179, [R1+0x134c] ;  /* 0x00134c0001b37983 */ /* 0x000ea80000300800 */
[----:B------:R-:W2:Y:S01]  /*52430*/  LDL.LU R178, [R1+0x1350] ;  /* 0x0013500001b27983 */ /* 0x000ea20000300800 */
[----:B------:R-:W-:-:S03]  /*52440*/  IMAD.MOV.U32 R5, RZ, RZ, R7 ;  /* 0x000000ffff057224 */ /* 0x000fc600078e0007 */
[----:B------:R-:W2:Y:S04]  /*52450*/  LDL.LU R174, [R1+0x1390] ;  /* 0x0013900001ae7983 */ /* 0x000ea80000300800 */
[----:B---3--:R-:W3:Y:S04]  /*52460*/  LDL.LU R7, [R1+0x13d0] ;  /* 0x0013d00001077983 */ /* 0x008ee80000300800 */
[----:B------:R1:W-:Y:S01]  /*52470*/  LDGSTS.E [R2+-0x5ac00], desc[UR8][R4.64], P0 ;  /* 0xa540000004027fae */ /* 0x0003e20008121848 */
[----:B----4-:R-:W-:-:S04]  /*52480*/  IADD3 R9, P1, R9, UR5, RZ ;  /* 0x0000000509097c10 */ /* 0x010fc8000ff3e0ff */
[----:B------:R-:W-:Y:S01]  /*52490*/  IADD3.X R175, R175, UR7, RZ, P1, !PT ;  /* 0x00000007afaf7c10 */ /* 0x000fe20008ffe4ff */
[----:B------:R-:W-:Y:S01]  /*524a0*/  STL [R1+0x1290], R9 ;  /* 0x0012900901007387 */ /* 0x000fe20000100800 */
[----:B------:R-:W-:-:S03]  /*524b0*/  IADD3 R0, P2, R0, UR5, RZ ;  /* 0x0000000500007c10 */ /* 0x000fc6000ff5e0ff */
[----:B------:R4:W-:Y:S01]  /*524c0*/  STL [R1+0x128c], R175 ;  /* 0x00128caf01007387 */ /* 0x0009e20000100800 */
[----:B-1----:R-:W-:Y:S01]  /*524d0*/  IMAD.MOV.U32 R5, RZ, RZ, R175 ;  /* 0x000000ffff057224 */ /* 0x002fe200078e00af */
[----:B------:R-:W-:Y:S02]  /*524e0*/  IADD3.X R191, R191, UR7, RZ, P2, !PT ;  /* 0x00000007bfbf7c10 */ /* 0x000fe400097fe4ff */
[----:B------:R1:W-:Y:S01]  /*524f0*/  STL [R1+0x12d0], R0 ;  /* 0x0012d00001007387 */ /* 0x0003e20000100800 */
[----:B------:R-:W-:-:S03]  /*52500*/  MOV R4, R9 ;  /* 0x0000000900047202 */ /* 0x000fc60000000f00 */
[----:B----4-:R-:W4:Y:S04]  /*52510*/  LDL.LU R175, [R1+0x138c] ;  /* 0x00138c0001af7983 */ /* 0x010f280000300800 */
[----:B------:R-:W-:Y:S04]  /*52520*/  STL [R1+0x12cc], R191 ;  /* 0x0012ccbf01007387 */ /* 0x000fe80000100800 */
[----:B------:R-:W4:Y:S04]  /*52530*/  LDL.LU R9, [R1+0x13cc] ;  /* 0x0013cc0001097983 */ /* 0x000f280000300800 */
[----:B------:R1:W-:Y:S02]  /*52540*/  LDGSTS.E [R2+-0x5a800], desc[UR8][R4.64], P0 ;  /* 0xa580000004027fae */ /* 0x0003e40008121848 */
[----:B-1----:R-:W-:Y:S01]  /*52550*/  IMAD.MOV.U32 R4, RZ, RZ, R0 ;  /* 0x000000ffff047224 */ /* 0x002fe200078e0000 */
[----:B------:R-:W-:Y:S01]  /*52560*/  MOV R5, R191 ;  /* 0x000000bf00057202 */ /* 0x000fe20000000f00 */
[----:B------:R-:W4:Y:S04]  /*52570*/  LDL.LU R0, [R1+0x1410] ;  /* 0x0014100001007983 */ /* 0x000f280000300800 */
[----:B------:R1:W-:Y:S01]  /*52580*/  LDGSTS.E [R2+-0x5a400], desc[UR8][R4.64], P0 ;  /* 0xa5c0000004027fae */ /* 0x0003e20008121848 */
[----:B--2---:R-:W-:-:S04]  /*52590*/  IADD3 R6, P1, R6, UR5, RZ ;  /* 0x0000000506067c10 */ /* 0x004fc8000ff3e0ff */
[----:B------:R-:W-:Y:S01]  /*525a0*/  IADD3.X R190, R190, UR7, RZ, P1, !PT ;  /* 0x00000007bebe7c10 */ /* 0x000fe20008ffe4ff */
[----:B------:R2:W-:Y:S01]  /*525b0*/  STL [R1+0x1310], R6 ;  /* 0x0013100601007387 */ /* 0x0005e20000100800 */
[----:B------:R-:W-:-:S03]  /*525c0*/  IADD3 R178, P2, R178, UR5, RZ ;  /* 0x00000005b2b27c10 */ /* 0x000fc6000ff5e0ff */
[----:B------:R-:W-:Y:S01]  /*525d0*/  STL [R1+0x130c], R190 ;  /* 0x00130cbe01007387 */ /* 0x000fe20000100800 */
[----:B-1----:R-:W-:-:S03]  /*525e0*/  IMAD.MOV.U32 R4, RZ, RZ, R6 ;  /* 0x000000ffff047224 */ /* 0x002fc600078e0006 */
[----:B------:R-:W-:Y:S04]  /*525f0*/  STL [R1+0x1350], R178 ;  /* 0x001350b201007387 */ /* 0x000fe80000100800 */
[----:B--2---:R-:W2:Y:S01]  /*52600*/  LDL.LU R6, [R1+0x140c] ;  /* 0x00140c0001067983 */ /* 0x004ea20000300800 */
[----:B------:R-:W-:Y:S01]  /*52610*/  IMAD.MOV.U32 R5, RZ, RZ, R190 ;  /* 0x000000ffff057224 */ /* 0x000fe200078e00be */
[----:B------:R-:W-:Y:S02]  /*52620*/  IADD3.X R179, R179, UR7, RZ, P2, !PT ;  /* 0x00000007b3b37c10 */ /* 0x000fe400097fe4ff */
[----:B------:R-:W-:Y:S02]  /*52630*/  IADD3 R174, P1, R174, UR5, RZ ;  /* 0x00000005aeae7c10 */ /* 0x000fe4000ff3e0ff */
[----:B------:R1:W-:Y:S01]  /*52640*/  LDGSTS.E [R2+-0x5a000], desc[UR8][R4.64], P0 ;  /* 0xa600000004027fae */ /* 0x0003e20008121848 */
[----:B---3--:R-:W-:-:S03]  /*52650*/  IADD3 R7, P2, R7, UR5, RZ ;  /* 0x0000000507077c10 */ /* 0x008fc6000ff5e0ff */
[----:B------:R-:W-:Y:S01]  /*52660*/  STL [R1+0x134c], R179 ;  /* 0x00134cb301007387 */ /* 0x000fe20000100800 */
[----:B-1----:R-:W-:Y:S01]  /*52670*/  MOV R4, R178 ;  /* 0x000000b200047202 */ /* 0x002fe20000000f00 */
[----:B------:R-:W-:Y:S02]  /*52680*/  IMAD.MOV.U32 R5, RZ, RZ, R179 ;  /* 0x000000ffff057224 */ /* 0x000fe400078e00b3 */
[----:B------:R-:W-:Y:S04]  /*52690*/  STL [R1+0x1390], R174 ;  /* 0x001390ae01007387 */ /* 0x000fe80000100800 */
[----:B------:R1:W-:Y:S01]  /*526a0*/  LDGSTS.E [R2+-0x59c00], desc[UR8][R4.64], P0 ;  /* 0xa640000004027fae */ /* 0x0003e20008121848 */
[----:B----4-:R-:W-:Y:S01]  /*526b0*/  IADD3.X R175, R175, UR7, RZ, P1, !PT ;  /* 0x00000007afaf7c10 */ /* 0x010fe20008ffe4ff */
[----:B-1----:R-:W-:-:S03]  /*526c0*/  IMAD.MOV.U32 R4, RZ, RZ, R174 ;  /* 0x000000ffff047224 */ /* 0x002fc600078e00ae */
[----:B------:R-:W-:Y:S01]  /*526d0*/  MOV R5, R175 ;  /* 0x000000af00057202 */ /* 0x000fe20000000f00 */
[----:B------:R-:W-:Y:S01]  /*526e0*/  STL [R1+0x138c], R175 ;  /* 0x00138caf01007387 */ /* 0x000fe20000100800 */
[----:B------:R-:W-:-:S03]  /*526f0*/  IADD3.X R9, R9, UR7, RZ, P2, !PT ;  /* 0x0000000709097c10 */ /* 0x000fc600097fe4ff */
[----:B------:R-:W-:Y:S04]  /*52700*/  STL [R1+0x13d0], R7 ;  /* 0x0013d00701007387 */ /* 0x000fe80000100800 */
[----:B------:R1:W-:Y:S04]  /*52710*/  LDGSTS.E [R2+-0x59800], desc[UR8][R4.64], P0 ;  /* 0xa680000004027fae */ /* 0x0003e80008121848 */
[----:B------:R3:W-:Y:S01]  /*52720*/  STL [R1+0x13cc], R9 ;  /* 0x0013cc0901007387 */ /* 0x0007e20000100800 */
[----:B-1----:R-:W-:Y:S01]  /*52730*/  IMAD.MOV.U32 R5, RZ, RZ, R9 ;  /* 0x000000ffff057224 */ /* 0x002fe200078e0009 */
[----:B---3--:R-:W-:-:S04]  /*52740*/  IADD3 R9, P1, R20, UR5, RZ ;  /* 0x0000000514097c10 */ /* 0x008fc8000ff3e0ff */
[----:B------:R-:W-:Y:S02]  /*52750*/  IADD3.X R20, R21, UR7, RZ, P1, !PT ;  /* 0x0000000715147c10 */ /* 0x000fe40008ffe4ff */
[----:B------:R-:W-:Y:S01]  /*52760*/  IADD3 R0, P1, R0, UR5, RZ ;  /* 0x0000000500007c10 */ /* 0x000fe2000ff3e0ff */
[----:B------:R-:W-:-:S04]  /*52770*/  IMAD.MOV.U32 R4, RZ, RZ, R7 ;  /* 0x000000ffff047224 */ /* 0x000fc800078e0007 */
[----:B------:R-:W-:Y:S04]  /*52780*/  STL [R1+0x1410], R0 ;  /* 0x0014100001007387 */ /* 0x000fe80000100800 */
[----:B------:R1:W-:Y:S01]  /*52790*/  LDGSTS.E [R2+-0x59400], desc[UR8][R4.64], P0 ;  /* 0xa6c0000004027fae */ /* 0x0003e20008121848 */
[----:B--2---:R-:W-:-:S05]  /*527a0*/  IADD3.X R6, R6, UR7, RZ, P1, !PT ;  /* 0x0000000706067c10 */ /* 0x004fca0008ffe4ff */
[----:B------:R2:W-:Y:S01]  /*527b0*/  STL [R1+0x140c], R6 ;  /* 0x00140c0601007387 */ /* 0x0005e20000100800 */
[----:B-1----:R-:W-:-:S03]  /*527c0*/  IMAD.MOV.U32 R5, RZ, RZ, R6 ;  /* 0x000000ffff057224 */ /* 0x002fc600078e0006 */
[----:B------:R-:W3:Y:S04]  /*527d0*/  LDL.LU R174, [R1+0xd14] ;  /* 0x000d140001ae7983 */ /* 0x000ee80000300800 */
[----:B--2---:R-:W2:Y:S04]  /*527e0*/  LDL.LU R6, [R1+0xd18] ;  /* 0x000d180001067983 */ /* 0x004ea80000300800 */
[----:B------:R-:W4:Y:S04]  /*527f0*/  LDL.LU R178, [R1+0xd54] ;  /* 0x000d540001b27983 */ /* 0x000f280000300800 */
[----:B------:R-:W4:Y:S01]  /*52800*/  LDL.LU R7, [R1+0xd58] ;  /* 0x000d580001077983 */ /* 0x000f220000300800 */
[----:B------:R-:W-:-:S02]  /*52810*/  IADD3 R190, P2, R172, UR5, RZ ;  /* 0x00000005acbe7c10 */ /* 0x000fc4000ff5e0ff */
[----:B------:R-:W-:Y:S02]  /*52820*/  IADD3 R191, P1, R160, UR5, RZ ;  /* 0x00000005a0bf7c10 */ /* 0x000fe4000ff3e0ff */
[----:B------:R-:W-:Y:S02]  /*52830*/  IADD3.X R172, R173, UR7, RZ, P2, !PT ;  /* 0x00000007adac7c10 */ /* 0x000fe400097fe4ff */
[----:B------:R-:W-:Y:S02]  /*52840*/  MOV R4, R0 ;  /* 0x0000000000047202 */ /* 0x000fe40000000f00 */
[----:B------:R-:W4:Y:S01]  /*52850*/  LDL.LU R0, [R1+0xd98] ;  /* 0x000d980001007983 */ /* 0x000f220000300800 */
[----:B------:R-:W-:Y:S01]  /*52860*/  IADD3.X R160, R161, UR7, RZ, P1, !PT ;  /* 0x00000007a1a07c10 */ /* 0x000fe20008ffe4ff */
[----:B------:R-:W-:Y:S01]  /*52870*/  IMAD.MOV.U32 R21, RZ, RZ, R20 ;  /* 0x000000ffff157224 */ /* 0x000fe200078e0014 */
[----:B------:R-:W-:Y:S01]  /*52880*/  MOV R20, R9 ;  /* 0x0000000900147202 */ /* 0x000fe20000000f00 */
[----:B------:R-:W4:Y:S01]  /*52890*/  LDL.LU R179, [R1+0xdd4] ;  /* 0x000dd40001b37983 */ /* 0x000f220000300800 */
[----:B------:R-:W-:Y:S01]  /*528a0*/  IMAD.MOV.U32 R173, RZ, RZ, R172 ;  /* 0x000000ffffad7224 */ /* 0x000fe200078e00ac */
[----:B------:R-:W-:-:S02]  /*528b0*/  MOV R161, R160 ;  /* 0x000000a000a17202 */ /* 0x000fc40000000f00 */
[----:B------:R-:W4:Y:S01]  /*528c0*/  LDL.LU R175, [R1+0xdd8] ;  /* 0x000dd80001af7983 */ /* 0x000f220000300800 */
[----:B------:R-:W-:-:S03]  /*528d0*/  IMAD.MOV.U32 R172, RZ, RZ, R190 ;  /* 0x000000ffffac7224 */ /* 0x000fc600078e00be */
[----:B------:R-:W4:Y:S01]  /*528e0*/  LDL.LU R9, [R1+0xd94] ;  /* 0x000d940001097983 */ /* 0x000f220000300800 */
[----:B------:R-:W-:-:S03]  /*528f0*/  IMAD.MOV.U32 R160, RZ, RZ, R191 ;  /* 0x000000ffffa07224 */ /* 0x000fc600078e00bf */
[----:B------:R1:W-:Y:S04]  /*52900*/  LDGSTS.E [R2+-0x59000], desc[UR8][R4.64], P0 ;  /* 0xa700000004027fae */ /* 0x0003e80008121848 */
[----:B------:R-:W-:Y:S04]  /*52910*/  LDGSTS.E [R2+-0x58c00], desc[UR8][R172.64], P0 ;  /* 0xa7400000ac027fae */ /* 0x000fe80008121848 */
[----:B------:R-:W-:Y:S04]  /*52920*/  LDGSTS.E [R2+-0x58800], desc[UR8][R160.64], P0 ;  /* 0xa7800000a0027fae */ /* 0x000fe80008121848 */
[----:B------:R1:W-:Y:S02]  /*52930*/  LDGSTS.E [R2+-0x58400], desc[UR8][R20.64], P0 ;  /* 0xa7c0000014027fae */ /* 0x0003e40008121848 */
[----:B-1----:R-:W-:Y:S01]  /*52940*/  LOP3.LUT R4, R8, 0x10, RZ, 0x3c, !PT ;  /* 0x0000001008047812 */ /* 0x002fe200078e3cff */
[----:B------:R-:W-:-:S05]  /*52950*/  IMAD.U32 R2, RZ, RZ, UR17 ;  /* 0x00000011ff027e24 */ /* 0x000fca000f8e00ff */
[----:B------:R-:W-:Y:S02]  /*52960*/  IADD3 R2, R4, 0x100000, R2 ;  /* 0x0010000004027810 */ /* 0x000fe40007ffe002 */
[----:B--2---:R-:W-:-:S04]  /*52970*/  IADD3 R6, P1, R6, UR5, RZ ;  /* 0x0000000506067c10 */ /* 0x004fc8000ff3e0ff */
[----:B---3--:R-:W-:Y:S02]  /*52980*/  IADD3.X R174, R174, UR7, RZ, P1, !PT ;  /* 0x00000007aeae7c10 */ /* 0x008fe40008ffe4ff */
[----:B----4-:R-:W-:Y:S01]  /*52990*/  IADD3 R7, P2, R7, UR5, RZ ;  /* 0x0000000507077c10 */ /* 0x010fe2000ff5e0ff */
[----:B------:R1:W-:Y:S01]  /*529a0*/  STL [R1+0xd18], R6 ;  /* 0x000d180601007387 */ /* 0x0003e20000100800 */
[----:B------:R-:W-:Y:S01]  /*529b0*/  MOV R4, R6 ;  /* 0x0000000600047202 */ /* 0x000fe20000000f00 */
[----:B------:R-:W-:Y:S01]  /*529c0*/  IMAD.MOV.U32 R5, RZ, RZ, R174 ;  /* 0x000000ffff057224 */ /* 0x000fe200078e00ae */
[----:B------:R-:W-:Y:S01]  /*529d0*/  IADD3.X R178, R178, UR7, RZ, P2, !PT ;  /* 0x00000007b2b27c10 */ /* 0x000fe200097fe4ff */
        /* <DEDUP_REMOVED lines=9> */
[----:B-1----:R-:W3:Y:S01]  /*52a70*/  LDL.LU R178, [R1+0xe54] ;  /* 0x000e540001b27983 */ /* 0x002ee20000300800 */
[----:B------:R-:W-:Y:S02]  /*52a80*/  IADD3 R0, P1, R0, UR5, RZ ;  /* 0x0000000500007c10 */ /* 0x000fe4000ff3e0ff */
[----:B------:R-:W-:Y:S01]  /*52a90*/  IADD3 R175, P2, R175, UR5, RZ ;  /* 0x00000005afaf7c10 */ /* 0x000fe2000ff5e0ff */
[----:B------:R1:W-:Y:S01]  /*52aa0*/  LDGSTS.E [R2+-0x5fb80], desc[UR8][R4.64], P0 ;  /* 0xa048000004027fae */ /* 0x0003e20008121848 */
[----:B------:R-:W-:Y:S02]  /*52ab0*/  IADD3.X R9, R9, UR7, RZ, P1, !PT ;  /* 0x0000000709097c10 */ /* 0x000fe40008ffe4ff */
[----:B------:R-:W-:Y:S01]  /*52ac0*/  IADD3.X R179, R179, UR7, RZ, P2, !PT ;  /* 0x00000007b3b37c10 */ /* 0x000fe200097fe4ff */
[----:B------:R1:W-:Y:S04]  /*52ad0*/  STL [R1+0xd98], R0 ;  /* 0x000d980001007387 */ /* 0x0003e80000100800 */
[----:B------:R1:W-:Y:S02]  /*52ae0*/  STL [R1+0xd94], R9 ;  /* 0x000d940901007387 */ /* 0x0003e40000100800 */
[----:B-1----:R-:W-:-:S02]  /*52af0*/  IMAD.MOV.U32 R4, RZ, RZ, R0 ;  /* 0x000000ffff047224 */ /* 0x002fc400078e0000 */
[----:B------:R-:W-:Y:S01]  /*52b00*/  IMAD.MOV.U32 R5, RZ, RZ, R9 ;  /* 0x000000ffff057224 */ /* 0x000fe200078e0009 */
[----:B------:R1:W-:Y:S04]  /*52b10*/  STL [R1+0xdd8], R175 ;  /* 0x000dd8af01007387 */ /* 0x0003e80000100800 */
[----:B------:R-:W3:Y:S04]  /*52b20*/  LDL.LU R0, [R1+0xe98] ;  /* 0x000e980001007983 */ /* 0x000ee80000300800 */
[----:B------:R1:W-:Y:S04]  /*52b30*/  STL [R1+0xdd4], R179 ;  /* 0x000dd4b301007387 */ /* 0x0003e80000100800 */
[----:B------:R1:W-:Y:S04]  /*52b40*/  LDGSTS.E [R2+-0x5f780], desc[UR8][R4.64], P0 ;  /* 0xa088000004027fae */ /* 0x0003e80008121848 */
[----:B------:R-:W3:Y:S01]  /*52b50*/  LDL.LU R9, [R1+0xed8] ;  /* 0x000ed80001097983 */ /* 0x000ee20000300800 */
[----:B-1----:R-:W-:-:S03]  /*52b60*/  MOV R4, R175 ;  /* 0x000000af00047202 */ /* 0x002fc60000000f00 */
[----:B------:R-:W3:Y:S01]  /*52b70*/  LDL.LU R175, [R1+0xe94] ;  /* 0x000e940001af7983 */ /* 0x000ee20000300800 */
[----:B------:R-:W-:-:S03]  /*52b80*/  IMAD.MOV.U32 R5, RZ, RZ, R179 ;  /* 0x000000ffff057224 */ /* 0x000fc600078e00b3 */
[----:B------:R-:W3:Y:S04]  /*52b90*/  LDL.LU R179, [R1+0xed4] ;  /* 0x000ed40001b37983 */ /* 0x000ee80000300800 */
[----:B------:R1:W-:Y:S01]  /*52ba0*/  LDGSTS.E [R2+-0x5f380], desc[UR8][R4.64], P0 ;  /* 0xa0c8000004027fae */ /* 0x0003e20008121848 */
[----:B----4-:R-:W-:-:S05]  /*52bb0*/  IADD3 R6, P1, R6, UR5, RZ ;  /* 0x0000000506067c10 */ /* 0x010fca000ff3e0ff */
        /* <DEDUP_REMOVED lines=8> */
[----:B----4-:R-:W3:Y:S04]  /*52c40*/  LDL.LU R6, [R1+0xf18] ;  /* 0x000f180001067983 */ /* 0x010ee80000300800 */
[----:B------:R4:W-:Y:S04]  /*52c50*/  STL [R1+0xe54], R178 ;  /* 0x000e54b201007387 */ /* 0x0009e80000100800 */
[----:B------:R2:W-:Y:S04]  /*52c60*/  LDGSTS.E [R2+-0x5ef80], desc[UR8][R4.64], P0 ;  /* 0xa108000004027fae */ /* 0x0005e80008121848 */
[----:B-1----:R-:W3:Y:S01]  /*52c70*/  LDL.LU R7, [R1+0xf58] ;  /* 0x000f580001077983 */ /* 0x002ee20000300800 */
[----:B--2---:R-:W-:-:S03]  /*52c80*/  IMAD.MOV.U32 R4, RZ, RZ, R174 ;  /* 0x000000ffff047224 */ /* 0x004fc600078e00ae */
[----:B------:R-:W2:Y:S01]  /*52c90*/  LDL.LU R174, [R1+0xf14] ;  /* 0x000f140001ae7983 */ /* 0x000ea20000300800 */
[----:B------:R-:W-:-:S03]  /*52ca0*/  IMAD.MOV.U32 R5, RZ, RZ, R178 ;  /* 0x000000ffff057224 */ /* 0x000fc600078e00b2 */
[----:B----4-:R-:W4:Y:S01]  /*52cb0*/  LDL.LU R178, [R1+0xf54] ;  /* 0x000f540001b27983 */ /* 0x010f220000300800 */
[----:B------:R-:W-:Y:S02]  /*52cc0*/  IADD3 R0, P1, R0, UR5, RZ ;  /* 0x0000000500007c10 */ /* 0x000fe4000ff3e0ff */
[----:B------:R-:W-:Y:S01]  /*52cd0*/  IADD3 R9, P2, R9, UR5, RZ ;  /* 0x0000000509097c10 */ /* 0x000fe2000ff5e0ff */
[----:B------:R1:W-:Y:S01]  /*52ce0*/  LDGSTS.E [R2+-0x5eb80], desc[UR8][R4.64], P0 ;  /* 0xa148000004027fae */ /* 0x0003e20008121848 */
[----:B------:R-:W-:-:S03]  /*52cf0*/  IADD3.X R175, R175, UR7, RZ, P1, !PT ;  /* 0x00000007afaf7c10 */ /* 0x000fc60008ffe4ff */
[----:B------:R1:W-:Y:S01]  /*52d00*/  STL [R1+0xe98], R0 ;  /* 0x000e980001007387 */ /* 0x0003e20000100800 */
[----:B------:R-:W-:-:S03]  /*52d10*/  IADD3.X R179, R179, UR7, RZ, P2, !PT ;  /* 0x00000007b3b37c10 */ /* 0x000fc600097fe4ff */
[----:B------:R1:W-:Y:S02]  /*52d20*/  STL [R1+0xe94], R175 ;  /* 0x000e94af01007387 */ /* 0x0003e40000100800 */
[----:B-1----:R-:W-:Y:S01]  /*52d30*/  MOV R4, R0 ;  /* 0x0000000000047202 */ /* 0x002fe20000000f00 */
[----:B------:R-:W-:Y:S01]  /*52d40*/  IMAD.MOV.U32 R5, RZ, RZ, R175 ;  /* 0x000000ffff057224 */ /* 0x000fe200078e00af */
[----:B------:R1:W-:Y:S04]  /*52d50*/  STL [R1+0xed8], R9 ;  /* 0x000ed80901007387 */ /* 0x0003e80000100800 */
[----:B------:R-:W4:Y:S04]  /*52d60*/  LDL.LU R0, [R1+0xf98] ;  /* 0x000f980001007983 */ /* 0x000f280000300800 */
[----:B------:R1:W-:Y:S04]  /*52d70*/  STL [R1+0xed4], R179 ;  /* 0x000ed4b301007387 */ /* 0x0003e80000100800 */
[----:B------:R1:W-:Y:S04]  /*52d80*/  LDGSTS.E [R2+-0x5e780], desc[UR8][R4.64], P0 ;  /* 0xa188000004027fae */ /* 0x0003e80008121848 */
[----:B------:R-:W4:Y:S01]  /*52d90*/  LDL.LU R175, [R1+0xfd8] ;  /* 0x000fd80001af7983 */ /* 0x000f220000300800 */
[----:B-1----:R-:W-:-:S03]  /*52da0*/  IMAD.MOV.U32 R4, RZ, RZ, R9 ;  /* 0x000000ffff047224 */ /* 0x002fc600078e0009 */
        /* <DEDUP_REMOVED lines=9> */
[----:B----4-:R-:W-:-:S03]  /*52e40*/  IADD3.X R178, R178, UR7, RZ, P2, !PT ;  /* 0x00000007b2b27c10 */ /* 0x010fc600097fe4ff */
        /* <DEDUP_REMOVED lines=18> */
[----:B-1----:R-:W-:Y:S01]  /*52f70*/  IMAD.MOV.U32 R4, RZ, RZ, R0 ;  /* 0x000000ffff047224 */ /* 0x002fe200078e0000 */
[----:B------:R-:W-:Y:S01]  /*52f80*/  MOV R5, R9 ;  /* 0x0000000900057202 */ /* 0x000fe20000000f00 */
[----:B------:R1:W-:Y:S04]  /*52f90*/  STL [R1+0xfd8], R175 ;  /* 0x000fd8af01007387 */ /* 0x0003e80000100800 */
[----:B------:R-:W4:Y:S04]  /*52fa0*/  LDL.LU R0, [R1+0x1098] ;  /* 0x0010980001007983 */ /* 0x000f280000300800 */
[----:B------:R1:W-:Y:S04]  /*52fb0*/  STL [R1+0xfd4], R179 ;  /* 0x000fd4b301007387 */ /* 0x0003e80000100800 */
[----:B------:R1:W-:Y:S04]  /*52fc0*/  LDGSTS.E [R2+-0x5d780], desc[UR8][R4.64], P0 ;  /* 0xa288000004027fae */ /* 0x0003e80008121848 */
[----:B------:R-:W4:Y:S01]  /*52fd0*/  LDL.LU R9, [R1+0x10d8] ;  /* 0x0010d80001097983 */ /* 0x000f220000300800 */
[----:B-1----:R-:W-:-:S03]  /*52fe0*/  IMAD.MOV.U32 R4, RZ, RZ, R175 ;  /* 0x000000ffff047224 */ /* 0x002fc600078e00af */
[----:B------:R-:W4:Y:S01]  /*52ff0*/  LDL.LU R175, [R1+0x1094] ;  /* 0x0010940001af7983 */ /* 0x000f220000300800 */
[----:B------:R-:W-:-:S03]  /*53000*/  IMAD.MOV.U32 R5, RZ, RZ, R179 ;  /* 0x000000ffff057224 */ /* 0x000fc600078e00b3 */
[----:B------:R-:W4:Y:S04]  /*53010*/  LDL.LU R179, [R1+0x10d4] ;  /* 0x0010d40001b37983 */ /* 0x000f280000300800 */
[----:B------:R1:W-:Y:S01]  /*53020*/  LDGSTS.E [R2+-0x5d380], desc[UR8][R4.64], P0 ;  /* 0xa2c8000004027fae */ /* 0x0003e20008121848 */
[----:B---3--:R-:W-:-:S04]  /*53030*/  IADD3 R6, P1, R6, UR5, RZ ;  /* 0x0000000506067c10 */ /* 0x008fc8000ff3e0ff */
[----:B-1----:R-:W-:Y:S01]  /*53040*/  MOV R4, R6 ;  /* 0x0000000600047202 */ /* 0x002fe20000000f00 */
[----:B------:R1:W-:Y:S01]  /*53050*/  STL [R1+0x1018], R6 ;  /* 0x0010180601007387 */ /* 0x0003e20000100800 */
[----:B------:R-:W-:Y:S02]  /*53060*/  IADD3 R174, P2, R174, UR5, RZ ;  /* 0x00000005aeae7c10 */ /* 0x000fe4000ff5e0ff */
[----:B--2---:R-:W-:Y:S02]  /*53070*/  IADD3.X R7, R7, UR7, RZ, P1, !PT ;  /* 0x0000000707077c10 */ /* 0x004fe40008ffe4ff */
[----:B----4-:R-:W-:-:S03]  /*53080*/  IADD3.X R178, R178, UR7, RZ, P2, !PT ;  /* 0x00000007b2b27c10 */ /* 0x010fc600097fe4ff */
        /* <DEDUP_REMOVED lines=14> */
[----:B------:R-:W-:-:S03]  /*53170*/  IADD3.X R175, R175, UR7, RZ, P1, !PT ;  /* 0x00000007afaf7c10 */ /* 0x000fc60008ffe4ff */
[----:B------:R-:W-:Y:S01]  /*53180*/  STL [R1+0x1098], R0 ;  /* 0x0010980001007387 */ /* 0x000fe20000100800 */
[----:B------:R-:W-:-:S03]  /*53190*/  IADD3.X R179, R179, UR7, RZ, P2, !PT ;  /* 0x00000007b3b37c10 */ /* 0x000fc600097fe4ff */
[----:B------:R1:W-:Y:S02]  /*531a0*/  STL [R1+0x1094], R175 ;  /* 0x001094af01007387 */ /* 0x0003e40000100800 */
[----:B-1----:R-:W-:Y:S02]  /*531b0*/  IMAD.MOV.U32 R4, RZ, RZ, R0 ;  /* 0x000000ffff047224 */ /* 0x002fe400078e0000 */
[----:B------:R-:W-:Y:S01]  /*531c0*/  IMAD.MOV.U32 R5, RZ, RZ, R175 ;  /* 0x000000ffff057224 */ /* 0x000fe200078e00af */
[----:B------:R-:W-:Y:S04]  /*531d0*/  STL [R1+0x10d8], R9 ;  /* 0x0010d80901007387 */ /* 0x000fe80000100800 */
[----:B------:R-:W3:Y:S04]  /*531e0*/  LDL.LU R175, [R1+0x1198] ;  /* 0x0011980001af7983 */ /* 0x000ee80000300800 */
[----:B------:R1:W-:Y:S04]  /*531f0*/  STL [R1+0x10d4], R179 ;  /* 0x0010d4b301007387 */ /* 0x0003e80000100800 */
[----:B------:R1:W-:Y:S04]  /*53200*/  LDGSTS.E [R2+-0x5c780], desc[UR8][R4.64], P0 ;  /* 0xa388000004027fae */ /* 0x0003e80008121848 */
[----:B------:R-:W3:Y:S01]  /*53210*/  LDL.LU R0, [R1+0x11d8] ;  /* 0x0011d80001007983 */ /* 0x000ee20000300800 */
[----:B-1----:R-:W-:-:S03]  /*53220*/  IMAD.MOV.U32 R5, RZ, RZ, R179 ;  /* 0x000000ffff057224 */ /* 0x002fc600078e00b3 */
[----:B------:R-:W3:Y:S01]  /*53230*/  LDL.LU R179, [R1+0x1194] ;  /* 0x0011940001b37983 */ /* 0x000ee20000300800 */
[----:B------:R-:W-:-:S03]  /*53240*/  MOV R4, R9 ;  /* 0x0000000900047202 */ /* 0x000fc60000000f00 */
[----:B------:R-:W3:Y:S04]  /*53250*/  LDL.LU R9, [R1+0x11d4] ;  /* 0x0011d40001097983 */ /* 0x000ee80000300800 */
[----:B------:R1:W-:Y:S01]  /*53260*/  LDGSTS.E [R2+-0x5c380], desc[UR8][R4.64], P0 ;  /* 0xa3c8000004027fae */ /* 0x0003e20008121848 */
[----:B----4-:R-:W-:-:S05]  /*53270*/  IADD3 R6, P1, R6, UR5, RZ ;  /* 0x0000000506067c10 */ /* 0x010fca000ff3e0ff */
[----:B------:R-:W-:Y:S01]  /*53280*/  STL [R1+0x1118], R6 ;  /* 0x0011180601007387 */ /* 0x000fe20000100800 */
[----:B-1----:R-:W-:Y:S01]  /*53290*/  IMAD.MOV.U32 R4, RZ, RZ, R6 ;  /* 0x000000ffff047224 */ /* 0x002fe200078e0006 */
[----:B--2---:R-:W-:Y:S02]  /*532a0*/  IADD3 R7, P2, R7, UR5, RZ ;  /* 0x0000000507077c10 */ /* 0x004fe4000ff5e0ff */
[----:B---3--:R-:W-:Y:S02]  /*532b0*/  IADD3.X R174, R174, UR7, RZ, P1, !PT ;  /* 0x00000007aeae7c10 */ /* 0x008fe40008ffe4ff */
[----:B------:R-:W-:-:S03]  /*532c0*/  IADD3.X R178, R178, UR7, RZ, P2, !PT ;  /* 0x00000007b2b27c10 */ /* 0x000fc600097fe4ff */
[----:B------:R1:W-:Y:S01]  /*532d0*/  STL [R1+0x1114], R174 ;  /* 0x001114ae01007387 */ /* 0x0003e20000100800 */
[----:B------:R-:W-:-:S03]  /*532e0*/  MOV R5, R174 ;  /* 0x000000ae00057202 */ /* 0x000fc60000000f00 */
[----:B------:R-:W-:Y:S04]  /*532f0*/  STL [R1+0x1158], R7 ;  /* 0x0011580701007387 */ /* 0x000fe80000100800 */
[----:B------:R2:W-:Y:S04]  /*53300*/  LDGSTS.E [R2+-0x5bf80], desc[UR8][R4.64], P0 ;  /* 0xa408000004027fae */ /* 0x0005e80008121848 */
[----:B-1----:R-:W3:Y:S04]  /*53310*/  LDL.LU R174, [R1+0x1218] ;  /* 0x0012180001ae7983 */ /* 0x002ee80000300800 */
[----:B------:R1:W-:Y:S04]  /*53320*/  STL [R1+0x1154], R178 ;  /* 0x001154b201007387 */ /* 0x0003e80000100800 */
[----:B------:R-:W4:Y:S01]  /*53330*/  LDL.LU R6, [R1+0x1258] ;  /* 0x0012580001067983 */ /* 0x000f220000300800 */
[----:B--2---:R-:W-:-:S03]  /*53340*/  IMAD.MOV.U32 R5, RZ, RZ, R178 ;  /* 0x000000ffff057224 */ /* 0x004fc600078e00b2 */
[----:B-1----:R-:W2:Y:S01]  /*53350*/  LDL.LU R178, [R1+0x1214] ;  /* 0x0012140001b27983 */ /* 0x002ea20000300800 */
[----:B------:R-:W-:-:S03]  /*53360*/  IMAD.MOV.U32 R4, RZ, RZ, R7 ;  /* 0x000000ffff047224 */ /* 0x000fc600078e0007 */
[----:B------:R-:W2:Y:S01]  /*53370*/  LDL.LU R7, [R1+0x1254] ;  /* 0x0012540001077983 */ /* 0x000ea20000300800 */
[----:B------:R-:W-:Y:S02]  /*53380*/  IADD3 R175, P1, R175, UR5, RZ ;  /* 0x00000005afaf7c10 */ /* 0x000fe4000ff3e0ff */
[----:B------:R-:W-:Y:S01]  /*53390*/  IADD3 R0, P2, R0, UR5, RZ ;  /* 0x0000000500007c10 */ /* 0x000fe2000ff5e0ff */
[----:B------:R1:W-:Y:S01]  /*533a0*/  LDGSTS.E [R2+-0x5bb80], desc[UR8][R4.64], P0 ;  /* 0xa448000004027fae */ /* 0x0003e20008121848 */
[----:B------:R-:W-:-:S03]  /*533b0*/  IADD3.X R179, R179, UR7, RZ, P1, !PT ;  /* 0x00000007b3b37c10 */ /* 0x000fc60008ffe4ff */
[----:B------:R1:W-:Y:S02]  /*533c0*/  STL [R1+0x1198], R175 ;  /* 0x001198af01007387 */ /* 0x0003e40000100800 */
[----:B-1----:R-:W-:Y:S02]  /*533d0*/  MOV R4, R175 ;  /* 0x000000af00047202 */ /* 0x002fe40000000f00 */
[----:B------:R-:W-:Y:S01]  /*533e0*/  IADD3.X R9, R9, UR7, RZ, P2, !PT ;  /* 0x0000000709097c10 */ /* 0x000fe200097fe4ff */
[----:B------:R-:W-:Y:S01]  /*533f0*/  IMAD.MOV.U32 R5, RZ, RZ, R179 ;  /* 0x000000ffff057224 */ /* 0x000fe200078e00b3 */
[----:B------:R-:W-:Y:S04]  /*53400*/  STL [R1+0x1194], R179 ;  /* 0x001194b301007387 */ /* 0x000fe80000100800 */
[----:B------:R-:W-:Y:S04]  /*53410*/  STL [R1+0x11d8], R0 ;  /* 0x0011d80001007387 */ /* 0x000fe80000100800 */
[----:B------:R1:W-:Y:S04]  /*53420*/  LDGSTS.E [R2+-0x5b780], desc[UR8][R4.64], P0 ;  /* 0xa488000004027fae */ /* 0x0003e80008121848 */
[----:B------:R1:W-:Y:S04]  /*53430*/  STL [R1+0x11d4], R9 ;  /* 0x0011d40901007387 */ /* 0x0003e80000100800 */
[----:B------:R-:W2:Y:S01]  /*53440*/  LDL.LU R175, [R1+0x1294] ;  /* 0x0012940001af7983 */ /* 0x000ea20000300800 */
[----:B-1----:R-:W-:-:S03]  /*53450*/  MOV R5, R9 ;  /* 0x0000000900057202 */ /* 0x002fc60000000f00 */
[----:B------:R-:W2:Y:S01]  /*53460*/  LDL.LU R9, [R1+0x1298] ;  /* 0x0012980001097983 */ /* 0x000ea20000300800 */
[----:B------:R-:W-:-:S03]  /*53470*/  IMAD.MOV.U32 R4, RZ, RZ, R0 ;  /* 0x000000ffff047224 */ /* 0x000fc600078e0000 */
[----:B------:R-:W2:Y:S04]  /*53480*/  LDL.LU R191, [R1+0x12d4] ;  /* 0x0012d40001bf7983 */ /* 0x000ea80000300800 */
[----:B------:R-:W2:Y:S04]  /*53490*/  LDL.LU R0, [R1+0x12d8] ;  /* 0x0012d80001007983 */ /* 0x000ea80000300800 */
[----:B------:R1:W-:Y:S01]  /*534a0*/  LDGSTS.E [R2+-0x5b380], desc[UR8][R4.64], P0 ;  /* 0xa4c8000004027fae */ /* 0x0003e20008121848 */
[----:B---3--:R-:W-:Y:S02]  /*534b0*/  IADD3 R174, P1, R174, UR5, RZ ;  /* 0x00000005aeae7c10 */ /* 0x008fe4000ff3e0ff */
[----:B----4-:R-:W-:-:S03]  /*534c0*/  IADD3 R6, P2, R6, UR5, RZ ;  /* 0x0000000506067c10 */ /* 0x010fc6000ff5e0ff */
[----:B-1----:R-:W-:Y:S01]  /*534d0*/  IMAD.MOV.U32 R4, RZ, RZ, R174 ;  /* 0x000000ffff047224 */ /* 0x002fe200078e00ae */
[----:B--2---:R-:W-:Y:S01]  /*534e0*/  IADD3.X R178, R178, UR7, RZ, P1, !PT ;  /* 0x00000007b2b27c10 */ /* 0x004fe20008ffe4ff */
[----:B------:R-:W-:Y:S01]  /*534f0*/  STL [R1+0x1218], R174 ;  /* 0x001218ae01007387 */ /* 0x000fe20000100800 */
[----:B------:R-:W-:-:S03]  /*53500*/  IADD3.X R7, R7, UR7, RZ, P2, !PT ;  /* 0x0000000707077c10 */ /* 0x000fc600097fe4ff */
[----:B------:R-:W-:Y:S01]  /*53510*/  IMAD.MOV.U32 R5, RZ, RZ, R178 ;  /* 0x000000ffff057224 */ /* 0x000fe200078e00b2 */
[----:B------:R-:W-:Y:S04]  /*53520*/  STL [R1+0x1214], R178 ;  /* 0x001214b201007387 */ /* 0x000fe80000100800 */
[----:B------:R1:W-:Y:S04]  /*53530*/  STL [R1+0x1258], R6 ;  /* 0x0012580601007387 */ /* 0x0003e80000100800 */
[----:B------:R2:W-:Y:S04]  /*53540*/  LDGSTS.E [R2+-0x5af80], desc[UR8][R4.64], P0 ;  /* 0xa508000004027fae */ /* 0x0005e80008121848 */
[----:B------:R3:W-:Y:S04]  /*53550*/  STL [R1+0x1254], R7 ;  /* 0x0012540701007387 */ /* 0x0007e80000100800 */
[----:B------:R-:W4:Y:S01]  /*53560*/  LDL.LU R190, [R1+0x1314] ;  /* 0x0013140001be7983 */ /* 0x000f220000300800 */
[----:B--2---:R-:W-:-:S03]  /*53570*/  MOV R4, R6 ;  /* 0x0000000600047202 */ /* 0x004fc60000000f00 */
[----:B-1----:R-:W2:Y:S04]  /*53580*/  LDL.LU R6, [R1+0x1318] ;  /* 0x0013180001067983 */ /* 0x002ea80000300800 */
[----:B------:R-:W4:Y:S04]  /*53590*/  LDL.LU R179, [R1+0x1354] ;  /* 0x0013540001b37983 */ /* 0x000f280000300800 */
[----:B------:R-:W4:Y:S01]  /*535a0*/  LDL.LU R178, [R1+0x1358] ;  /* 0x0013580001b27983 */ /* 0x000f220000300800 */
[----:B------:R-:W-:-:S03]  /*535b0*/  IMAD.MOV.U32 R5, RZ, RZ, R7 ;  /* 0x000000ffff057224 */ /* 0x000fc600078e0007 */
[----:B------:R-:W4:Y:S04]  /*535c0*/  LDL.LU R174, [R1+0x1398] ;  /* 0x0013980001ae7983 */ /* 0x000f280000300800 */
[----:B---3--:R-:W3:Y:S01]  /*535d0*/  LDL.LU R7, [R1+0x13d8] ;  /* 0x0013d80001077983 */ /* 0x008ee20000300800 */
[----:B------:R-:W-:-:S03]  /*535e0*/  IADD3 R9, P1, R9, UR5, RZ ;  /* 0x0000000509097c10 */ /* 0x000fc6000ff3e0ff */
[----:B------:R1:W-:Y:S01]  /*535f0*/  LDGSTS.E [R2+-0x5ab80], desc[UR8][R4.64], P0 ;  /* 0xa548000004027fae */ /* 0x0003e20008121848 */
[----:B------:R-:W-:-:S03]  /*53600*/  IADD3.X R175, R175, UR7, RZ, P1, !PT ;  /* 0x00000007afaf7c10 */ /* 0x000fc60008ffe4ff */
[----:B------:R-:W-:Y:S01]  /*53610*/  STL [R1+0x1298], R9 ;  /* 0x0012980901007387 */ /* 0x000fe20000100800 */
[----:B------:R-:W-:-:S03]  /*53620*/  IADD3 R0, P2, R0, UR5, RZ ;  /* 0x0000000500007c10 */ /* 0x000fc6000ff5e0ff */
[----:B------:R1:W-:Y:S01]  /*53630*/  STL [R1+0x1294], R175 ;  /* 0x001294af01007387 */ /* 0x0003e20000100800 */
[----:B------:R-:W-:-:S03]  /*53640*/  IADD3.X R191, R191, UR7, RZ, P2, !PT ;  /* 0x00000007bfbf7c10 */ /* 0x000fc600097fe4ff */
[----:B------:R1:W-:Y:S02]  /*53650*/  STL [R1+0x12d8], R0 ;  /* 0x0012d80001007387 */ /* 0x0003e40000100800 */
[----:B-1----:R-:W-:Y:S02]  /*53660*/  MOV R5, R175 ;  /* 0x000000af00057202 */ /* 0x002fe40000000f00 */
[----:B------:R-:W3:Y:S01]  /*53670*/  LDL.LU R175, [R1+0x1394] ;  /* 0x0013940001af7983 */ /* 0x000ee20000300800 */
[----:B------:R-:W-:-:S03]  /*53680*/  IMAD.MOV.U32 R4, RZ, RZ, R9 ;  /* 0x000000ffff047224 */ /* 0x000fc600078e0009 */
[----:B------:R-:W-:Y:S04]  /*53690*/  STL [R1+0x12d4], R191 ;  /* 0x0012d4bf01007387 */ /* 0x000fe80000100800 */
[----:B------:R-:W3:Y:S04]  /*536a0*/  LDL.LU R9, [R1+0x13d4] ;  /* 0x0013d40001097983 */ /* 0x000ee80000300800 */
[----:B------:R1:W-:Y:S02]  /*536b0*/  LDGSTS.E [R2+-0x5a780], desc[UR8][R4.64], P0 ;  /* 0xa588000004027fae */ /* 0x0003e40008121848 */
[----:B-1----:R-:W-:-:S02]  /*536c0*/  IMAD.MOV.U32 R4, RZ, RZ, R0 ;  /* 0x000000ffff047224 */ /* 0x002fc400078e0000 */
[----:B------:R-:W-:Y:S01]  /*536d0*/  IMAD.MOV.U32 R5, RZ, RZ, R191 ;  /* 0x000000ffff057224 */ /* 0x000fe200078e00bf */
[----:B------:R-:W3:Y:S04]  /*536e0*/  LDL.LU R0, [R1+0x1418] ;  /* 0x0014180001007983 */ /* 0x000ee80000300800 */
[----:B------:R1:W-:Y:S01]  /*536f0*/  LDGSTS.E [R2+-0x5a380], desc[UR8][R4.64], P0 ;  /* 0xa5c8000004027fae */ /* 0x0003e20008121848 */
[----:B--2---:R-:W-:-:S04]  /*53700*/  IADD3 R6, P1, R6, UR5, RZ ;  /* 0x0000000506067c10 */ /* 0x004fc8000ff3e0ff */
[----:B----4-:R-:W-:Y:S01]  /*53710*/  IADD3.X R190, R190, UR7, RZ, P1, !PT ;  /* 0x00000007bebe7c10 */ /* 0x010fe20008ffe4ff */
[----:B------:R2:W-:Y:S01]  /*53720*/  STL [R1+0x1318], R6 ;  /* 0x0013180601007387 */ /* 0x0005e20000100800 */
[----:B------:R-:W-:-:S03]  /*53730*/  IADD3 R178, P2, R178, UR5, RZ ;  /* 0x00000005b2b27c10 */ /* 0x000fc6000ff5e0ff */
[----:B------:R-:W-:Y:S01]  /*53740*/  STL [R1+0x1314], R190 ;  /* 0x001314be01007387 */ /* 0x000fe20000100800 */
[----:B-1----:R-:W-:-:S03]  /*53750*/  MOV R4, R6 ;  /* 0x0000000600047202 */ /* 0x002fc60000000f00 */
        /* <DEDUP_REMOVED lines=8> */
[----:B-1----:R-:W-:Y:S01]  /*537e0*/  IMAD.MOV.U32 R4, RZ, RZ, R178 ;  /* 0x000000ffff047224 */ /* 0x002fe200078e00b2 */
[----:B------:R-:W-:Y:S02]  /*537f0*/  MOV R5, R179 ;  /* 0x000000b300057202 */ /* 0x000fe40000000f00 */
[----:B------:R-:W-:-:S03]  /*53800*/  IADD3.X R175, R175, UR7, RZ, P1, !PT ;  /* 0x00000007afaf7c10 */ /* 0x000fc60008ffe4ff */
[----:B------:R1:W-:Y:S01]  /*53810*/  LDGSTS.E [R2+-0x59b80], desc[UR8][R4.64], P0 ;  /* 0xa648000004027fae */ /* 0x0003e20008121848 */
[----:B------:R-:W-:-:S03]  /*53820*/  IADD3.X R9, R9, UR7, RZ, P2, !PT ;  /* 0x0000000709097c10 */ /* 0x000fc600097fe4ff */
[----:B------:R-:W-:Y:S01]  /*53830*/  STL [R1+0x1398], R174 ;  /* 0x001398ae01007387 */ /* 0x000fe20000100800 */
[----:B-1----:R-:W-:Y:S02]  /*53840*/  IMAD.MOV.U32 R4, RZ, RZ, R174 ;  /* 0x000000ffff047224 */ /* 0x002fe400078e00ae */
[----:B------:R-:W-:Y:S01]  /*53850*/  IMAD.MOV.U32 R5, RZ, RZ, R175 ;  /* 0x000000ffff057224 */ /* 0x000fe200078e00af */
[----:B------:R-:W-:Y:S04]  /*53860*/  STL [R1+0x1394], R175 ;  /* 0x001394af01007387 */ /* 0x000fe80000100800 */
[----:B------:R-:W-:Y:S04]  /*53870*/  STL [R1+0x13d8], R7 ;  /* 0x0013d80701007387 */ /* 0x000fe80000100800 */
[----:B------:R1:W-:Y:S04]  /*53880*/  LDGSTS.E [R2+-0x59780], desc[UR8][R4.64], P0 ;  /* 0xa688000004027fae */ /* 0x0003e80008121848 */
[----:B------:R3:W-:Y:S01]  /*53890*/  STL [R1+0x13d4], R9 ;  /* 0x0013d40901007387 */ /* 0x0007e20000100800 */
[----:B-1----:R-:W-:Y:S01]  /*538a0*/  IMAD.MOV.U32 R5, RZ, RZ, R9 ;  /* 0x000000ffff057224 */ /* 0x002fe200078e0009 */
[----:B---3--:R-:W-:-:S04]  /*538b0*/  IADD3 R9, P1, R18, UR5, RZ ;  /* 0x0000000512097c10 */ /* 0x008fc8000ff3e0ff */
[----:B------:R-:W-:Y:S02]  /*538c0*/  IADD3.X R18, R19, UR7, RZ, P1, !PT ;  /* 0x0000000713127c10 */ /* 0x000fe40008ffe4ff */
[----:B------:R-:W-:Y:S02]  /*538d0*/  IADD3 R0, P1, R0, UR5, RZ ;  /* 0x0000000500007c10 */ /* 0x000fe4000ff3e0ff */
[----:B------:R-:W-:-:S03]  /*538e0*/  MOV R4, R7 ;  /* 0x0000000700047202 */ /* 0x000fc60000000f00 */
[----:B------:R-:W-:Y:S04]  /*538f0*/  STL [R1+0x1418], R0 ;  /* 0x0014180001007387 */ /* 0x000fe80000100800 */
[----:B------:R1:W-:Y:S01]  /*53900*/  LDGSTS.E [R2+-0x59380], desc[UR8][R4.64], P0 ;  /* 0xa6c8000004027fae */ /* 0x0003e20008121848 */
[----:B--2---:R-:W-:-:S04]  /*53910*/  IADD3.X R6, R6, UR7, RZ, P1, !PT ;  /* 0x0000000706067c10 */ /* 0x004fc80008ffe4ff */
[----:B-1----:R-:W-:Y:S01]  /*53920*/  MOV R5, R6 ;  /* 0x0000000600057202 */ /* 0x002fe20000000f00 */
[----:B------:R1:W-:Y:S04]  /*53930*/  STL [R1+0x1414], R6 ;  /* 0x0014140601007387 */ /* 0x0003e80000100800 */
[----:B------:R-:W2:Y:S04]  /*53940*/  LDL.LU R174, [R1+0xd1c] ;  /* 0x000d1c0001ae7983 */ /* 0x000ea80000300800 */
[----:B-1----:R-:W3:Y:S04]  /*53950*/  LDL.LU R6, [R1+0xd20] ;  /* 0x000d200001067983 */ /* 0x002ee80000300800 */
[----:B------:R-:W4:Y:S04]  /*53960*/  LDL.LU R178, [R1+0xd5c] ;  /* 0x000d5c0001b27983 */ /* 0x000f280000300800 */
[----:B------:R-:W4:Y:S01]  /*53970*/  LDL.LU R7, [R1+0xd60] ;  /* 0x000d600001077983 */ /* 0x000f220000300800 */
[----:B------:R-:W-:-:S02]  /*53980*/  IADD3 R190, P2, R170, UR5, RZ ;  /* 0x00000005aabe7c10 */ /* 0x000fc4000ff5e0ff */
[----:B------:R-:W-:Y:S01]  /*53990*/  IADD3 R191, P1, R158, UR5, RZ ;  /* 0x000000059ebf7c10 */ /* 0x000fe2000ff3e0ff */
[----:B------:R-:W-:Y:S01]  /*539a0*/  IMAD.MOV.U32 R4, RZ, RZ, R0 ;  /* 0x000000ffff047224 */ /* 0x000fe200078e0000 */
[----:B------:R-:W-:Y:S01]  /*539b0*/  IADD3.X R170, R171, UR7, RZ, P2, !PT ;  /* 0x00000007abaa7c10 */ /* 0x000fe200097fe4ff */
[----:B------:R-:W4:Y:S01]  /*539c0*/  LDL.LU R0, [R1+0xda0] ;  /* 0x000da00001007983 */ /* 0x000f220000300800 */
[----:B------:R-:W-:Y:S01]  /*539d0*/  IADD3.X R158, R159, UR7, RZ, P1, !PT ;  /* 0x000000079f9e7c10 */ /* 0x000fe20008ffe4ff */
[----:B------:R-:W-:Y:S01]  /*539e0*/  IMAD.MOV.U32 R19, RZ, RZ, R18 ;  /* 0x000000ffff137224 */ /* 0x000fe200078e0012 */
[----:B------:R-:W-:Y:S01]  /*539f0*/  MOV R171, R170 ;  /* 0x000000aa00ab7202 */ /* 0x000fe20000000f00 */
[----:B------:R-:W4:Y:S01]  /*53a00*/  LDL.LU R179, [R1+0xddc] ;  /* 0x000ddc0001b37983 */ /* 0x000f220000300800 */
[----:B------:R-:W-:Y:S02]  /*53a10*/  IMAD.MOV.U32 R18, RZ, RZ, R9 ;  /* 0x000000ffff127224 */ /* 0x000fe400078e0009 */
[----:B------:R-:W-:Y:S01]  /*53a20*/  IMAD.MOV.U32 R170, RZ, RZ, R190 ;  /* 0x000000ffffaa7224 */ /* 0x000fe200078e00be */
[----:B------:R-:W4:Y:S01]  /*53a30*/  LDL.LU R175, [R1+0xde0] ;  /* 0x000de00001af7983 */ /* 0x000f220000300800 */
[----:B------:R-:W-:Y:S01]  /*53a40*/  IMAD.MOV.U32 R159, RZ, RZ, R158 ;  /* 0x000000ffff9f7224 */ /* 0x000fe200078e009e */
[----:B------:R-:W-:-:S02]  /*53a50*/  MOV R158, R191 ;  /* 0x000000bf009e7202 */ /* 0x000fc40000000f00 */
[----:B------:R-:W4:Y:S04]  /*53a60*/  LDL.LU R9, [R1+0xd9c] ;  /* 0x000d9c0001097983 */ /* 0x000f280000300800 */
[----:B------:R1:W-:Y:S04]  /*53a70*/  LDGSTS.E [R2+-0x58f80], desc[UR8][R4.64], P0 ;  /* 0xa708000004027fae */ /* 0x0003e80008121848 */
[----:B------:R-:W-:Y:S04]  /*53a80*/  LDGSTS.E [R2+-0x58b80], desc[UR8][R170.64], P0 ;  /* 0xa7480000aa027fae */ /* 0x000fe80008121848 */
[----:B------:R-:W-:Y:S04]  /*53a90*/  LDGSTS.E [R2+-0x58780], desc[UR8][R158.64], P0 ;  /* 0xa78800009e027fae */ /* 0x000fe80008121848 */
[----:B------:R1:W-:Y:S02]  /*53aa0*/  LDGSTS.E [R2+-0x58380], desc[UR8][R18.64], P0 ;  /* 0xa7c8000012027fae */ /* 0x0003e40008121848 */
[----:B-1----:R-:W-:Y:S01]  /*53ab0*/  LOP3.LUT R4, R8, 0x20, RZ, 0x3c, !PT ;  /* 0x0000002008047812 */ /* 0x002fe200078e3cff */
[----:B------:R-:W-:-:S05]  /*53ac0*/  IMAD.U32 R2, RZ, RZ, UR17 ;  /* 0x00000011ff027e24 */ /* 0x000fca000f8e00ff */
[----:B------:R-:W-:Y:S02]  /*53ad0*/  IADD3 R2, R4, 0x100000, R2 ;  /* 0x0010000004027810 */ /* 0x000fe40007ffe002 */
[----:B---3--:R-:W-:-:S04]  /*53ae0*/  IADD3 R6, P1, R6, UR5, RZ ;  /* 0x0000000506067c10 */ /* 0x008fc8000ff3e0ff */
[----:B--2---:R-:W-:Y:S02]  /*53af0*/  IADD3.X R174, R174, UR7, RZ, P1, !PT ;  /* 0x00000007aeae7c10 */ /* 0x004fe40008ffe4ff */
[----:B----4-:R-:W-:Y:S01]  /*53b00*/  IADD3 R7, P2, R7, UR5, RZ ;  /* 0x0000000507077c10 */ /* 0x010fe2000ff5e0ff */
[----:B------:R1:W-:Y:S01]  /*53b10*/  STL [R1+0xd20], R6 ;  /* 0x000d200601007387 */ /* 0x0003e20000100800 */
[----:B------:R-:W-:Y:S01]  /*53b20*/  IMAD.MOV.U32 R4, RZ, RZ, R6 ;  /* 0x000000ffff047224 */ /* 0x000fe200078e0006 */
[----:B------:R-:W-:Y:S02]  /*53b30*/  MOV R5, R174 ;  /* 0x000000ae00057202 */ /* 0x000fe40000000f00 */
        /* <DEDUP_REMOVED lines=9> */
[----:B------:R-:W-:-:S03]  /*53bd0*/  IMAD.MOV.U32 R5, RZ, RZ, R178 ;  /* 0x000000ffff057224 */ /* 0x000fc600078e00b2 */
        /* <DEDUP_REMOVED lines=8> */
[----:B-1----:R-:W-:Y:S01]  /*53c60*/  MOV R4, R0 ;  /* 0x0000000000047202 */ /* 0x002fe20000000f00 */
[----:B------:R-:W-:Y:S01]  /*53c70*/  IMAD.MOV.U32 R5, RZ, RZ, R9 ;  /* 0x000000ffff057224 */ /* 0x000fe200078e0009 */
[----:B------:R1:W-:Y:S04]  /*53c80*/  STL [R1+0xde0], R175 ;  /* 0x000de0af01007387 */ /* 0x0003e80000100800 */
        /* <DEDUP_REMOVED lines=15> */
[----:B------:R-:W-:Y:S01]  /*53d80*/  IMAD.MOV.U32 R5, RZ, RZ, R7 ;  /* 0x000000ffff057224 */ /* 0x000fe200078e0007 */
[----:B------:R1:W-:Y:S04]  /*53d90*/  STL [R1+0xe1c], R7 ;  /* 0x000e1c0701007387 */ /* 0x0003e80000100800 */
[----:B------:R2:W-:Y:S04]  /*53da0*/  STL [R1+0xe60], R174 ;  /* 0x000e60ae01007387 */ /* 0x0005e80000100800 */
[----:B----4-:R-:W3:Y:S04]  /*53db0*/  LDL.LU R6, [R1+0xf20] ;  /* 0x000f200001067983 */ /* 0x010ee80000300800 */
        /* <DEDUP_REMOVED lines=47> */
[----:B------:R1:W-:Y:S01]  /*540b0*/  STL [R1+0xfa0], R0 ;  /* 0x000fa00001007387 */ /* 0x0003e20000100800 */
[----:B------:R-:W-:-:S03]  /*540c0*/  IADD3.X R179, R179, UR7, RZ, P2, !PT ;  /* 0x00000007b3b37c10 */ /* 0x000fc600097fe4ff */
[----:B------:R1:W-:Y:S02]  /*540d0*/  STL [R1+0xf9c], R9 ;  /* 0x000f9c0901007387 */ /* 0x0003e40000100800 */
[----:B-1----:R-:W-:Y:S02]  /*540e0*/  IMAD.MOV.U32 R4, RZ, RZ, R0 ;  /* 0x000000ffff047224 */ /* 0x002fe400078e0000 */
        /* <DEDUP_REMOVED lines=32> */
[----:B------:R-:W-:Y:S01]  /*542f0*/  STL [R1+0x10a0], R0 ;  /* 0x0010a00001007387 */ /* 0x000fe20000100800 */
[----:B------:R-:W-:-:S03]  /*54300*/  IADD3.X R179, R179, UR7, RZ, P2, !PT ;  /* 0x00000007b3b37c10 */ /* 0x000fc600097fe4ff */
[----:B------:R1:W-:Y:S02]  /*54310*/  STL [R1+0x109c], R175 ;  /* 0x00109caf01007387 */ /* 0x0003e40000100800 */
[----:B-1----:R-:W-:Y:S01]  /*54320*/  MOV R4, R0 ;  /* 0x0000000000047202 */ /* 0x002fe20000000f00 */
[----:B------:R-:W-:Y:S01]  /*54330*/  IMAD.MOV.U32 R5, RZ, RZ, R175 ;  /* 0x000000ffff057224 */ /* 0x000fe200078e00af */
[----:B------:R-:W-:Y:S04]  /*54340*/  STL [R1+0x10e0], R9 ;  /* 0x0010e00901007387 */ /* 0x000fe80000100800 */
[----:B------:R1:W-:Y:S04]  /*54350*/  LDGSTS.E [R2+-0x5c700], desc[UR8][R4.64], P0 ;  /* 0xa390000004027fae */ /* 0x0003e80008121848 */
[----:B------:R-:W4:Y:S04]  /*54360*/  LDL.LU R175, [R1+0x11a0] ;  /* 0x0011a00001af7983 */ /* 0x000f280000300800 */
[----:B------:R1:W-:Y:S04]  /*54370*/  STL [R1+0x10dc], R179 ;  /* 0x0010dcb301007387 */ /* 0x0003e80000100800 */
[----:B------:R-:W4:Y:S01]  /*54380*/  LDL.LU R0, [R1+0x11e0] ;  /* 0x0011e00001007983 */ /* 0x000f220000300800 */
[----:B-1----:R-:W-:Y:S01]  /*54390*/  MOV R5, R179 ;  /* 0x000000b300057202 */ /* 0x002fe20000000f00 */
[----:B------:R-:W-:-:S02]  /*543a0*/  IMAD.MOV.U32 R4, RZ, RZ, R9 ;  /* 0x000000ffff047224 */ /* 0x000fc400078e0009 */
[----:B------:R-:W4:Y:S04]  /*543b0*/  LDL.LU R179, [R1+0x119c] ;  /* 0x00119c0001b37983 */ /* 0x000f280000300800 */
[----:B------:R-:W4:Y:S04]  /*543c0*/  LDL.LU R9, [R1+0x11dc] ;  /* 0x0011dc0001097983 */ /* 0x000f280000300800 */
[----:B------:R1:W-:Y:S01]  /*543d0*/  LDGSTS.E [R2+-0x5c300], desc[UR8][R4.64], P0 ;  /* 0xa3d0000004027fae */ /* 0x0003e20008121848 */
[----:B---3--:R-:W-:-:S05]  /*543e0*/  IADD3 R6, P1, R6, UR5, RZ ;  /* 0x0000000506067c10 */ /* 0x008fca000ff3e0ff */
[----:B------:R-:W-:Y:S01]  /*543f0*/  STL [R1+0x1120], R6 ;  /* 0x0011200601007387 */ /* 0x000fe20000100800 */
[----:B-1----:R-:W-:Y:S01]  /*54400*/  IMAD.MOV.U32 R4, RZ, RZ, R6 ;  /* 0x000000ffff047224 */ /* 0x002fe200078e0006 */
[----:B------:R-:W-:Y:S02]  /*54410*/  IADD3 R7, P2, R7, UR5, RZ ;  /* 0x0000000507077c10 */ /* 0x000fe4000ff5e0ff */
[----:B--2---:R-:W-:Y:S02]  /*54420*/  IADD3.X R174, R174, UR7, RZ, P1, !PT ;  /* 0x00000007aeae7c10 */ /* 0x004fe40008ffe4ff */
[----:B----4-:R-:W-:-:S03]  /*54430*/  IADD3.X R178, R178, UR7, RZ, P2, !PT ;  /* 0x00000007b2b27c10 */ /* 0x010fc600097fe4ff */
[----:B------:R-:W-:Y:S01]  /*54440*/  IMAD.MOV.U32 R5, RZ, RZ, R174 ;  /* 0x000000ffff057224 */ /* 0x000fe200078e00ae */
[----:B------:R1:W-:Y:S04]  /*54450*/  STL [R1+0x111c], R174 ;  /* 0x00111cae01007387 */ /* 0x0003e80000100800 */
[----:B------:R-:W-:Y:S04]  /*54460*/  STL [R1+0x1160], R7 ;  /* 0x0011600701007387 */ /* 0x000fe80000100800 */
[----:B------:R2:W-:Y:S04]  /*54470*/  LDGSTS.E [R2+-0x5bf00], desc[UR8][R4.64], P0 ;  /* 0xa410000004027fae */ /* 0x0005e80008121848 */
[----:B-1----:R-:W3:Y:S04]  /*54480*/  LDL.LU R174, [R1+0x1220] ;  /* 0x0012200001ae7983 */ /* 0x002ee80000300800 */
[----:B------:R1:W-:Y:S04]  /*54490*/  STL [R1+0x115c], R178 ;  /* 0x00115cb201007387 */ /* 0x0003e80000100800 */
[----:B------:R-:W4:Y:S01]  /*544a0*/  LDL.LU R6, [R1+0x1260] ;  /* 0x0012600001067983 */ /* 0x000f220000300800 */
[----:B--2---:R-:W-:Y:S01]  /*544b0*/  IMAD.MOV.U32 R5, RZ, RZ, R178 ;  /* 0x000000ffff057224 */ /* 0x004fe200078e00b2 */
[----:B------:R-:W-:-:S02]  /*544c0*/  MOV R4, R7 ;  /* 0x0000000700047202 */ /* 0x000fc40000000f00 */
[----:B-1----:R-:W2:Y:S04]  /*544d0*/  LDL.LU R178, [R1+0x121c] ;  /* 0x00121c0001b27983 */ /* 0x002ea80000300800 */
[----:B------:R-:W2:Y:S01]  /*544e0*/  LDL.LU R7, [R1+0x125c] ;  /* 0x00125c0001077983 */ /* 0x000ea20000300800 */
[----:B------:R-:W-:Y:S02]  /*544f0*/  IADD3 R175, P1, R175, UR5, RZ ;  /* 0x00000005afaf7c10 */ /* 0x000fe4000ff3e0ff */
[----:B------:R-:W-:Y:S01]  /*54500*/  IADD3 R0, P2, R0, UR5, RZ ;  /* 0x0000000500007c10 */ /* 0x000fe2000ff5e0ff */
[----:B------:R1:W-:Y:S01]  /*54510*/  LDGSTS.E [R2+-0x5bb00], desc[UR8][R4.64], P0 ;  /* 0xa450000004027fae */ /* 0x0003e20008121848 */
[----:B------:R-:W-:-:S03]  /*54520*/  IADD3.X R179, R179, UR7, RZ, P1, !PT ;  /* 0x00000007b3b37c10 */ /* 0x000fc60008ffe4ff */
[----:B------:R1:W-:Y:S01]  /*54530*/  STL [R1+0x11a0], R175 ;  /* 0x0011a0af01007387 */ /* 0x0003e20000100800 */
[----:B------:R-:W-:Y:S01]  /*54540*/  IADD3.X R9, R9, UR7, RZ, P2, !PT ;  /* 0x0000000709097c10 */ /* 0x000fe200097fe4ff */
[----:B-1----:R-:W-:Y:S01]  /*54550*/  IMAD.MOV.U32 R4, RZ, RZ, R175 ;  /* 0x000000ffff047224 */ /* 0x002fe200078e00af */
[----:B------:R-:W-:Y:S01]  /*54560*/  MOV R5, R179 ;  /* 0x000000b300057202 */ /* 0x000fe20000000f00 */
[----:B------:R-:W-:Y:S04]  /*54570*/  STL [R1+0x119c], R179 ;  /* 0x00119cb301007387 */ /* 0x000fe80000100800 */
[----:B------:R-:W-:Y:S04]  /*54580*/  STL [R1+0x11e0], R0 ;  /* 0x0011e00001007387 */ /* 0x000fe80000100800 */
[----:B------:R1:W-:Y:S04]  /*54590*/  LDGSTS.E [R2+-0x5b700], desc[UR8][R4.64], P0 ;  /* 0xa490000004027fae */ /* 0x0003e80008121848 */
[----:B------:R1:W-:Y:S04]  /*545a0*/  STL [R1+0x11dc], R9 ;  /* 0x0011dc0901007387 */ /* 0x0003e80000100800 */
[----:B------:R-:W2:Y:S01]  /*545b0*/  LDL.LU R175, [R1+0x129c] ;  /* 0x00129c0001af7983 */ /* 0x000ea20000300800 */
[----:B-1----:R-:W-:-:S03]  /*545c0*/  IMAD.MOV.U32 R5, RZ, RZ, R9 ;  /* 0x000000ffff057224 */ /* 0x002fc600078e0009 */
[----:B------:R-:W2:Y:S01]  /*545d0*/  LDL.LU R9, [R1+0x12a0] ;  /* 0x0012a00001097983 */ /* 0x000ea20000300800 */
[----:B------:R-:W-:-:S03]  /*545e0*/  IMAD.MOV.U32 R4, RZ, RZ, R0 ;  /* 0x000000ffff047224 */ /* 0x000fc600078e0000 */
[----:B------:R-:W2:Y:S04]  /*545f0*/  LDL.LU R191, [R1+0x12dc] ;  /* 0x0012dc0001bf7983 */ /* 0x000ea80000300800 */
[----:B------:R-:W2:Y:S04]  /*54600*/  LDL.LU R0, [R1+0x12e0] ;  /* 0x0012e00001007983 */ /* 0x000ea80000300800 */
[----:B------:R1:W-:Y:S01]  /*54610*/  LDGSTS.E [R2+-0x5b300], desc[UR8][R4.64], P0 ;  /* 0xa4d0000004027fae */ /* 0x0003e20008121848 */
[----:B---3--:R-:W-:-:S04]  /*54620*/  IADD3 R174, P1, R174, UR5, RZ ;  /* 0x00000005aeae7c10 */ /* 0x008fc8000ff3e0ff */
[----:B-1----:R-:W-:Y:S02]  /*54630*/  MOV R4, R174 ;  /* 0x000000ae00047202 */ /* 0x002fe40000000f00 */
[----:B----4-:R-:W-:Y:S02]  /*54640*/  IADD3 R6, P2, R6, UR5, RZ ;  /* 0x0000000506067c10 */ /* 0x010fe4000ff5e0ff */
        /* <DEDUP_REMOVED lines=9> */
[----:B--2---:R-:W-:-:S03]  /*546e0*/  IMAD.MOV.U32 R4, RZ, RZ, R6 ;  /* 0x000000ffff047224 */ /* 0x004fc600078e0006 */
[----:B-1----:R-:W2:Y:S04]  /*546f0*/  LDL.LU R6, [R1+0x1320] ;  /* 0x0013200001067983 */ /* 0x002ea80000300800 */
[----:B------:R-:W4:Y:S04]  /*54700*/  LDL.LU R179, [R1+0x135c] ;  /* 0x00135c0001b37983 */ /* 0x000f280000300800 */
[----:B------:R-:W4:Y:S01]  /*54710*/  LDL.LU R178, [R1+0x1360] ;  /* 0x0013600001b27983 */ /* 0x000f220000300800 */
[----:B------:R-:W-:-:S03]  /*54720*/  MOV R5, R7 ;  /* 0x0000000700057202 */ /* 0x000fc60000000f00 */
[----:B------:R-:W4:Y:S01]  /*54730*/  LDL.LU R174, [R1+0x13a0] ;  /* 0x0013a00001ae7983 */ /* 0x000f220000300800 */
[----:B------:R-:W-:-:S03]  /*54740*/  IADD3 R9, P1, R9, UR5, RZ ;  /* 0x0000000509097c10 */ /* 0x000fc6000ff3e0ff */
[----:B---3--:R-:W3:Y:S01]  /*54750*/  LDL.LU R7, [R1+0x13e0] ;  /* 0x0013e00001077983 */ /* 0x008ee20000300800 */
[----:B------:R-:W-:-:S03]  /*54760*/  IADD3.X R175, R175, UR7, RZ, P1, !PT ;  /* 0x00000007afaf7c10 */ /* 0x000fc60008ffe4ff */
[----:B------:R-:W-:Y:S01]  /*54770*/  STL [R1+0x12a0], R9 ;  /* 0x0012a00901007387 */ /* 0x000fe20000100800 */
[----:B------:R-:W-:-:S03]  /*54780*/  IADD3 R0, P2, R0, UR5, RZ ;  /* 0x0000000500007c10 */ /* 0x000fc6000ff5e0ff */
[----:B------:R1:W-:Y:S04]  /*54790*/  LDGSTS.E [R2+-0x5ab00], desc[UR8][R4.64], P0 ;  /* 0xa550000004027fae */ /* 0x0003e80008121848 */
[----:B------:R1:W-:Y:S01]  /*547a0*/  STL [R1+0x129c], R175 ;  /* 0x00129caf01007387 */ /* 0x0003e20000100800 */
[----:B------:R-:W-:-:S03]  /*547b0*/  IADD3.X R191, R191, UR7, RZ, P2, !PT ;  /* 0x00000007bfbf7c10 */ /* 0x000fc600097fe4ff */
[----:B------:R1:W-:Y:S02]  /*547c0*/  STL [R1+0x12e0], R0 ;  /* 0x0012e00001007387 */ /* 0x0003e40000100800 */
[----:B-1----:R-:W-:Y:S02]  /*547d0*/  IMAD.MOV.U32 R5, RZ, RZ, R175 ;  /* 0x000000ffff057224 */ /* 0x002fe400078e00af */
[----:B------:R-:W3:Y:S01]  /*547e0*/  LDL.LU R175, [R1+0x139c] ;  /* 0x00139c0001af7983 */ /* 0x000ee20000300800 */
[----:B------:R-:W-:-:S03]  /*547f0*/  IMAD.MOV.U32 R4, RZ, RZ, R9 ;  /* 0x000000ffff047224 */ /* 0x000fc600078e0009 */
[----:B------:R-:W-:Y:S04]  /*54800*/  STL [R1+0x12dc], R191 ;  /* 0x0012dcbf01007387 */ /* 0x000fe80000100800 */
[----:B------:R-:W3:Y:S04]  /*54810*/  LDL.LU R9, [R1+0x13dc] ;  /* 0x0013dc0001097983 */ /* 0x000ee80000300800 */
[----:B------:R1:W-:Y:S02]  /*54820*/  LDGSTS.E [R2+-0x5a700], desc[UR8][R4.64], P0 ;  /* 0xa590000004027fae */ /* 0x0003e40008121848 */
[----:B-1----:R-:W-:Y:S01]  /*54830*/  MOV R4, R0 ;  /* 0x0000000000047202 */ /* 0x002fe20000000f00 */
        /* <DEDUP_REMOVED lines=8> */
[----:B-1----:R-:W-:-:S03]  /*548c0*/  IMAD.MOV.U32 R4, RZ, RZ, R6 ;  /* 0x000000ffff047224 */ /* 0x002fc600078e0006 */
[----:B------:R-:W-:Y:S04]  /*548d0*/  STL [R1+0x1360], R178 ;  /* 0x001360b201007387 */ /* 0x000fe80000100800 */
[----:B--2---:R-:W2:Y:S01]  /*548e0*/  LDL.LU R6, [R1+0x141c] ;  /* 0x00141c0001067983 */ /* 0x004ea20000300800 */
[----:B------:R-:W-:Y:S02]  /*548f0*/  MOV R5, R190 ;  /* 0x000000be00057202 */ /* 0x000fe40000000f00 */
[----:B------:R-:W-:Y:S02]  /*54900*/  IADD3.X R179, R179, UR7, RZ, P2, !PT ;  /* 0x00000007b3b37c10 */ /* 0x000fe400097fe4ff */
[----:B------:R-:W-:Y:S01]  /*54910*/  IADD3 R174, P1, R174, UR5, RZ ;  /* 0x00000005aeae7c10 */ /* 0x000fe2000ff3e0ff */
[----:B------:R1:W-:Y:S01]  /*54920*/  LDGSTS.E [R2+-0x59f00], desc[UR8][R4.64], P0 ;  /* 0xa610000004027fae */ /* 0x0003e20008121848 */
[----:B---3--:R-:W-:-:S03]  /*54930*/  IADD3 R7, P2, R7, UR5, RZ ;  /* 0x0000000507077c10 */ /* 0x008fc6000ff5e0ff */
[----:B------:R-:W-:Y:S01]  /*54940*/  STL [R1+0x135c], R179 ;  /* 0x00135cb301007387 */ /* 0x000fe20000100800 */
[----:B-1----:R-:W-:Y:S02]  /*54950*/  IMAD.MOV.U32 R4, RZ, RZ, R178 ;  /* 0x000000ffff047224 */ /* 0x002fe400078e00b2 */
[----:B------:R-:W-:Y:S01]  /*54960*/  IMAD.MOV.U32 R5, RZ, RZ, R179 ;  /* 0x000000ffff057224 */ /* 0x000fe200078e00b3 */
[----:B------:R-:W-:-:S04]  /*54970*/  IADD3.X R175, R175, UR7, RZ, P1, !PT ;  /* 0x00000007afaf7c10 */ /* 0x000fc80008ffe4ff */
[----:B------:R1:W-:Y:S01]  /*54980*/  LDGSTS.E [R2+-0x59b00], desc[UR8][R4.64], P0 ;  /* 0xa650000004027fae */ /* 0x0003e20008121848 */
[----:B------:R-:W-:-:S03]  /*54990*/  IADD3.X R9, R9, UR7, RZ, P2, !PT ;  /* 0x0000000709097c10 */ /* 0x000fc600097fe4ff */
[----:B------:R-:W-:Y:S01]  /*549a0*/  STL [R1+0x13a0], R174 ;  /* 0x0013a0ae01007387 */ /* 0x000fe20000100800 */
[----:B-1----:R-:W-:Y:S01]  /*549b0*/  MOV R4, R174 ;  /* 0x000000ae00047202 */ /* 0x002fe20000000f00 */
[----:B------:R-:W-:Y:S02]  /*549c0*/  IMAD.MOV.U32 R5, RZ, RZ, R175 ;  /* 0x000000ffff057224 */ /* 0x000fe400078e00af */
[----:B------:R-:W-:Y:S04]  /*549d0*/  STL [R1+0x139c], R175 ;  /* 0x00139caf01007387 */ /* 0x000fe80000100800 */
[----:B------:R-:W-:Y:S04]  /*549e0*/  STL [R1+0x13e0], R7 ;  /* 0x0013e00701007387 */ /* 0x000fe80000100800 */
[----:B------:R1:W-:Y:S04]  /*549f0*/  LDGSTS.E [R2+-0x59700], desc[UR8][R4.64], P0 ;  /* 0xa690000004027fae */ /* 0x0003e80008121848 */
[----:B------:R3:W-:Y:S01]  /*54a00*/  STL [R1+0x13dc], R9 ;  /* 0x0013dc0901007387 */ /* 0x0007e20000100800 */
[----:B-1----:R-:W-:-:S02]  /*54a10*/  MOV R5, R9 ;  /* 0x0000000900057202 */ /* 0x002fc40000000f00 */
        /* <DEDUP_REMOVED lines=14> */
[----:B------:R-:W-:Y:S01]  /*54b00*/  IADD3 R191, P1, R156, UR5, RZ ;  /* 0x000000059cbf7c10 */ /* 0x000fe2000ff3e0ff */
[----:B------:R-:W-:Y:S01]  /*54b10*/  IMAD.MOV.U32 R4, RZ, RZ, R0 ;  /* 0x000000ffff047224 */ /* 0x000fe200078e0000 */
[----:B------:R-:W-:Y:S01]  /*54b20*/  IADD3.X R168, R169, UR7, RZ, P2, !PT ;  /* 0x00000007a9a87c10 */ /* 0x000fe200097fe4ff */
[----:B------:R-:W4:Y:S01]  /*54b30*/  LDL.LU R0, [R1+0xda8] ;  /* 0x000da80001007983 */ /* 0x000f220000300800 */
[----:B------:R-:W-:Y:S02]  /*54b40*/  IADD3.X R156, R157, UR7, RZ, P1, !PT ;  /* 0x000000079d9c7c10 */ /* 0x000fe40008ffe4ff */
[----:B------:R-:W-:Y:S01]  /*54b50*/  MOV R17, R16 ;  /* 0x0000001000117202 */ /* 0x000fe20000000f00 */
[----:B------:R-:W4:Y:S01]  /*54b60*/  LDL.LU R179, [R1+0xde4] ;  /* 0x000de40001b37983 */ /* 0x000f220000300800 */
[----:B------:R-:W-:Y:S02]  /*54b70*/  IMAD.MOV.U32 R16, RZ, RZ, R9 ;  /* 0x000000ffff107224 */ /* 0x000fe400078e0009 */
[----:B------:R-:W-:Y:S01]  /*54b80*/  IMAD.MOV.U32 R169, RZ, RZ, R168 ;  /* 0x000000ffffa97224 */ /* 0x000fe200078e00a8 */
[----:B------:R-:W4:Y:S01]  /*54b90*/  LDL.LU R175, [R1+0xde8] ;  /* 0x000de80001af7983 */ /* 0x000f220000300800 */
[----:B------:R-:W-:Y:S01]  /*54ba0*/  MOV R168, R190 ;  /* 0x000000be00a87202 */ /* 0x000fe20000000f00 */
[----:B------:R-:W-:-:S02]  /*54bb0*/  IMAD.MOV.U32 R157, RZ, RZ, R156 ;  /* 0x000000ffff9d7224 */ /* 0x000fc400078e009c */
[----:B------:R-:W4:Y:S01]  /*54bc0*/  LDL.LU R9, [R1+0xda4] ;  /* 0x000da40001097983 */ /* 0x000f220000300800 */
[----:B------:R-:W-:-:S03]  /*54bd0*/  IMAD.MOV.U32 R156, RZ, RZ, R191 ;  /* 0x000000ffff9c7224 */ /* 0x000fc600078e00bf */
[----:B------:R1:W-:Y:S04]  /*54be0*/  LDGSTS.E [R2+-0x58f00], desc[UR8][R4.64], P0 ;  /* 0xa710000004027fae */ /* 0x0003e80008121848 */
[----:B------:R-:W-:Y:S04]  /*54bf0*/  LDGSTS.E [R2+-0x58b00], desc[UR8][R168.64], P0 ;  /* 0xa7500000a8027fae */ /* 0x000fe80008121848 */
[----:B------:R-:W-:Y:S04]  /*54c00*/  LDGSTS.E [R2+-0x58700], desc[UR8][R156.64], P0 ;  /* 0xa79000009c027fae */ /* 0x000fe80008121848 */
[----:B------:R1:W-:Y:S02]  /*54c10*/  LDGSTS.E [R2+-0x58300], desc[UR8][R16.64], P0 ;  /* 0xa7d0000010027fae */ /* 0x0003e40008121848 */
[----:B-1----:R-:W-:-:S02]  /*54c20*/  LOP3.LUT R4, R8, 0x30, RZ, 0x3c, !PT ;  /* 0x0000003008047812 */ /* 0x002fc400078e3cff */
[----:B------:R-:W-:-:S04]  /*54c30*/  MOV R2, UR17 ;  /* 0x0000001100027c02 */ /* 0x000fc80008000f00 */
[----:B------:R-:W-:Y:S02]  /*54c40*/  IADD3 R2, R4, 0x100000, R2 ;  /* 0x0010000004027810 */ /* 0x000fe40007ffe002 */
[----:B--2---:R-:W-:-:S04]  /*54c50*/  IADD3 R6, P1, R6, UR5, RZ ;  /* 0x0000000506067c10 */ /* 0x004fc8000ff3e0ff */
[----:B---3--:R-:W-:Y:S02]  /*54c60*/  IADD3.X R174, R174, UR7, RZ, P1, !PT ;  /* 0x00000007aeae7c10 */ /* 0x008fe40008ffe4ff */
[----:B----4-:R-:W-:Y:S01]  /*54c70*/  IADD3 R7, P2, R7, UR5, RZ ;  /* 0x0000000507077c10 */ /* 0x010fe2000ff5e0ff */
[----:B------:R1:W-:Y:S01]  /*54c80*/  STL [R1+0xd28], R6 ;  /* 0x000d280601007387 */ /* 0x0003e20000100800 */
[----:B------:R-:W-:Y:S02]  /*54c90*/  IMAD.MOV.U32 R4, RZ, RZ, R6 ;  /* 0x000000ffff047224 */ /* 0x000fe400078e0006 */
[----:B------:R-:W-:Y:S01]  /*54ca0*/  IADD3.X R178, R178, UR7, RZ, P2, !PT ;  /* 0x00000007b2b27c10 */ /* 0x000fe200097fe4ff */
[----:B------:R-:W-:Y:S01]  /*54cb0*/  IMAD.MOV.U32 R5, RZ, RZ, R174 ;  /* 0x000000ffff057224 */ /* 0x000fe200078e00ae */
[----:B------:R2:W-:Y:S04]  /*54cc0*/  STL [R1+0xd24], R174 ;  /* 0x000d24ae01007387 */ /* 0x0005e80000100800 */
[----:B------:R3:W-:Y:S04]  /*54cd0*/  STL [R1+0xd68], R7 ;  /* 0x000d680701007387 */ /* 0x0007e80000100800 */
[----:B-1----:R-:W4:Y:S04]  /*54ce0*/  LDL.LU R6, [R1+0xe28] ;  /* 0x000e280001067983 */ /* 0x002f280000300800 */
[----:B------:R1:W-:Y:S04]  /*54cf0*/  STL [R1+0xd64], R178 ;  /* 0x000d64b201007387 */ /* 0x0003e80000100800 */
[----:B------:R3:W-:Y:S04]  /*54d00*/  LDGSTS.E [R2+-0x5fe80], desc[UR8][R4.64], P0 ;  /* 0xa018000004027fae */ /* 0x0007e80008121848 */
[----:B--2---:R-:W2:Y:S01]  /*54d10*/  LDL.LU R174, [R1+0xe68] ;  /* 0x000e680001ae7983 */ /* 0x004ea20000300800 */
[----:B---3--:R-:W-:-:S03]  /*54d20*/  MOV R4, R7 ;  /* 0x0000000700047202 */ /* 0x008fc60000000f00 */
        /* <DEDUP_REMOVED lines=10> */
[----:B-1----:R-:W-:Y:S01]  /*54dd0*/  IMAD.MOV.U32 R4, RZ, RZ, R0 ;  /* 0x000000ffff047224 */ /* 0x002fe200078e0000 */
[----:B------:R-:W-:Y:S01]  /*54de0*/  MOV R5, R9 ;  /* 0x0000000900057202 */ /* 0x000fe20000000f00 */
[----:B------:R1:W-:Y:S04]  /*54df0*/  STL [R1+0xde8], R175 ;  /* 0x000de8af01007387 */ /* 0x0003e80000100800 */
[----:B------:R-:W3:Y:S04]  /*54e00*/  LDL.LU R0, [R1+0xea8] ;  /* 0x000ea80001007983 */ /* 0x000ee80000300800 */
[----:B------:R1:W-:Y:S04]  /*54e10*/  STL [R1+0xde4], R179 ;  /* 0x000de4b301007387 */ /* 0x0003e80000100800 */
[----:B------:R1:W-:Y:S04]  /*54e20*/  LDGSTS.E [R2+-0x5f680], desc[UR8][R4.64], P0 ;  /* 0xa098000004027fae */ /* 0x0003e80008121848 */
[----:B------:R-:W3:Y:S01]  /*54e30*/  LDL.LU R9, [R1+0xee8] ;  /* 0x000ee80001097983 */ /* 0x000ee20000300800 */
[----:B-1----:R-:W-:-:S03]  /*54e40*/  IMAD.MOV.U32 R4, RZ, RZ, R175 ;  /* 0x000000ffff047224 */ /* 0x002fc600078e00af */
[----:B------:R-:W3:Y:S01]  /*54e50*/  LDL.LU R175, [R1+0xea4] ;  /* 0x000ea40001af7983 */ /* 0x000ee20000300800 */
[----:B------:R-:W-:-:S03]  /*54e60*/  IMAD.MOV.U32 R5, RZ, RZ, R179 ;  /* 0x000000ffff057224 */ /* 0x000fc600078e00b3 */
[----:B------:R-:W3:Y:S04]  /*54e70*/  LDL.LU R179, [R1+0xee4] ;  /* 0x000ee40001b37983 */ /* 0x000ee80000300800 */
[----:B------:R1:W-:Y:S01]  /*54e80*/  LDGSTS.E [R2+-0x5f280], desc[UR8][R4.64], P0 ;  /* 0xa0d8000004027fae */ /* 0x0003e20008121848 */
[----:B----4-:R-:W-:-:S04]  /*54e90*/  IADD3 R6, P1, R6, UR5, RZ ;  /* 0x0000000506067c10 */ /* 0x010fc8000ff3e0ff */
[----:B-1----:R-:W-:Y:S01]  /*54ea0*/  MOV R4, R6 ;  /* 0x0000000600047202 */ /* 0x002fe20000000f00 */
[----:B------:R1:W-:Y:S01]  /*54eb0*/  STL [R1+0xe28], R6 ;  /* 0x000e280601007387 */ /* 0x0003e20000100800 */
[----:B--2---:R-:W-:Y:S02]  /*54ec0*/  IADD3 R174, P2, R174, UR5, RZ ;  /* 0x00000005aeae7c10 */ /* 0x004fe4000ff5e0ff */
[----:B---3--:R-:W-:Y:S02]  /*54ed0*/  IADD3.X R7, R7, UR7, RZ, P1, !PT ;  /* 0x0000000707077c10 */ /* 0x008fe40008ffe4ff */
        /* <DEDUP_REMOVED lines=8> */
[----:B-1----:R-:W-:-:S03]  /*54f60*/  IMAD.MOV.U32 R4, RZ, RZ, R174 ;  /* 0x000000ffff047224 */ /* 0x002fc600078e00ae */
[----:B---3--:R-:W3:Y:S01]  /*54f70*/  LDL.LU R174, [R1+0xf24] ;  /* 0x000f240001ae7983 */ /* 0x008ee20000300800 */
[----:B------:R-:W-:-:S03]  /*54f80*/  MOV R5, R178 ;  /* 0x000000b200057202 */ /* 0x000fc60000000f00 */
[----:B------:R-:W3:Y:S01]  /*54f90*/  LDL.LU R178, [R1+0xf64] ;  /* 0x000f640001b27983 */ /* 0x000ee20000300800 */
        /* <DEDUP_REMOVED lines=79> */
[----:B-1----:R-:W-:Y:S01]  /*55490*/  IMAD.MOV.U32 R4, RZ, RZ, R0 ;  /* 0x000000ffff047224 */ /* 0x002fe200078e0000 */
[----:B------:R-:W-:Y:S01]  /*554a0*/  MOV R5, R175 ;  /* 0x000000af00057202 */ /* 0x000fe20000000f00 */
[----:B------:R-:W-:Y:S04]  /*554b0*/  STL [R1+0x10e8], R9 ;  /* 0x0010e80901007387 */ /* 0x000fe80000100800 */
[----:B------:R1:W-:Y:S04]  /*554c0*/  LDGSTS.E [R2+-0x5c680], desc[UR8][R4.64], P0 ;  /* 0xa398000004027fae */ /* 0x0003e80008121848 */
[----:B------:R-:W4:Y:S04]  /*554d0*/  LDL.LU R175, [R1+0x11a8] ;  /* 0x0011a80001af7983 */ /* 0x000f280000300800 */
[----:B------:R1:W-:Y:S04]  /*554e0*/  STL [R1+0x10e4], R179 ;  /* 0x0010e4b301007387 */ /* 0x0003e80000100800 */
        /* <DEDUP_REMOVED lines=19> */
[----:B--2---:R-:W-:Y:S01]  /*55620*/  MOV R5, R178 ;  /* 0x000000b200057202 */ /* 0x004fe20000000f00 */
[----:B------:R-:W-:-:S02]  /*55630*/  IMAD.MOV.U32 R4, RZ, RZ, R7 ;  /* 0x000000ffff047224 */ /* 0x000fc400078e0007 */
[----:B-1----:R-:W2:Y:S04]  /*55640*/  LDL.LU R178, [R1+0x1224] ;  /* 0x0012240001b27983 */ /* 0x002ea80000300800 */
[----:B------:R-:W2:Y:S01]  /*55650*/  LDL.LU R7, [R1+0x1264] ;  /* 0x0012640001077983 */ /* 0x000ea20000300800 */
[----:B------:R-:W-:Y:S02]  /*55660*/  IADD3 R175, P1, R175, UR5, RZ ;  /* 0x00000005afaf7c10 */ /* 0x000fe4000ff3e0ff */
[----:B------:R-:W-:Y:S01]  /*55670*/  IADD3 R0, P2, R0, UR5, RZ ;  /* 0x0000000500007c10 */ /* 0x000fe2000ff5e0ff */
[----:B------:R1:W-:Y:S01]  /*55680*/  LDGSTS.E [R2+-0x5ba80], desc[UR8][R4.64], P0 ;  /* 0xa458000004027fae */ /* 0x0003e20008121848 */
[----:B------:R-:W-:-:S03]  /*55690*/  IADD3.X R179, R179, UR7, RZ, P1, !PT ;  /* 0x00000007b3b37c10 */ /* 0x000fc60008ffe4ff */
[----:B------:R1:W-:Y:S01]  /*556a0*/  STL [R1+0x11a8], R175 ;  /* 0x0011a8af01007387 */ /* 0x0003e20000100800 */
[----:B------:R-:W-:-:S03]  /*556b0*/  IADD3.X R9, R9, UR7, RZ, P2, !PT ;  /* 0x0000000709097c10 */ /* 0x000fc600097fe4ff */
[----:B------:R-:W-:Y:S01]  /*556c0*/  STL [R1+0x11a4], R179 ;  /* 0x0011a4b301007387 */ /* 0x000fe20000100800 */
[----:B-1----:R-:W-:Y:S02]  /*556d0*/  IMAD.MOV.U32 R4, RZ, RZ, R175 ;  /* 0x000000ffff047224 */ /* 0x002fe400078e00af */
[----:B------:R-:W-:Y:S01]  /*556e0*/  IMAD.MOV.U32 R5, RZ, RZ, R179 ;  /* 0x000000ffff057224 */ /* 0x000fe200078e00b3 */
[----:B------:R-:W-:Y:S04]  /*556f0*/  STL [R1+0x11e8], R0 ;  /* 0x0011e80001007387 */ /* 0x000fe80000100800 */
[----:B------:R1:W-:Y:S04]  /*55700*/  LDGSTS.E [R2+-0x5b680], desc[UR8][R4.64], P0 ;  /* 0xa498000004027fae */ /* 0x0003e80008121848 */
[----:B------:R1:W-:Y:S04]  /*55710*/  STL [R1+0x11e4], R9 ;  /* 0x0011e40901007387 */ /* 0x0003e80000100800 */
[----:B------:R-:W2:Y:S01]  /*55720*/  LDL.LU R175, [R1+0x12a4] ;  /* 0x0012a40001af7983 */ /* 0x000ea20000300800 */
[----:B-1----:R-:W-:-:S03]  /*55730*/  IMAD.MOV.U32 R5, RZ, RZ, R9 ;  /* 0x000000ffff057224 */ /* 0x002fc600078e0009 */
[----:B------:R-:W2:Y:S01]  /*55740*/  LDL.LU R9, [R1+0x12a8] ;  /* 0x0012a80001097983 */ /* 0x000ea20000300800 */
[----:B------:R-:W-:-:S03]  /*55750*/  MOV R4, R0 ;  /* 0x0000000000047202 */ /* 0x000fc60000000f00 */
        /* <DEDUP_REMOVED lines=19> */
[----:B------:R-:W-:Y:S01]  /*55890*/  IADD3 R9, P1, R9, UR5, RZ ;  /* 0x0000000509097c10 */ /* 0x000fe2000ff3e0ff */
[----:B------:R-:W-:-:S02]  /*558a0*/  IMAD.MOV.U32 R5, RZ, RZ, R7 ;  /* 0x000000ffff057224 */ /* 0x000fc400078e0007 */
[----:B------:R-:W4:Y:S01]  /*558b0*/  LDL.LU R174, [R1+0x13a8] ;  /* 0x0013a80001ae7983 */ /* 0x000f220000300800 */
[----:B------:R-:W-:-:S03]  /*558c0*/  IADD3.X R175, R175, UR7, RZ, P1, !PT ;  /* 0x00000007afaf7c10 */ /* 0x000fc60008ffe4ff */
[----:B---3--:R-:W3:Y:S01]  /*558d0*/  LDL.LU R7, [R1+0x13e8] ;  /* 0x0013e80001077983 */ /* 0x008ee20000300800 */
[----:B------:R-:W-:-:S03]  /*558e0*/  IADD3 R0, P2, R0, UR5, RZ ;  /* 0x0000000500007c10 */ /* 0x000fc6000ff5e0ff */
[----:B------:R-:W-:Y:S01]  /*558f0*/  STL [R1+0x12a8], R9 ;  /* 0x0012a80901007387 */ /* 0x000fe20000100800 */
[----:B------:R-:W-:-:S03]  /*55900*/  IADD3.X R191, R191, UR7, RZ, P2, !PT ;  /* 0x00000007bfbf7c10 */ /* 0x000fc600097fe4ff */
[----:B------:R1:W-:Y:S04]  /*55910*/  LDGSTS.E [R2+-0x5aa80], desc[UR8][R4.64], P0 ;  /* 0xa558000004027fae */ /* 0x0003e80008121848 */
[----:B------:R1:W-:Y:S04]  /*55920*/  STL [R1+0x12a4], R175 ;  /* 0x0012a4af01007387 */ /* 0x0003e80000100800 */
[----:B------:R1:W-:Y:S02]  /*55930*/  STL [R1+0x12e8], R0 ;  /* 0x0012e80001007387 */ /* 0x0003e40000100800 */
[----:B-1----:R-:W-:-:S02]  /*55940*/  IMAD.MOV.U32 R5, RZ, RZ, R175 ;  /* 0x000000ffff057224 */ /* 0x002fc400078e00af */
[----:B------:R-:W3:Y:S01]  /*55950*/  LDL.LU R175, [R1+0x13a4] ;  /* 0x0013a40001af7983 */ /* 0x000ee20000300800 */
[----:B------:R-:W-:-:S03]  /*55960*/  MOV R4, R9 ;  /* 0x0000000900047202 */ /* 0x000fc60000000f00 */
[----:B------:R-:W-:Y:S04]  /*55970*/  STL [R1+0x12e4], R191 ;  /* 0x0012e4bf01007387 */ /* 0x000fe80000100800 */
[----:B------:R-:W3:Y:S04]  /*55980*/  LDL.LU R9, [R1+0x13e4] ;  /* 0x0013e40001097983 */ /* 0x000ee80000300800 */
[----:B------:R1:W-:Y:S02]  /*55990*/  LDGSTS.E [R2+-0x5a680], desc[UR8][R4.64], P0 ;  /* 0xa598000004027fae */ /* 0x0003e40008121848 */
[----:B-1----:R-:W-:Y:S01]  /*559a0*/  IMAD.MOV.U32 R4, RZ, RZ, R0 ;  /* 0x000000ffff047224 */ /* 0x002fe200078e0000 */
[----:B------:R-:W-:Y:S01]  /*559b0*/  MOV R5, R191 ;  /* 0x000000bf00057202 */ /* 0x000fe20000000f00 */
        /* <DEDUP_REMOVED lines=17> */
[----:B------:R-:W-:Y:S01]  /*55ad0*/  IMAD.MOV.U32 R5, RZ, RZ, R179 ;  /* 0x000000ffff057224 */ /* 0x000fe200078e00b3 */
[----:B------:R-:W-:-:S04]  /*55ae0*/  IADD3.X R175, R175, UR7, RZ, P1, !PT ;  /* 0x00000007afaf7c10 */ /* 0x000fc80008ffe4ff */
[----:B------:R1:W-:Y:S04]  /*55af0*/  LDGSTS.E [R2+-0x59a80], desc[UR8][R4.64], P0 ;  /* 0xa658000004027fae */ /* 0x0003e80008121848 */
[----:B------:R-:W-:Y:S01]  /*55b00*/  STL [R1+0x13a8], R174 ;  /* 0x0013a8ae01007387 */ /* 0x000fe20000100800 */
[----:B------:R-:W-:-:S03]  /*55b10*/  IADD3.X R9, R9, UR7, RZ, P2, !PT ;  /* 0x0000000709097c10 */ /* 0x000fc600097fe4ff */
[----:B------:R-:W-:Y:S01]  /*55b20*/  STL [R1+0x13a4], R175 ;  /* 0x0013a4af01007387 */ /* 0x000fe20000100800 */
[----:B-1----:R-:W-:Y:S01]  /*55b30*/  IMAD.MOV.U32 R4, RZ, RZ, R174 ;  /* 0x000000ffff047224 */ /* 0x002fe200078e00ae */
[----:B------:R-:W-:Y:S02]  /*55b40*/  MOV R5, R175 ;  /* 0x000000af00057202 */ /* 0x000fe40000000f00 */
        /* <DEDUP_REMOVED lines=568> */
[----:B------:R-:W-:Y:S01]  /*57ed0*/  MOV R11, R10 ;  /* 0x0000000a000b7202 */ /* 0x000fe20000000f00 */
[----:B------:R-:W-:Y:S02]  /*57ee0*/  IMAD.MOV.U32 R10, RZ, RZ, R9 ;  /* 0x000000ffff0a7224 */ /* 0x000fe400078e0009 */
[----:B-1----:R-:W-:Y:S01]  /*57ef0*/  IMAD.MOV.U32 R4, RZ, RZ, R0 ;  /* 0x000000ffff047224 */ /* 0x002fe200078e0000 */
[----:B--2---:R-:W-:-:S05]  /*57f00*/  IADD3.X R6, R6, UR7, RZ, P1, !PT ;  /* 0x0000000706067c10 */ /* 0x004fca0008ffe4ff */
[----:B------:R1:W-:Y:S01]  /*57f10*/  STL [R1+0x1434], R6 ;  /* 0x0014340601007387 */ /* 0x0003e20000100800 */
[----:B------:R-:W-:-:S03]  /*57f20*/  IMAD.MOV.U32 R5, RZ, RZ, R6 ;  /* 0x000000ffff057224 */ /* 0x000fc600078e0006 */
[----:B------:R-:W2:Y:S01]  /*57f30*/  LDL.LU R178, [R1+0xd3c] ;  /* 0x000d3c0001b27983 */ /* 0x000ea20000300800 */
[----:B------:R-:W-:Y:S02]  /*57f40*/  IADD3 R190, P2, R162, UR5, RZ ;  /* 0x00000005a2be7c10 */ /* 0x000fe4000ff5e0ff */
[----:B------:R-:W-:Y:S01]  /*57f50*/  IADD3 R191, P1, R22, UR5, RZ ;  /* 0x0000000516bf7c10 */ /* 0x000fe2000ff3e0ff */
[----:B------:R3:W-:Y:S04]  /*57f60*/  LDGSTS.E [R2+-0x58d80], desc[UR8][R4.64], P0 ;  /* 0xa728000004027fae */ /* 0x0007e80008121848 */
[----:B-1----:R-:W4:Y:S04]  /*57f70*/  LDL.LU R6, [R1+0xd40] ;  /* 0x000d400001067983 */ /* 0x002f280000300800 */
[----:B------:R-:W2:Y:S04]  /*57f80*/  LDL.LU R179, [R1+0xd80] ;  /* 0x000d800001b37983 */ /* 0x000ea80000300800 */
[----:B------:R-:W2:Y:S04]  /*57f90*/  LDL.LU R174, [R1+0xdbc] ;  /* 0x000dbc0001ae7983 */ /* 0x000ea80000300800 */
[----:B------:R-:W2:Y:S04]  /*57fa0*/  LDL.LU R0, [R1+0xdc0] ;  /* 0x000dc00001007983 */ /* 0x000ea80000300800 */
[----:B------:R-:W2:Y:S04]  /*57fb0*/  LDL.LU R175, [R1+0xdfc] ;  /* 0x000dfc0001af7983 */ /* 0x000ea80000300800 */
[----:B------:R-:W2:Y:S04]  /*57fc0*/  LDL.LU R7, [R1+0xe00] ;  /* 0x000e000001077983 */ /* 0x000ea80000300800 */
[----:B------:R-:W2:Y:S01]  /*57fd0*/  LDL.LU R9, [R1+0xd7c] ;  /* 0x000d7c0001097983 */ /* 0x000ea20000300800 */
[----:B------:R-:W-:-:S02]  /*57fe0*/  IADD3.X R162, R163, UR7, RZ, P2, !PT ;  /* 0x00000007a3a27c10 */ /* 0x000fc400097fe4ff */
[----:B------:R-:W-:-:S03]  /*57ff0*/  IADD3.X R22, R23, UR7, RZ, P1, !PT ;  /* 0x0000000717167c10 */ /* 0x000fc60008ffe4ff */
[----:B------:R-:W-:Y:S01]  /*58000*/  IMAD.MOV.U32 R163, RZ, RZ, R162 ;  /* 0x000000ffffa37224 */ /* 0x000fe200078e00a2 */
[----:B------:R-:W-:Y:S01]  /*58010*/  MOV R162, R190 ;  /* 0x000000be00a27202 */ /* 0x000fe20000000f00 */
[----:B------:R-:W-:Y:S02]  /*58020*/  IMAD.MOV.U32 R23, RZ, RZ, R22 ;  /* 0x000000ffff177224 */ /* 0x000fe400078e0016 */
[----:B------:R-:W-:Y:S02]  /*58030*/  IMAD.MOV.U32 R22, RZ, RZ, R191 ;  /* 0x000000ffff167224 */ /* 0x000fe400078e00bf */
[----:B------:R-:W-:Y:S01]  /*58040*/  LDGSTS.E [R2+-0x58980], desc[UR8][R162.64], P0 ;  /* 0xa7680000a2027fae */ /* 0x000fe20008121848 */
[----:B---3--:R-:W-:-:S03]  /*58050*/  LOP3.LUT R4, R8, 0x60, RZ, 0x3c, !PT ;  /* 0x0000006008047812 */ /* 0x008fc600078e3cff */
[----:B------:R-:W-:Y:S04]  /*58060*/  LDGSTS.E [R2+-0x58580], desc[UR8][R22.64], P0 ;  /* 0xa7a8000016027fae */ /* 0x000fe80008121848 */
[----:B------:R1:W-:Y:S02]  /*58070*/  LDGSTS.E [R2+-0x58180], desc[UR8][R10.64], P0 ;  /* 0xa7e800000a027fae */ /* 0x0003e40008121848 */
[----:B-1----:R-:W-:-:S04]  /*58080*/  MOV R2, UR17 ;  /* 0x0000001100027c02 */ /* 0x002fc80008000f00 */
[----:B------:R-:W-:Y:S02]  /*58090*/  IADD3 R2, R4, 0x100000, R2 ;  /* 0x0010000004027810 */ /* 0x000fe40007ffe002 */
[----:B----4-:R-:W-:-:S04]  /*580a0*/  IADD3 R6, P1, R6, UR5, RZ ;  /* 0x0000000506067c10 */ /* 0x010fc8000ff3e0ff */
[----:B--2---:R-:W-:Y:S02]  /*580b0*/  IADD3.X R178, R178, UR7, RZ, P1, !PT ;  /* 0x00000007b2b27c10 */ /* 0x004fe40008ffe4ff */
[----:B------:R-:W-:Y:S01]  /*580c0*/  IADD3 R179, P2, R179, UR5, RZ ;  /* 0x00000005b3b37c10 */ /* 0x000fe2000ff5e0ff */
[----:B------:R1:W-:Y:S01]  /*580d0*/  STL [R1+0xd40], R6 ;  /* 0x000d400601007387 */ /* 0x0003e20000100800 */
[----:B------:R-:W-:Y:S02]  /*580e0*/  IMAD.MOV.U32 R4, RZ, RZ, R6 ;  /* 0x000000ffff047224 */ /* 0x000fe400078e0006 */
[----:B------:R-:W-:Y:S01]  /*580f0*/  IMAD.MOV.U32 R5, RZ, RZ, R178 ;  /* 0x000000ffff057224 */ /* 0x000fe200078e00b2 */
[----:B------:R2:W-:Y:S04]  /*58100*/  STL [R1+0xd3c], R178 ;  /* 0x000d3cb201007387 */ /* 0x0005e80000100800 */
[----:B------:R-:W-:Y:S04]  /*58110*/  STL [R1+0xd80], R179 ;  /* 0x000d80b301007387 */ /* 0x000fe80000100800 */
[----:B-1----:R-:W3:Y:S04]  /*58120*/  LDL.LU R6, [R1+0xe40] ;  /* 0x000e400001067983 */ /* 0x002ee80000300800 */
[----:B------:R1:W-:Y:S01]  /*58130*/  LDGSTS.E [R2+-0x5fd00], desc[UR8][R4.64], P0 ;  /* 0xa030000004027fae */ /* 0x0003e20008121848 */
[----:B------:R-:W-:-:S05]  /*58140*/  IADD3.X R9, R9, UR7, RZ, P2, !PT ;  /* 0x0000000709097c10 */ /* 0x000fca00097fe4ff */
[----:B------:R4:W-:Y:S04]  /*58150*/  STL [R1+0xd7c], R9 ;  /* 0x000d7c0901007387 */ /* 0x0009e80000100800 */
[----:B--2---:R-:W2:Y:S01]  /*58160*/  LDL.LU R178, [R1+0xe80] ;  /* 0x000e800001b27983 */ /* 0x004ea20000300800 */
[----:B-1----:R-:W-:-:S03]  /*58170*/  IMAD.MOV.U32 R5, RZ, RZ, R9 ;  /* 0x000000ffff057224 */ /* 0x002fc600078e0009 */
[----:B----4-:R-:W4:Y:S01]  /*58180*/  LDL.LU R9, [R1+0xe3c] ;  /* 0x000e3c0001097983 */ /* 0x010f220000300800 */
[----:B------:R-:W-:-:S03]  /*58190*/  MOV R4, R179 ;  /* 0x000000b300047202 */ /* 0x000fc60000000f00 */
[----:B------:R-:W4:Y:S01]  /*581a0*/  LDL.LU R179, [R1+0xe7c] ;  /* 0x000e7c0001b37983 */ /* 0x000f220000300800 */
        /* <DEDUP_REMOVED lines=14> */
[----:B-1----:R-:W-:-:S02]  /*58290*/  IMAD.MOV.U32 R4, RZ, RZ, R7 ;  /* 0x000000ffff047224 */ /* 0x002fc400078e0007 */
[----:B------:R-:W-:Y:S01]  /*582a0*/  IMAD.MOV.U32 R5, RZ, RZ, R175 ;  /* 0x000000ffff057224 */ /* 0x000fe200078e00af */
[----:B------:R-:W4:Y:S04]  /*582b0*/  LDL.LU R7, [R1+0xebc] ;  /* 0x000ebc0001077983 */ /* 0x000f280000300800 */
[----:B------:R-:W4:Y:S04]  /*582c0*/  LDL.LU R175, [R1+0xefc] ;  /* 0x000efc0001af7983 */ /* 0x000f280000300800 */
[----:B------:R1:W-:Y:S01]  /*582d0*/  LDGSTS.E [R2+-0x5f100], desc[UR8][R4.64], P0 ;  /* 0xa0f0000004027fae */ /* 0x0003e20008121848 */
[----:B---3--:R-:W-:-:S04]  /*582e0*/  IADD3 R6, P1, R6, UR5, RZ ;  /* 0x0000000506067c10 */ /* 0x008fc8000ff3e0ff */
[----:B-1----:R-:W-:Y:S01]  /*582f0*/  MOV R4, R6 ;  /* 0x0000000600047202 */ /* 0x002fe20000000f00 */
[----:B------:R1:W-:Y:S01]  /*58300*/  STL [R1+0xe40], R6 ;  /* 0x000e400601007387 */ /* 0x0003e20000100800 */
[----:B--2---:R-:W-:Y:S02]  /*58310*/  IADD3 R178, P2, R178, UR5, RZ ;  /* 0x00000005b2b27c10 */ /* 0x004fe4000ff5e0ff */
[----:B----4-:R-:W-:Y:S02]  /*58320*/  IADD3.X R9, R9, UR7, RZ, P1, !PT ;  /* 0x0000000709097c10 */ /* 0x010fe40008ffe4ff */
        /* <DEDUP_REMOVED lines=26> */
[----:B-1----:R-:W-:Y:S01]  /*584d0*/  MOV R4, R174 ;  /* 0x000000ae00047202 */ /* 0x002fe20000000f00 */
[----:B------:R-:W-:-:S02]  /*584e0*/  IMAD.MOV.U32 R5, RZ, RZ, R175 ;  /* 0x000000ffff057224 */ /* 0x000fc400078e00af */
[----:B------:R-:W3:Y:S04]  /*584f0*/  LDL.LU R174, [R1+0xfbc] ;  /* 0x000fbc0001ae7983 */ /* 0x000ee80000300800 */
        /* <DEDUP_REMOVED lines=21> */
[----:B------:R1:W-:Y:S04]  /*58650*/  LDGSTS.E [R2+-0x5d900], desc[UR8][R4.64], P0 ;  /* 0xa270000004027fae */ /* 0x0003e80008121848 */
[----:B------:R-:W-:Y:S01]  /*58660*/  STL [R1+0xfc0], R0 ;  /* 0x000fc00001007387 */ /* 0x000fe20000100800 */
[----:B------:R-:W-:Y:S02]  /*58670*/  IADD3.X R174, R174, UR7, RZ, P1, !PT ;  /* 0x00000007aeae7c10 */ /* 0x000fe40008ffe4ff */
[----:B-1----:R-:W-:-:S02]  /*58680*/  MOV R4, R0 ;  /* 0x0000000000047202 */ /* 0x002fc40000000f00 */
[----:B------:R-:W-:Y:S01]  /*58690*/  IADD3.X R175, R175, UR7, RZ, P2, !PT ;  /* 0x00000007afaf7c10 */ /* 0x000fe200097fe4ff */
[----:B------:R-:W-:Y:S01]  /*586a0*/  IMAD.MOV.U32 R5, RZ, RZ, R174 ;  /* 0x000000ffff057224 */ /* 0x000fe200078e00ae */
[----:B------:R1:W-:Y:S04]  /*586b0*/  STL [R1+0xfbc], R174 ;  /* 0x000fbcae01007387 */ /* 0x0003e80000100800 */
[----:B------:R-:W-:Y:S04]  /*586c0*/  STL [R1+0x1000], R7 ;  /* 0x0010000701007387 */ /* 0x000fe80000100800 */
[----:B------:R1:W-:Y:S04]  /*586d0*/  LDGSTS.E [R2+-0x5d500], desc[UR8][R4.64], P0 ;  /* 0xa2b0000004027fae */ /* 0x0003e80008121848 */
[----:B-1----:R-:W2:Y:S04]  /*586e0*/  LDL.LU R174, [R1+0x10c0] ;  /* 0x0010c00001ae7983 */ /* 0x002ea80000300800 */
[----:B------:R1:W-:Y:S04]  /*586f0*/  STL [R1+0xffc], R175 ;  /* 0x000ffcaf01007387 */ /* 0x0003e80000100800 */
[----:B------:R-:W2:Y:S01]  /*58700*/  LDL.LU R0, [R1+0x1100] ;  /* 0x0011000001007983 */ /* 0x000ea20000300800 */
[----:B------:R-:W-:Y:S01]  /*58710*/  IMAD.MOV.U32 R4, RZ, RZ, R7 ;  /* 0x000000ffff047224 */ /* 0x000fe200078e0007 */
[----:B------:R-:W-:-:S02]  /*58720*/  MOV R5, R175 ;  /* 0x000000af00057202 */ /* 0x000fc40000000f00 */
[----:B-1----:R-:W2:Y:S04]  /*58730*/  LDL.LU R175, [R1+0x10bc] ;  /* 0x0010bc0001af7983 */ /* 0x002ea80000300800 */
[----:B------:R-:W2:Y:S04]  /*58740*/  LDL.LU R7, [R1+0x10fc] ;  /* 0x0010fc0001077983 */ /* 0x000ea80000300800 */
[----:B------:R1:W-:Y:S01]  /*58750*/  LDGSTS.E [R2+-0x5d100], desc[UR8][R4.64], P0 ;  /* 0xa2f0000004027fae */ /* 0x0003e20008121848 */
[----:B---3--:R-:W-:-:S05]  /*58760*/  IADD3 R178, P1, R178, UR5, RZ ;  /* 0x00000005b2b27c10 */ /* 0x008fca000ff3e0ff */
[----:B-1----:R-:W-:Y:S01]  /*58770*/  IMAD.MOV.U32 R4, RZ, RZ, R178 ;  /* 0x000000ffff047224 */ /* 0x002fe200078e00b2 */
[----:B----4-:R-:W-:Y:S02]  /*58780*/  IADD3 R6, P2, R6, UR5, RZ ;  /* 0x0000000506067c10 */ /* 0x010fe4000ff5e0ff */
[----:B--2---:R-:W-:Y:S01]  /*58790*/  IADD3.X R179, R179, UR7, RZ, P1, !PT ;  /* 0x00000007b3b37c10 */ /* 0x004fe20008ffe4ff */
[----:B------:R-:W-:Y:S01]  /*587a0*/  STL [R1+0x1040], R178 ;  /* 0x001040b201007387 */ /* 0x000fe20000100800 */
[----:B------:R-:W-:-:S03]  /*587b0*/  IADD3.X R9, R9, UR7, RZ, P2, !PT ;  /* 0x0000000709097c10 */ /* 0x000fc600097fe4ff */
[----:B------:R-:W-:Y:S01]  /*587c0*/  IMAD.MOV.U32 R5, RZ, RZ, R179 ;  /* 0x000000ffff057224 */ /* 0x000fe200078e00b3 */
[----:B------:R-:W-:Y:S04]  /*587d0*/  STL [R1+0x103c], R179 ;  /* 0x00103cb301007387 */ /* 0x000fe80000100800 */
[----:B------:R-:W-:Y:S04]  /*587e0*/  STL [R1+0x1080], R6 ;  /* 0x0010800601007387 */ /* 0x000fe80000100800 */
[----:B------:R1:W-:Y:S04]  /*587f0*/  LDGSTS.E [R2+-0x5cd00], desc[UR8][R4.64], P0 ;  /* 0xa330000004027fae */ /* 0x0003e80008121848 */
[----:B------:R2:W-:Y:S01]  /*58800*/  STL [R1+0x107c], R9 ;  /* 0x00107c0901007387 */ /* 0x0005e20000100800 */
[----:B-1----:R-:W-:Y:S01]  /*58810*/  IMAD.MOV.U32 R5, RZ, RZ, R9 ;  /* 0x000000ffff057224 */ /* 0x002fe200078e0009 */
[----:B------:R-:W-:-:S02]  /*58820*/  MOV R4, R6 ;  /* 0x0000000600047202 */ /* 0x000fc40000000f00 */
[----:B--2---:R-:W2:Y:S04]  /*58830*/  LDL.LU R9, [R1+0x113c] ;  /* 0x00113c0001097983 */ /* 0x004ea80000300800 */
[----:B------:R-:W3:Y:S04]  /*58840*/  LDL.LU R6, [R1+0x1140] ;  /* 0x0011400001067983 */ /* 0x000ee80000300800 */
[----:B------:R-:W4:Y:S04]  /*58850*/  LDL.LU R191, [R1+0x117c] ;  /* 0x00117c0001bf7983 */ /* 0x000f280000300800 */
[----:B------:R-:W4:Y:S01]  /*58860*/  LDL.LU R190, [R1+0x1180] ;  /* 0x0011800001be7983 */ /* 0x000f220000300800 */
[----:B------:R-:W-:-:S03]  /*58870*/  IADD3 R174, P1, R174, UR5, RZ ;  /* 0x00000005aeae7c10 */ /* 0x000fc6000ff3e0ff */
[----:B------:R1:W-:Y:S01]  /*58880*/  LDGSTS.E [R2+-0x5c900], desc[UR8][R4.64], P0 ;  /* 0xa370000004027fae */ /* 0x0003e20008121848 */
[----:B------:R-:W-:Y:S02]  /*58890*/  IADD3 R0, P2, R0, UR5, RZ ;  /* 0x0000000500007c10 */ /* 0x000fe4000ff5e0ff */
[----:B------:R-:W-:Y:S01]  /*588a0*/  IADD3.X R175, R175, UR7, RZ, P1, !PT ;  /* 0x00000007afaf7c10 */ /* 0x000fe20008ffe4ff */
[----:B------:R1:W-:Y:S01]  /*588b0*/  STL [R1+0x10c0], R174 ;  /* 0x0010c0ae01007387 */ /* 0x0003e20000100800 */
[----:B------:R-:W-:-:S03]  /*588c0*/  IADD3.X R7, R7, UR7, RZ, P2, !PT ;  /* 0x0000000707077c10 */ /* 0x000fc600097fe4ff */
[----:B------:R1:W-:Y:S02]  /*588d0*/  STL [R1+0x10bc], R175 ;  /* 0x0010bcaf01007387 */ /* 0x0003e40000100800 */
[----:B-1----:R-:W-:Y:S02]  /*588e0*/  IMAD.MOV.U32 R4, RZ, RZ, R174 ;  /* 0x000000ffff047224 */ /* 0x002fe400078e00ae */
[----:B------:R-:W-:Y:S04]  /*588f0*/  STL [R1+0x1100], R0 ;  /* 0x0011000001007387 */ /* 0x000fe80000100800 */
[----:B------:R-:W4:Y:S01]  /*58900*/  LDL.LU R178, [R1+0x11c0] ;  /* 0x0011c00001b27983 */ /* 0x000f220000300800 */
[----:B------:R-:W-:-:S03]  /*58910*/  MOV R5, R175 ;  /* 0x000000af00057202 */ /* 0x000fc60000000f00 */
[----:B------:R1:W-:Y:S04]  /*58920*/  STL [R1+0x10fc], R7 ;  /* 0x0010fc0701007387 */ /* 0x0003e80000100800 */
[----:B------:R-:W4:Y:S04]  /*58930*/  LDL.LU R174, [R1+0x1200] ;  /* 0x0012000001ae7983 */ /* 0x000f280000300800 */
[----:B------:R-:W4:Y:S04]  /*58940*/  LDL.LU R179, [R1+0x11bc] ;  /* 0x0011bc0001b37983 */ /* 0x000f280000300800 */
[----:B------:R1:W-:Y:S04]  /*58950*/  LDGSTS.E [R2+-0x5c500], desc[UR8][R4.64], P0 ;  /* 0xa3b0000004027fae */ /* 0x0003e80008121848 */
[----:B------:R-:W4:Y:S01]  /*58960*/  LDL.LU R175, [R1+0x11fc] ;  /* 0x0011fc0001af7983 */ /* 0x000f220000300800 */
[----:B-1----:R-:W-:-:S02]  /*58970*/  IMAD.MOV.U32 R4, RZ, RZ, R0 ;  /* 0x000000ffff047224 */ /* 0x002fc400078e0000 */
[----:B------:R-:W-:Y:S02]  /*58980*/  IMAD.MOV.U32 R5, RZ, RZ, R7 ;  /* 0x000000ffff057224 */ /* 0x000fe400078e0007 */
[----:B------:R-:W4:Y:S04]  /*58990*/  LDL.LU R7, [R1+0x1240] ;  /* 0x0012400001077983 */ /* 0x000f280000300800 */
[----:B------:R-:W4:Y:S04]  /*589a0*/  LDL.LU R0, [R1+0x1280] ;  /* 0x0012800001007983 */ /* 0x000f280000300800 */
[----:B------:R1:W-:Y:S01]  /*589b0*/  LDGSTS.E [R2+-0x5c100], desc[UR8][R4.64], P0 ;  /* 0xa3f0000004027fae */ /* 0x0003e20008121848 */
[----:B---3--:R-:W-:-:S04]  /*589c0*/  IADD3 R6, P1, R6, UR5, RZ ;  /* 0x0000000506067c10 */ /* 0x008fc8000ff3e0ff */
[----:B--2---:R-:W-:Y:S02]  /*589d0*/  IADD3.X R9, R9, UR7, RZ, P1, !PT ;  /* 0x0000000709097c10 */ /* 0x004fe40008ffe4ff */
[----:B----4-:R-:W-:Y:S01]  /*589e0*/  IADD3 R190, P2, R190, UR5, RZ ;  /* 0x00000005bebe7c10 */ /* 0x010fe2000ff5e0ff */
[----:B------:R-:W-:Y:S02]  /*589f0*/  STL [R1+0x1140], R6 ;  /* 0x0011400601007387 */ /* 0x000fe40000100800 */
[----:B-1----:R-:W-:Y:S01]  /*58a00*/  IMAD.MOV.U32 R5, RZ, RZ, R9 ;  /* 0x000000ffff057224 */ /* 0x002fe200078e0009 */
[----:B------:R-:W-:Y:S01]  /*58a10*/  IADD3.X R191, R191, UR7, RZ, P2, !PT ;  /* 0x00000007bfbf7c10 */ /* 0x000fe200097fe4ff */
[----:B------:R1:W-:Y:S01]  /*58a20*/  STL [R1+0x113c], R9 ;  /* 0x00113c0901007387 */ /* 0x0003e20000100800 */
[----:B------:R-:W-:-:S03]  /*58a30*/  MOV R4, R6 ;  /* 0x0000000600047202 */ /* 0x000fc60000000f00 */
[----:B------:R-:W-:Y:S04]  /*58a40*/  STL [R1+0x1180], R190 ;  /* 0x001180be01007387 */ /* 0x000fe80000100800 */
[----:B------:R2:W-:Y:S04]  /*58a50*/  LDGSTS.E [R2+-0x5bd00], desc[UR8][R4.64], P0 ;  /* 0xa430000004027fae */ /* 0x0005e80008121848 */
[----:B-1----:R-:W3:Y:S04]  /*58a60*/  LDL.LU R9, [R1+0x123c] ;  /* 0x00123c0001097983 */ /* 0x002ee80000300800 */
[----:B------:R-:W-:Y:S04]  /*58a70*/  STL [R1+0x117c], R191 ;  /* 0x00117cbf01007387 */ /* 0x000fe80000100800 */
[----:B------:R-:W4:Y:S01]  /*58a80*/  LDL.LU R6, [R1+0x127c] ;  /* 0x00127c0001067983 */ /* 0x000f220000300800 */
[----:B------:R-:W-:Y:S01]  /*58a90*/  IADD3 R178, P1, R178, UR5, RZ ;  /* 0x00000005b2b27c10 */ /* 0x000fe2000ff3e0ff */
[----:B--2---:R-:W-:Y:S01]  /*58aa0*/  IMAD.MOV.U32 R4, RZ, RZ, R190 ;  /* 0x000000ffff047224 */ /* 0x004fe200078e00be */
[----:B------:R-:W-:-:S02]  /*58ab0*/  MOV R5, R191 ;  /* 0x000000bf00057202 */ /* 0x000fc40000000f00 */
[----:B------:R-:W-:-:S03]  /*58ac0*/  IADD3 R174, P2, R174, UR5, RZ ;  /* 0x00000005aeae7c10 */ /* 0x000fc6000ff5e0ff */
[----:B------:R1:W-:Y:S01]  /*58ad0*/  LDGSTS.E [R2+-0x5b900], desc[UR8][R4.64], P0 ;  /* 0xa470000004027fae */ /* 0x0003e20008121848 */
[----:B------:R-:W-:-:S03]  /*58ae0*/  IADD3.X R179, R179, UR7, RZ, P1, !PT ;  /* 0x00000007b3b37c10 */ /* 0x000fc60008ffe4ff */
[----:B------:R2:W-:Y:S01]  /*58af0*/  STL [R1+0x11c0], R178 ;  /* 0x0011c0b201007387 */ /* 0x0005e20000100800 */
[----:B------:R-:W-:Y:S01]  /*58b00*/  IADD3.X R175, R175, UR7, RZ, P2, !PT ;  /* 0x00000007afaf7c10 */ /* 0x000fe200097fe4ff */
[----:B-1----:R-:W-:Y:S02]  /*58b10*/  IMAD.MOV.U32 R4, RZ, RZ, R178 ;  /* 0x000000ffff047224 */ /* 0x002fe400078e00b2 */
[----:B------:R-:W-:Y:S01]  /*58b20*/  IMAD.MOV.U32 R5, RZ, RZ, R179 ;  /* 0x000000ffff057224 */ /* 0x000fe200078e00b3 */
[----:B------:R1:W-:Y:S04]  /*58b30*/  STL [R1+0x11bc], R179 ;  /* 0x0011bcb301007387 */ /* 0x0003e80000100800 */
[----:B------:R2:W-:Y:S01]  /*58b40*/  LDGSTS.E [R2+-0x5b500], desc[UR8][R4.64], P0 ;  /* 0xa4b0000004027fae */ /* 0x0005e20008121848 */
[----:B------:R-:W-:-:S03]  /*58b50*/  IADD3 R7, P1, R7, UR5, RZ ;  /* 0x0000000507077c10 */ /* 0x000fc6000ff3e0ff */
[----:B------:R1:W-:Y:S01]  /*58b60*/  STL [R1+0x1200], R174 ;  /* 0x001200ae01007387 */ /* 0x0003e20000100800 */
[----:B------:R-:W-:-:S03]  /*58b70*/  IADD3 R0, P2, R0, UR5, RZ ;  /* 0x0000000500007c10 */ /* 0x000fc6000ff5e0ff */
[----:B------:R1:W-:Y:S01]  /*58b80*/  STL [R1+0x11fc], R175 ;  /* 0x0011fcaf01007387 */ /* 0x0003e20000100800 */
[----:B--2---:R-:W-:Y:S01]  /*58b90*/  MOV R4, R174 ;  /* 0x000000ae00047202 */ /* 0x004fe20000000f00 */
[----:B------:R-:W-:Y:S02]  /*58ba0*/  IMAD.MOV.U32 R5, RZ, RZ, R175 ;  /* 0x000000ffff057224 */ /* 0x000fe400078e00af */
[----:B------:R-:W2:Y:S04]  /*58bb0*/  LDL.LU R178, [R1+0x12fc] ;  /* 0x0012fc0001b27983 */ /* 0x000ea80000300800 */
[----:B------:R-:W2:Y:S04]  /*58bc0*/  LDL.LU R191, [R1+0x1300] ;  /* 0x0013000001bf7983 */ /* 0x000ea80000300800 */
[----:B------:R1:W-:Y:S04]  /*58bd0*/  LDGSTS.E [R2+-0x5b100], desc[UR8][R4.64], P0 ;  /* 0xa4f0000004027fae */ /* 0x0003e80008121848 */
[----:B------:R-:W-:Y:S01]  /*58be0*/  STL [R1+0x1240], R7 ;  /* 0x0012400701007387 */ /* 0x000fe20000100800 */
[----:B-1----:R-:W-:Y:S01]  /*58bf0*/  IMAD.MOV.U32 R4, RZ, RZ, R7 ;  /* 0x000000ffff047224 */ /* 0x002fe200078e0007 */
[----:B---3--:R-:W-:-:S04]  /*58c00*/  IADD3.X R9, R9, UR7, RZ, P1, !PT ;  /* 0x0000000709097c10 */ /* 0x008fc80008ffe4ff */
[----:B------:R-:W-:Y:S01]  /*58c10*/  MOV R5, R9 ;  /* 0x0000000900057202 */ /* 0x000fe20000000f00 */
[----:B------:R1:W-:Y:S01]  /*58c20*/  STL [R1+0x123c], R9 ;  /* 0x00123c0901007387 */ /* 0x0003e20000100800 */
[----:B----4-:R-:W-:-:S03]  /*58c30*/  IADD3.X R6, R6, UR7, RZ, P2, !PT ;  /* 0x0000000706067c10 */ /* 0x010fc600097fe4ff */
[----:B------:R-:W-:Y:S04]  /*58c40*/  STL [R1+0x1280], R0 ;  /* 0x0012800001007387 */ /* 0x000fe80000100800 */
[----:B------:R-:W3:Y:S04]  /*58c50*/  LDL.LU R179, [R1+0x1340] ;  /* 0x0013400001b37983 */ /* 0x000ee80000300800 */
[----:B------:R4:W-:Y:S04]  /*58c60*/  STL [R1+0x127c], R6 ;  /* 0x00127c0601007387 */ /* 0x0009e80000100800 */
[----:B------:R-:W3:Y:S04]  /*58c70*/  LDL.LU R174, [R1+0x1380] ;  /* 0x0013800001ae7983 */ /* 0x000ee80000300800 */
[----:B------:R1:W-:Y:S04]  /*58c80*/  LDGSTS.E [R2+-0x5ad00], desc[UR8][R4.64], P0 ;  /* 0xa530000004027fae */ /* 0x0003e80008121848 */
[----:B------:R-:W3:Y:S04]  /*58c90*/  LDL.LU R190, [R1+0x133c] ;  /* 0x00133c0001be7983 */ /* 0x000ee80000300800 */
[----:B------:R-:W3:Y:S01]  /*58ca0*/  LDL.LU R175, [R1+0x137c] ;  /* 0x00137c0001af7983 */ /* 0x000ee20000300800 */
[----:B-1----:R-:W-:-:S03]  /*58cb0*/  IMAD.MOV.U32 R4, RZ, RZ, R0 ;  /* 0x000000ffff047224 */ /* 0x002fc600078e0000 */
[----:B------:R-:W3:Y:S01]  /*58cc0*/  LDL.LU R9, [R1+0x13bc] ;  /* 0x0013bc0001097983 */ /* 0x000ee20000300800 */
[----:B------:R-:W-:-:S03]  /*58cd0*/  IMAD.MOV.U32 R5, RZ, RZ, R6 ;  /* 0x000000ffff057224 */ /* 0x000fc600078e0006 */
[----:B------:R-:W3:Y:S04]  /*58ce0*/  LDL.LU R7, [R1+0x13c0] ;  /* 0x0013c00001077983 */ /* 0x000ee80000300800 */
[----:B----4-:R-:W4:Y:S04]  /*58cf0*/  LDL.LU R6, [R1+0x13fc] ;  /* 0x0013fc0001067983 */ /* 0x010f280000300800 */
[----:B------:R-:W4:Y:S04]  /*58d00*/  LDL.LU R0, [R1+0x1400] ;  /* 0x0014000001007983 */ /* 0x000f280000300800 */
[----:B------:R1:W-:Y:S04]  /*58d10*/  LDGSTS.E [R2+-0x5a900], desc[UR8][R4.64], P0 ;  /* 0xa570000004027fae */ /* 0x0003e80008121848 */
[----:B------:R-:W4:Y:S04]  /*58d20*/  LDL.LU R4, [R1+0x12bc] ;  /* 0x0012bc0001047983 */ /* 0x000f280000300800 */
[----:B------:R-:W1:Y:S01]  /*58d30*/  LDL.LU R5, [R1+0x12c0] ;  /* 0x0012c00001057983 */ /* 0x000e620000300800 */
[----:B--2---:R-:W-:-:S04]  /*58d40*/  IADD3 R191, P2, R191, UR5, RZ ;  /* 0x00000005bfbf7c10 */ /* 0x004fc8000ff5e0ff */
[----:B------:R-:W-:Y:S02]  /*58d50*/  IADD3.X R178, R178, UR7, RZ, P2, !PT ;  /* 0x00000007b2b27c10 */ /* 0x000fe400097fe4ff */
[----:B---3--:R-:W-:-:S04]  /*58d60*/  IADD3 R174, P2, R174, UR5, RZ ;  /* 0x00000005aeae7c10 */ /* 0x008fc8000ff5e0ff */
[----:B------:R-:W-:Y:S02]  /*58d70*/  IADD3.X R175, R175, UR7, RZ, P2, !PT ;  /* 0x00000007afaf7c10 */ /* 0x000fe400097fe4ff */
[----:B-1----:R-:W-:-:S04]  /*58d80*/  IADD3 R5, P1, R5, UR5, RZ ;  /* 0x0000000505057c10 */ /* 0x002fc8000ff3e0ff */
[----:B----4-:R-:W-:Y:S01]  /*58d90*/  IADD3.X R4, R4, UR7, RZ, P1, !PT ;  /* 0x0000000704047c10 */ /* 0x010fe20008ffe4ff */
[----:B------:R1:W-:Y:S04]  /*58da0*/  STL [R1+0x12c0], R5 ;  /* 0x0012c00501007387 */ /* 0x0003e80000100800 */
[----:B------:R2:W-:Y:S01]  /*58db0*/  STL [R1+0x12bc], R4 ;  /* 0x0012bc0401007387 */ /* 0x0005e20000100800 */
[----:B-1----:R-:W-:-:S04]  /*58dc0*/  LOP3.LUT R5, R5, R4, RZ, 0x3c, !PT ;  /* 0x0000000405057212 */ /* 0x002fc800078e3cff */
[----:B--2---:R-:W-:-:S04]  /*58dd0*/  LOP3.LUT R4, R5, R4, RZ, 0x3c, !PT ;  /* 0x0000000405047212 */ /* 0x004fc800078e3cff */
[----:B------:R-:W-:Y:S02]  /*58de0*/  LOP3.LUT R5, R5, R4, RZ, 0x3c, !PT ;  /* 0x0000000405057212 */ /* 0x000fe400078e3cff */
[----:B------:R-:W-:-:S03]  /*58df0*/  IADD3 R179, P1, R179, UR5, RZ ;  /* 0x00000005b3b37c10 */ /* 0x000fc6000ff3e0ff */
[----:B------:R1:W-:Y:S01]  /*58e00*/  LDGSTS.E [R2+-0x5a500], desc[UR8][R4.64], P0 ;  /* 0xa5b0000004027fae */ /* 0x0003e20008121848 */
[----:B------:R-:W-:Y:S02]  /*58e10*/  IADD3.X R190, R190, UR7, RZ, P1, !PT ;  /* 0x00000007bebe7c10 */ /* 0x000fe40008ffe4ff */
[----:B------:R-:W-:Y:S02]  /*58e20*/  IADD3 R7, P1, R7, UR5, RZ ;  /* 0x0000000507077c10 */ /* 0x000fe4000ff3e0ff */
[----:B-1----:R-:W-:Y:S01]  /*58e30*/  MOV R4, R191 ;  /* 0x000000bf00047202 */ /* 0x002fe20000000f00 */
[----:B------:R-:W-:-:S05]  /*58e40*/  IMAD.MOV.U32 R5, RZ, RZ, R178 ;  /* 0x000000ffff057224 */ /* 0x000fca00078e00b2 */
[----:B------:R1:W-:Y:S01]  /*58e50*/  LDGSTS.E [R2+-0x5a100], desc[UR8][R4.64], P0 ;  /* 0xa5f0000004027fae */ /* 0x0003e20008121848 */
[----:B------:R-:W-:Y:S01]  /*58e60*/  IADD3.X R9, R9, UR7, RZ, P1, !PT ;  /* 0x0000000709097c10 */ /* 0x000fe20008ffe4ff */
[----:B-1----:R-:W-:Y:S01]  /*58e70*/  IMAD.MOV.U32 R4, RZ, RZ, R179 ;  /* 0x000000ffff047224 */ /* 0x002fe200078e00b3 */
[----:B------:R-:W-:-:S05]  /*58e80*/  MOV R5, R190 ;  /* 0x000000be00057202 */ /* 0x000fca0000000f00 */
[----:B------:R1:W-:Y:S01]  /*58e90*/  LDGSTS.E [R2+-0x59d00], desc[UR8][R4.64], P0 ;  /* 0xa630000004027fae */ /* 0x0003e20008121848 */
[----:B------:R-:W-:Y:S01]  /*58ea0*/  IADD3 R0, P2, R0, UR5, RZ ;  /* 0x0000000500007c10 */ /* 0x000fe2000ff5e0ff */
[----:B-1----:R-:W-:Y:S02]  /*58eb0*/  IMAD.MOV.U32 R4, RZ, RZ, R174 ;  /* 0x000000ffff047224 */ /* 0x002fe400078e00ae */
[----:B------:R-:W-:Y:S01]  /*58ec0*/  IMAD.MOV.U32 R5, RZ, RZ, R175 ;  /* 0x000000ffff057224 */ /* 0x000fe200078e00af */
[----:B------:R-:W-:-:S04]  /*58ed0*/  IADD3.X R6, R6, UR7, RZ, P2, !PT ;  /* 0x0000000706067c10 */ /* 0x000fc800097fe4ff */
[----:B------:R1:W-:Y:S04]  /*58ee0*/  LDGSTS.E [R2+-0x59900], desc[UR8][R4.64], P0 ;  /* 0xa670000004027fae */ /* 0x0003e80008121848 */
[----:B------:R-:W-:Y:S01]  /*58ef0*/  STL [R1+0x1300], R191 ;  /* 0x001300bf01007387 */ /* 0x000fe20000100800 */
[----:B-1----:R-:W-:Y:S01]  /*58f00*/  MOV R4, R7 ;  /* 0x0000000700047202 */ /* 0x002fe20000000f00 */
[----:B------:R-:W-:Y:S02]  /*58f10*/  IMAD.MOV.U32 R5, RZ, RZ, R9 ;  /* 0x000000ffff057224 */ /* 0x000fe400078e0009 */
[----:B------:R1:W-:Y:S04]  /*58f20*/  STL [R1+0x12fc], R178 ;  /* 0x0012fcb201007387 */ /* 0x0003e80000100800 */
[----:B------:R2:W-:Y:S04]  /*58f30*/  LDGSTS.E [R2+-0x59500], desc[UR8][R4.64], P0 ;  /* 0xa6b0000004027fae */ /* 0x0005e80008121848 */
[----:B-1----:R-:W3:Y:S04]  /*58f40*/  LDL.LU R178, [R1+0x1680] ;  /* 0x0016800001b27983 */ /* 0x002ee80000300800 */
[----:B------:R1:W-:Y:S01]  /*58f50*/  STL [R1+0x1340], R179 ;  /* 0x001340b301007387 */ /* 0x0003e20000100800 */
[----:B--2---:R-:W-:Y:S01]  /*58f60*/  IMAD.MOV.U32 R4, RZ, RZ, R0 ;  /* 0x000000ffff047224 */ /* 0x004fe200078e0000 */
[----:B------:R-:W-:-:S02]  /*58f70*/  MOV R5, R6 ;  /* 0x0000000600057202 */ /* 0x000fc40000000f00 */
[----:B------:R-:W-:Y:S04]  /*58f80*/  STL [R1+0x133c], R190 ;  /* 0x00133cbe01007387 */ /* 0x000fe80000100800 */
[----:B------:R2:W-:Y:S04]  /*58f90*/  STL [R1+0x1380], R174 ;  /* 0x001380ae01007387 */ /* 0x0005e80000100800 */
[----:B------:R-:W-:Y:S04]  /*58fa0*/  STL [R1+0x137c], R175 ;  /* 0x00137caf01007387 */ /* 0x000fe80000100800 */
[----:B------:R4:W-:Y:S04]  /*58fb0*/  LDGSTS.E [R2+-0x59100], desc[UR8][R4.64], P0 ;  /* 0xa6f0000004027fae */ /* 0x0009e80008121848 */
[----:B------:R2:W-:Y:S04]  /*58fc0*/  STL [R1+0x13c0], R7 ;  /* 0x0013c00701007387 */ /* 0x0005e80000100800 */
[----:B------:R-:W-:Y:S01]  /*58fd0*/  STL [R1+0x13bc], R9 ;  /* 0x0013bc0901007387 */ /* 0x000fe20000100800 */
[----:B----4-:R-:W-:-:S03]  /*58fe0*/  IADD3 R4, P1, R188, UR5, RZ ;  /* 0x00000005bc047c10 */ /* 0x010fc6000ff3e0ff */
[----:B------:R4:W-:Y:S01]  /*58ff0*/  STL [R1+0x1400], R0 ;  /* 0x0014000001007387 */ /* 0x0009e20000100800 */
[----:B------:R-:W-:-:S03]  /*59000*/  IADD3.X R188, R189, UR7, RZ, P1, !PT ;  /* 0x00000007bdbc7c10 */ /* 0x000fc60008ffe4ff */
[----:B------:R4:W-:Y:S04]  /*59010*/  STL [R1+0x13fc], R6 ;  /* 0x0013fc0601007387 */ /* 0x0009e80000100800 */
[----:B-1----:R-:W3:Y:S04]  /*59020*/  LDL.LU R179, [R1+0xd48] ;  /* 0x000d480001b37983 */ /* 0x002ee80000300800 */
[----:B------:R-:W3:Y:S01]  /*59030*/  LDL.LU R191, [R1+0xd84] ;  /* 0x000d840001bf7983 */ /* 0x000ee20000300800 */
[----:B------:R-:W-:-:S03]  /*59040*/  IMAD.MOV.U32 R189, RZ, RZ, R188 ;  /* 0x000000ffffbd7224 */ /* 0x000fc600078e00bc */
[----:B--2---:R-:W2:Y:S01]  /*59050*/  LDL.LU R174, [R1+0xd88] ;  /* 0x000d880001ae7983 */ /* 0x004ea20000300800 */
[----:B------:R-:W-:-:S03]  /*59060*/  IMAD.MOV.U32 R188, RZ, RZ, R4 ;  /* 0x000000ffffbc7224 */ /* 0x000fc600078e0004 */
[----:B------:R-:W2:Y:S04]  /*59070*/  LDL.LU R7, [R1+0xdc4] ;  /* 0x000dc40001077983 */ /* 0x000ea80000300800 */
[----:B----4-:R-:W4:Y:S04]  /*59080*/  LDL.LU R0, [R1+0xdc8] ;  /* 0x000dc80001007983 */ /* 0x010f280000300800 */
[----:B------:R-:W4:Y:S04]  /*59090*/  LDL.LU R175, [R1+0xe04] ;  /* 0x000e040001af7983 */ /* 0x000f280000300800 */
[----:B------:R-:W4:Y:S04]  /*590a0*/  LDL.LU R6, [R1+0xe08] ;  /* 0x000e080001067983 */ /* 0x000f280000300800 */
[----:B------:R-:W4:Y:S01]  /*590b0*/  LDL.LU R4, [R1+0xd44] ;  /* 0x000d440001047983 */ /* 0x000f220000300800 */
[----:B------:R-:W-:-:S03]  /*590c0*/  IADD3 R5, P1, R184, UR5, RZ ;  /* 0x00000005b8057c10 */ /* 0x000fc6000ff3e0ff */
[----:B------:R-:W-:Y:S01]  /*590d0*/  LDGSTS.E [R2+-0x58d00], desc[UR8][R188.64], P0 ;  /* 0xa7300000bc027fae */ /* 0x000fe20008121848 */
[----:B------:R-:W-:Y:S02]  /*590e0*/  IADD3.X R184, R185, UR7, RZ, P1, !PT ;  /* 0x00000007b9b87c10 */ /* 0x000fe40008ffe4ff */
[----:B------:R-:W-:-:S04]  /*590f0*/  IADD3 R9, P1, R180, UR5, RZ ;  /* 0x00000005b4097c10 */ /* 0x000fc8000ff3e0ff */
[----:B------:R-:W-:Y:S02]  /*59100*/  IADD3.X R180, R181, UR7, RZ, P1, !PT ;  /* 0x00000007b5b47c10 */ /* 0x000fe40008ffe4ff */
[----:B------:R-:W-:-:S04]  /*59110*/  IADD3 R190, P1, R176, UR5, RZ ;  /* 0x00000005b0be7c10 */ /* 0x000fc8000ff3e0ff */
[----:B------:R-:W-:Y:S01]  /*59120*/  IADD3.X R176, R177, UR7, RZ, P1, !PT ;  /* 0x00000007b1b07c10 */ /* 0x000fe20008ffe4ff */
[----:B------:R-:W-:Y:S01]  /*59130*/  IMAD.MOV.U32 R181, RZ, RZ, R180 ;  /* 0x000000ffffb57224 */ /* 0x000fe200078e00b4 */
[----:B------:R-:W-:Y:S01]  /*59140*/  MOV R185, R184 ;  /* 0x000000b800b97202 */ /* 0x000fe20000000f00 */
[----:B------:R-:W-:Y:S01]  /*59150*/  IMAD.MOV.U32 R184, RZ, RZ, R5 ;  /* 0x000000ffffb87224 */ /* 0x000fe200078e0005 */
[----:B------:R-:W-:Y:S01]  /*59160*/  MOV R180, R9 ;  /* 0x0000000900b47202 */ /* 0x000fe20000000f00 */
[----:B------:R-:W-:Y:S02]  /*59170*/  IMAD.MOV.U32 R177, RZ, RZ, R176 ;  /* 0x000000ffffb17224 */ /* 0x000fe400078e00b0 */
[----:B------:R-:W-:Y:S01]  /*59180*/  IMAD.MOV.U32 R176, RZ, RZ, R190 ;  /* 0x000000ffffb07224 */ /* 0x000fe200078e00be */
[----:B------:R-:W-:Y:S01]  /*59190*/  LDGSTS.E [R2+-0x58900], desc[UR8][R184.64], P0 ;  /* 0xa7700000b8027fae */ /* 0x000fe20008121848 */
[----:B------:R-:W-:-:S03]  /*591a0*/  LOP3.LUT R5, R8, 0x70, RZ, 0x3c, !PT ;  /* 0x0000007008057812 */ /* 0x000fc600078e3cff */
[----:B------:R-:W-:Y:S04]  /*591b0*/  LDGSTS.E [R2+-0x58500], desc[UR8][R180.64], P0 ;  /* 0xa7b00000b4027fae */ /* 0x000fe80008121848 */
[----:B------:R1:W-:Y:S02]  /*591c0*/  LDGSTS.E [R2+-0x58100], desc[UR8][R176.64], P0 ;  /* 0xa7f00000b0027fae */ /* 0x0003e40008121848 */
[----:B-1----:R-:W-:-:S04]  /*591d0*/  MOV R2, UR17 ;  /* 0x0000001100027c02 */ /* 0x002fc80008000f00 */
[----:B------:R-:W-:Y:S02]  /*591e0*/  IADD3 R2, R5, 0x100000, R2 ;  /* 0x0010000005027810 */ /* 0x000fe40007ffe002 */
[----:B---3--:R-:W-:Y:S02]  /*591f0*/  IADD3 R179, P1, R179, UR5, RZ ;  /* 0x00000005b3b37c10 */ /* 0x008fe4000ff3e0ff */
[----:B--2---:R-:W-:-:S03]  /*59200*/  IADD3 R174, P2, R174, UR5, RZ ;  /* 0x00000005aeae7c10 */ /* 0x004fc6000ff5e0ff */
[----:B------:R-:W-:Y:S04]  /*59210*/  STL [R1+0xd48], R179 ;  /* 0x000d48b301007387 */ /* 0x000fe80000100800 */
[----:B------:R-:W-:Y:S01]  /*59220*/  STL [R1+0xd88], R174 ;  /* 0x000d88ae01007387 */ /* 0x000fe20000100800 */
[----:B------:R-:W-:Y:S02]  /*59230*/  IADD3.X R191, R191, UR7, RZ, P2, !PT ;  /* 0x00000007bfbf7c10 */ /* 0x000fe400097fe4ff */
[----:B----4-:R-:W-:-:S05]  /*59240*/  IADD3.X R4, R4, UR7, RZ, P1, !PT ;  /* 0x0000000704047c10 */ /* 0x010fca0008ffe4ff */
[----:B------:R1:W-:Y:S01]  /*59250*/  STL [R1+0xd44], R4 ;  /* 0x000d440401007387 */ /* 0x0003e20000100800 */
[----:B------:R-:W-:-:S03]  /*59260*/  IMAD.MOV.U32 R5, RZ, RZ, R4 ;  /* 0x000000ffff057224 */ /* 0x000fc600078e0004 */
[----:B------:R-:W2:Y:S01]  /*59270*/  LDL.LU R9, [R1+0xe48] ;  /* 0x000e480001097983 */ /* 0x000ea20000300800 */
[----:B-1----:R-:W-:-:S03]  /*59280*/  IMAD.MOV.U32 R4, RZ, RZ, R179 ;  /* 0x000000ffff047224 */ /* 0x002fc600078e00b3 */
[----:B------:R-:W3:Y:S04]  /*59290*/  LDL.LU R179, [R1+0xe88] ;  /* 0x000e880001b37983 */ /* 0x000ee80000300800 */
[----:B------:R1:W-:Y:S04]  /*592a0*/  LDGSTS.E [R2+-0x5fc80], desc[UR8][R4.64], P0 ;  /* 0xa038000004027fae */ /* 0x0003e80008121848 */
[----:B------:R-:W-:Y:S01]  /*592b0*/  STL [R1+0xd84], R191 ;  /* 0x000d84bf01007387 */ /* 0x000fe20000100800 */
[----:B-1----:R-:W-:-:S03]  /*592c0*/  MOV R4, R174 ;  /* 0x000000ae00047202 */ /* 0x002fc60000000f00 */
[----:B------:R-:W4:Y:S04]  /*592d0*/  LDL.LU R174, [R1+0xe44] ;  /* 0x000e440001ae7983 */ /* 0x000f280000300800 */
[----:B------:R-:W4:Y:S01]  /*592e0*/  LDL.LU R190, [R1+0xe84] ;  /* 0x000e840001be7983 */ /* 0x000f220000300800 */
[----:B------:R-:W-:Y:S01]  /*592f0*/  IADD3 R0, P1, R0, UR5, RZ ;  /* 0x0000000500007c10 */ /* 0x000fe2000ff3e0ff */
[----:B------:R-:W-:Y:S01]  /*59300*/  IMAD.MOV.U32 R5, RZ, RZ, R191 ;  /* 0x000000ffff057224 */ /* 0x000fe200078e00bf */
[----:B------:R-:W-:Y:S02]  /*59310*/  IADD3 R6, P2, R6, UR5, RZ ;  /* 0x0000000506067c10 */ /* 0x000fe4000ff5e0ff */
[----:B------:R-:W-:Y:S01]  /*59320*/  IADD3.X R7, R7, UR7, RZ, P1, !PT ;  /* 0x0000000707077c10 */ /* 0x000fe20008ffe4ff */
[----:B------:R1:W-:Y:S01]  /*59330*/  STL [R1+0xdc8], R0 ;  /* 0x000dc80001007387 */ /* 0x0003e20000100800 */
[----:B------:R-:W-:-:S03]  /*59340*/  IADD3.X R175, R175, UR7, RZ, P2, !PT ;  /* 0x00000007afaf7c10 */ /* 0x000fc600097fe4ff */
[----:B------:R1:W-:Y:S04]  /*59350*/  LDGSTS.E [R2+-0x5f880], desc[UR8][R4.64], P0 ;  /* 0xa078000004027fae */ /* 0x0003e80008121848 */
[----:B------:R1:W-:Y:S04]  /*59360*/  STL [R1+0xdc4], R7 ;  /* 0x000dc40701007387 */ /* 0x0003e80000100800 */
[----:B------:R1:W-:Y:S02]  /*59370*/  STL [R1+0xe08], R6 ;  /* 0x000e080601007387 */ /* 0x0003e40000100800 */
[----:B-1----:R-:W-:Y:S01]  /*59380*/  IMAD.MOV.U32 R4, RZ, RZ, R0 ;  /* 0x000000ffff047224 */ /* 0x002fe200078e0000 */
[----:B------:R-:W-:Y:S01]  /*59390*/  MOV R5, R7 ;  /* 0x0000000700057202 */ /* 0x000fe20000000f00 */
        /* <DEDUP_REMOVED lines=9> */
[----:B--2---:R-:W-:-:S04]  /*59430*/  IADD3 R9, P1, R9, UR5, RZ ;  /* 0x0000000509097c10 */ /* 0x004fc8000ff3e0ff */
[----:B-1----:R-:W-:Y:S02]  /*59440*/  MOV R4, R9 ;  /* 0x0000000900047202 */ /* 0x002fe40000000f00 */
[----:B---3--:R-:W-:Y:S01]  /*59450*/  IADD3 R179, P2, R179, UR5, RZ ;  /* 0x00000005b3b37c10 */ /* 0x008fe2000ff5e0ff */
[----:B------:R1:W-:Y:S01]  /*59460*/  STL [R1+0xe48], R9 ;  /* 0x000e480901007387 */ /* 0x0003e20000100800 */
        /* <DEDUP_REMOVED lines=18> */
[----:B------:R-:W-:Y:S01]  /*59590*/  IADD3.X R175, R175, UR7, RZ, P2, !PT ;  /* 0x00000007afaf7c10 */ /* 0x000fe200097fe4ff */
[----:B-1----:R-:W-:Y:S02]  /*595a0*/  IMAD.MOV.U32 R4, RZ, RZ, R0 ;  /* 0x000000ffff047224 */ /* 0x002fe400078e0000 */
[----:B------:R1:W-:Y:S01]  /*595b0*/  STL [R1+0xec4], R6 ;  /* 0x000ec40601007387 */ /* 0x0003e20000100800 */
[----:B------:R-:W-:-:S03]  /*595c0*/  IMAD.MOV.U32 R5, RZ, RZ, R6 ;  /* 0x000000ffff057224 */ /* 0x000fc600078e0006 */
[----:B------:R1:W-:Y:S04]  /*595d0*/  STL [R1+0xf08], R7 ;  /* 0x000f080701007387 */ /* 0x0003e80000100800 */
[----:B------:R-:W3:Y:S04]  /*595e0*/  LDL.LU R0, [R1+0xfc8] ;  /* 0x000fc80001007983 */ /* 0x000ee80000300800 */
[----:B------:R1:W-:Y:S04]  /*595f0*/  STL [R1+0xf04], R175 ;  /* 0x000f04af01007387 */ /* 0x0003e80000100800 */
[----:B------:R1:W-:Y:S04]  /*59600*/  LDGSTS.E [R2+-0x5e480], desc[UR8][R4.64], P0 ;  /* 0xa1b8000004027fae */ /* 0x0003e80008121848 */
[----:B-1----:R-:W3:Y:S01]  /*59610*/  LDL.LU R6, [R1+0x1008] ;  /* 0x0010080001067983 */ /* 0x002ee20000300800 */
[----:B------:R-:W-:Y:S01]  /*59620*/  MOV R4, R7 ;  /* 0x0000000700047202 */ /* 0x000fe20000000f00 */
        /* <DEDUP_REMOVED lines=21> */
[----:B------:R-:W-:-:S03]  /*59780*/  IADD3 R0, P1, R0, UR5, RZ ;  /* 0x0000000500007c10 */ /* 0x000fc6000ff3e0ff */
[----:B------:R1:W-:Y:S01]  /*59790*/  LDGSTS.E [R2+-0x5d880], desc[UR8][R4.64], P0 ;  /* 0xa278000004027fae */ /* 0x0003e20008121848 */
[----:B------:R-:W-:Y:S02]  /*597a0*/  IADD3 R6, P2, R6, UR5, RZ ;  /* 0x0000000506067c10 */ /* 0x000fe4000ff5e0ff */
[----:B------:R-:W-:Y:S02]  /*597b0*/  IADD3.X R7, R7, UR7, RZ, P1, !PT ;  /* 0x0000000707077c10 */ /* 0x000fe40008ffe4ff */
[----:B-1----:R-:W-:-:S03]  /*597c0*/  MOV R4, R0 ;  /* 0x0000000000047202 */ /* 0x002fc60000000f00 */
[----:B------:R-:W-:Y:S01]  /*597d0*/  IMAD.MOV.U32 R5, RZ, RZ, R7 ;  /* 0x000000ffff057224 */ /* 0x000fe200078e0007 */
[----:B------:R-:W-:Y:S01]  /*597e0*/  IADD3.X R175, R175, UR7, RZ, P2, !PT ;  /* 0x00000007afaf7c10 */ /* 0x000fe200097fe4ff */
[----:B------:R-:W-:Y:S04]  /*597f0*/  STL [R1+0xfc8], R0 ;  /* 0x000fc80001007387 */ /* 0x000fe80000100800 */
[----:B------:R1:W-:Y:S04]  /*59800*/  LDGSTS.E [R2+-0x5d480], desc[UR8][R4.64], P0 ;  /* 0xa2b8000004027fae */ /* 0x0003e80008121848 */
[----:B------:R1:W-:Y:S04]  /*59810*/  STL [R1+0xfc4], R7 ;  /* 0x000fc40701007387 */ /* 0x0003e80000100800 */
[----:B------:R-:W-:Y:S01]  /*59820*/  STL [R1+0x1008], R6 ;  /* 0x0010080601007387 */ /* 0x000fe20000100800 */
[----:B-1----:R-:W-:Y:S01]  /*59830*/  IMAD.MOV.U32 R4, RZ, RZ, R6 ;  /* 0x000000ffff047224 */ /* 0x002fe200078e0006 */
[----:B------:R-:W-:-:S02]  /*59840*/  MOV R5, R175 ;  /* 0x000000af00057202 */ /* 0x000fc40000000f00 */
[----:B------:R-:W2:Y:S04]  /*59850*/  LDL.LU R7, [R1+0x10c8] ;  /* 0x0010c80001077983 */ /* 0x000ea80000300800 */
[----:B------:R1:W-:Y:S04]  /*59860*/  STL [R1+0x1004], R175 ;  /* 0x001004af01007387 */ /* 0x0003e80000100800 */
[----:B------:R-:W2:Y:S04]  /*59870*/  LDL.LU R0, [R1+0x1108] ;  /* 0x0011080001007983 */ /* 0x000ea80000300800 */
[----:B------:R4:W-:Y:S04]  /*59880*/  LDGSTS.E [R2+-0x5d080], desc[UR8][R4.64], P0 ;  /* 0xa2f8000004027fae */ /* 0x0009e80008121848 */
[----:B-1----:R-:W2:Y:S04]  /*59890*/  LDL.LU R175, [R1+0x10c4] ;  /* 0x0010c40001af7983 */ /* 0x002ea80000300800 */
[----:B------:R-:W2:Y:S01]  /*598a0*/  LDL.LU R6, [R1+0x1104] ;  /* 0x0011040001067983 */ /* 0x000ea20000300800 */
[----:B---3--:R-:W-:-:S02]  /*598b0*/  IADD3 R179, P1, R179, UR5, RZ ;  /* 0x00000005b3b37c10 */ /* 0x008fc4000ff3e0ff */
[----:B----4-:R-:W-:-:S03]  /*598c0*/  IADD3 R9, P2, R9, UR5, RZ ;  /* 0x0000000509097c10 */ /* 0x010fc6000ff5e0ff */
[----:B------:R-:W-:Y:S01]  /*598d0*/  IMAD.MOV.U32 R4, RZ, RZ, R179 ;  /* 0x000000ffff047224 */ /* 0x000fe200078e00b3 */
[----:B--2---:R-:W-:Y:S01]  /*598e0*/  IADD3.X R190, R190, UR7, RZ, P1, !PT ;  /* 0x00000007bebe7c10 */ /* 0x004fe20008ffe4ff */
[----:B------:R-:W-:Y:S01]  /*598f0*/  STL [R1+0x1048], R179 ;  /* 0x001048b301007387 */ /* 0x000fe20000100800 */
[----:B------:R-:W-:-:S03]  /*59900*/  IADD3.X R174, R174, UR7, RZ, P2, !PT ;  /* 0x00000007aeae7c10 */ /* 0x000fc600097fe4ff */
[----:B------:R-:W-:Y:S01]  /*59910*/  IMAD.MOV.U32 R5, RZ, RZ, R190 ;  /* 0x000000ffff057224 */ /* 0x000fe200078e00be */
[----:B------:R1:W-:Y:S04]  /*59920*/  STL [R1+0x1044], R190 ;  /* 0x001044be01007387 */ /* 0x0003e80000100800 */
[----:B------:R2:W-:Y:S04]  /*59930*/  STL [R1+0x1088], R9 ;  /* 0x0010880901007387 */ /* 0x0005e80000100800 */
[----:B------:R3:W-:Y:S04]  /*59940*/  LDGSTS.E [R2+-0x5cc80], desc[UR8][R4.64], P0 ;  /* 0xa338000004027fae */ /* 0x0007e80008121848 */
[----:B------:R4:W-:Y:S04]  /*59950*/  STL [R1+0x1084], R174 ;  /* 0x001084ae01007387 */ /* 0x0009e80000100800 */
[----:B-1----:R-:W4:Y:S01]  /*59960*/  LDL.LU R190, [R1+0x1144] ;  /* 0x0011440001be7983 */ /* 0x002f220000300800 */
[----:B---3--:R-:W-:-:S03]  /*59970*/  MOV R4, R9 ;  /* 0x0000000900047202 */ /* 0x008fc60000000f00 */
[----:B--2---:R-:W2:Y:S01]  /*59980*/  LDL.LU R9, [R1+0x1148] ;  /* 0x0011480001097983 */ /* 0x004ea20000300800 */
[----:B------:R-:W-:-:S03]  /*59990*/  IMAD.MOV.U32 R5, RZ, RZ, R174 ;  /* 0x000000ffff057224 */ /* 0x000fc600078e00ae */
[----:B------:R-:W3:Y:S04]  /*599a0*/  LDL.LU R179, [R1+0x1184] ;  /* 0x0011840001b37983 */ /* 0x000ee80000300800 */
[----:B----4-:R-:W4:Y:S04]  /*599b0*/  LDL.LU R174, [R1+0x1188] ;  /* 0x0011880001ae7983 */ /* 0x010f280000300800 */
[----:B------:R1:W-:Y:S01]  /*599c0*/  LDGSTS.E [R2+-0x5c880], desc[UR8][R4.64], P0 ;  /* 0xa378000004027fae */ /* 0x0003e20008121848 */
[----:B------:R-:W-:Y:S02]  /*599d0*/  IADD3 R7, P1, R7, UR5, RZ ;  /* 0x0000000507077c10 */ /* 0x000fe4000ff3e0ff */
[----:B------:R-:W-:-:S03]  /*599e0*/  IADD3 R0, P2, R0, UR5, RZ ;  /* 0x0000000500007c10 */ /* 0x000fc6000ff5e0ff */
[----:B-1----:R-:W-:Y:S01]  /*599f0*/  IMAD.MOV.U32 R4, RZ, RZ, R7 ;  /* 0x000000ffff047224 */ /* 0x002fe200078e0007 */
[----:B------:R-:W-:-:S04]  /*59a00*/  IADD3.X R175, R175, UR7, RZ, P1, !PT ;  /* 0x00000007afaf7c10 */ /* 0x000fc80008ffe4ff */
[----:B------:R-:W-:Y:S02]  /*59a10*/  MOV R5, R175 ;  /* 0x000000af00057202 */ /* 0x000fe40000000f00 */
[----:B------:R-:W-:Y:S01]  /*59a20*/  IADD3.X R6, R6, UR7, RZ, P2, !PT ;  /* 0x0000000706067c10 */ /* 0x000fe200097fe4ff */
[----:B------:R1:W-:Y:S04]  /*59a30*/  STL [R1+0x10c8], R7 ;  /* 0x0010c80701007387 */ /* 0x0003e80000100800 */
[----:B------:R1:W-:Y:S04]  /*59a40*/  LDGSTS.E [R2+-0x5c480], desc[UR8][R4.64], P0 ;  /* 0xa3b8000004027fae */ /* 0x0003e80008121848 */
[----:B------:R1:W-:Y:S04]  /*59a50*/  STL [R1+0x10c4], R175 ;  /* 0x0010c4af01007387 */ /* 0x0003e80000100800 */
[----:B------:R1:W-:Y:S02]  /*59a60*/  STL [R1+0x1108], R0 ;  /* 0x0011080001007387 */ /* 0x0003e40000100800 */
[----:B-1----:R-:W-:-:S02]  /*59a70*/  IMAD.MOV.U32 R4, RZ, RZ, R0 ;  /* 0x000000ffff047224 */ /* 0x002fc400078e0000 */
[----:B------:R-:W3:Y:S01]  /*59a80*/  LDL.LU R191, [R1+0x11c8] ;  /* 0x0011c80001bf7983 */ /* 0x000ee20000300800 */
[----:B------:R-:W-:-:S03]  /*59a90*/  IMAD.MOV.U32 R5, RZ, RZ, R6 ;  /* 0x000000ffff057224 */ /* 0x000fc600078e0006 */
[----:B------:R1:W-:Y:S04]  /*59aa0*/  STL [R1+0x1104], R6 ;  /* 0x0011040601007387 */ /* 0x0003e80000100800 */
[----:B------:R2:W-:Y:S04]  /*59ab0*/  LDGSTS.E [R2+-0x5c080], desc[UR8][R4.64], P0 ;  /* 0xa3f8000004027fae */ /* 0x0005e80008121848 */
[----:B------:R-:W3:Y:S04]  /*59ac0*/  LDL.LU R7, [R1+0x1208] ;  /* 0x0012080001077983 */ /* 0x000ee80000300800 */
[----:B------:R-:W3:Y:S04]  /*59ad0*/  LDL.LU R175, [R1+0x1204] ;  /* 0x0012040001af7983 */ /* 0x000ee80000300800 */
[----:B------:R-:W3:Y:S04]  /*59ae0*/  LDL.LU R0, [R1+0x1248] ;  /* 0x0012480001007983 */ /* 0x000ee80000300800 */
[----:B-1----:R-:W3:Y:S01]  /*59af0*/  LDL.LU R6, [R1+0x1288] ;  /* 0x0012880001067983 */ /* 0x002ee20000300800 */
[----:B--2---:R-:W-:-:S04]  /*59b00*/  IADD3 R9, P1, R9, UR5, RZ ;  /* 0x0000000509097c10 */ /* 0x004fc8000ff3e0ff */
[----:B------:R-:W-:Y:S02]  /*59b10*/  IADD3.X R190, R190, UR7, RZ, P1, !PT ;  /* 0x00000007bebe7c10 */ /* 0x000fe40008ffe4ff */
[----:B------:R-:W-:Y:S02]  /*59b20*/  MOV R4, R9 ;  /* 0x0000000900047202 */ /* 0x000fe40000000f00 */
[----:B----4-:R-:W-:Y:S01]  /*59b30*/  IADD3 R174, P2, R174, UR5, RZ ;  /* 0x00000005aeae7c10 */ /* 0x010fe2000ff5e0ff */
[----:B------:R-:W-:Y:S01]  /*59b40*/  IMAD.MOV.U32 R5, RZ, RZ, R190 ;  /* 0x000000ffff057224 */ /* 0x000fe200078e00be */
[----:B------:R-:W-:Y:S02]  /*59b50*/  STL [R1+0x1148], R9 ;  /* 0x0011480901007387 */ /* 0x000fe40000100800 */
[----:B---3--:R-:W-:Y:S02]  /*59b60*/  IADD3.X R179, R179, UR7, RZ, P2, !PT ;  /* 0x00000007b3b37c10 */ /* 0x008fe400097fe4ff */
[----:B------:R1:W-:Y:S04]  /*59b70*/  STL [R1+0x1144], R190 ;  /* 0x001144be01007387 */ /* 0x0003e80000100800 */
[----:B------:R2:W-:Y:S04]  /*59b80*/  LDGSTS.E [R2+-0x5bc80], desc[UR8][R4.64], P0 ;  /* 0xa438000004027fae */ /* 0x0005e80008121848 */
[----:B------:R-:W-:Y:S04]  /*59b90*/  STL [R1+0x1188], R174 ;  /* 0x001188ae01007387 */ /* 0x000fe80000100800 */
[----:B-1----:R-:W3:Y:S01]  /*59ba0*/  LDL.LU R190, [R1+0x1244] ;  /* 0x0012440001be7983 */ /* 0x002ee20000300800 */
[----:B--2---:R-:W-:Y:S01]  /*59bb0*/  IMAD.MOV.U32 R4, RZ, RZ, R174 ;  /* 0x000000ffff047224 */ /* 0x004fe200078e00ae */
[----:B------:R-:W-:-:S02]  /*59bc0*/  MOV R5, R179 ;  /* 0x000000b300057202 */ /* 0x000fc40000000f00 */
[----:B------:R1:W-:Y:S04]  /*59bd0*/  STL [R1+0x1184], R179 ;  /* 0x001184b301007387 */ /* 0x0003e80000100800 */
[----:B------:R-:W2:Y:S04]  /*59be0*/  LDL.LU R9, [R1+0x1284] ;  /* 0x0012840001097983 */ /* 0x000ea80000300800 */
[----:B------:R4:W-:Y:S04]  /*59bf0*/  LDGSTS.E [R2+-0x5b880], desc[UR8][R4.64], P0 ;  /* 0xa478000004027fae */ /* 0x0009e80008121848 */
[----:B-1----:R-:W3:Y:S04]  /*59c00*/  LDL.LU R179, [R1+0x167c] ;  /* 0x00167c0001b37983 */ /* 0x002ee80000300800 */
[----:B------:R-:W3:Y:S04]  /*59c10*/  LDL.LU R174, [R1+0x1678] ;  /* 0x0016780001ae7983 */ /* 0x000ee80000300800 */
[----:B------:R-:W3:Y:S01]  /*59c20*/  LDL.LU R5, [R1+0x11c4] ;  /* 0x0011c40001057983 */ /* 0x000ee20000300800 */
[----:B------:R-:W-:-:S05]  /*59c30*/  IADD3 R191, P1, R191, UR5, RZ ;  /* 0x00000005bfbf7c10 */ /* 0x000fca000ff3e0ff */
[----:B----4-:R-:W-:Y:S01]  /*59c40*/  IMAD.MOV.U32 R4, RZ, RZ, R191 ;  /* 0x000000ffff047224 */ /* 0x010fe200078e00bf */
[----:B------:R-:W-:Y:S01]  /*59c50*/  STL [R1+0x11c8], R191 ;  /* 0x0011c8bf01007387 */ /* 0x000fe20000100800 */
[----:B------:R-:W-:-:S04]  /*59c60*/  IADD3 R7, P2, R7, UR5, RZ ;  /* 0x0000000507077c10 */ /* 0x000fc8000ff5e0ff */
[----:B------:R-:W-:Y:S02]  /*59c70*/  IADD3.X R175, R175, UR7, RZ, P2, !PT ;  /* 0x00000007afaf7c10 */ /* 0x000fe400097fe4ff */
[----:B------:R-:W-:-:S04]  /*59c80*/  IADD3 R6, P2, R6, UR5, RZ ;  /* 0x0000000506067c10 */ /* 0x000fc8000ff5e0ff */
[----:B--2---:R-:W-:Y:S02]  /*59c90*/  IADD3.X R9, R9, UR7, RZ, P2, !PT ;  /* 0x0000000709097c10 */ /* 0x004fe400097fe4ff */
[----:B---3--:R-:W-:Y:S02]  /*59ca0*/  IADD3.X R5, R5, UR7, RZ, P1, !PT ;  /* 0x0000000705057c10 */ /* 0x008fe40008ffe4ff */
[----:B------:R-:W-:-:S03]  /*59cb0*/  IADD3 R0, P1, R0, UR5, RZ ;  /* 0x0000000500007c10 */ /* 0x000fc6000ff3e0ff */
[----:B------:R1:W-:Y:S01]  /*59cc0*/  STL [R1+0x11c4], R5 ;  /* 0x0011c40501007387 */ /* 0x0003e20000100800 */
[----:B------:R-:W-:-:S03]  /*59cd0*/  IADD3.X R190, R190, UR7, RZ, P1, !PT ;  /* 0x00000007bebe7c10 */ /* 0x000fc60008ffe4ff */
[----:B------:R2:W-:Y:S04]  /*59ce0*/  LDGSTS.E [R2+-0x5b480], desc[UR8][R4.64], P0 ;  /* 0xa4b8000004027fae */ /* 0x0005e80008121848 */
[----:B------:R-:W-:Y:S01]  /*59cf0*/  STL [R1+0x1208], R7 ;  /* 0x0012080701007387 */ /* 0x000fe20000100800 */
[----:B--2---:R-:W-:Y:S01]  /*59d00*/  IMAD.MOV.U32 R4, RZ, RZ, R7 ;  /* 0x000000ffff047224 */ /* 0x004fe200078e0007 */
[----:B-1----:R-:W-:Y:S02]  /*59d10*/  MOV R5, R175 ;  /* 0x000000af00057202 */ /* 0x002fe40000000f00 */
[----:B------:R1:W-:Y:S04]  /*59d20*/  STL [R1+0x1204], R175 ;  /* 0x001204af01007387 */ /* 0x0003e80000100800 */
[----:B------:R2:W-:Y:S04]  /*59d30*/  LDGSTS.E [R2+-0x5b080], desc[UR8][R4.64], P0 ;  /* 0xa4f8000004027fae */ /* 0x0005e80008121848 */
[----:B-1----:R-:W3:Y:S04]  /*59d40*/  LDL.LU R175, [R1+0x1304] ;  /* 0x0013040001af7983 */ /* 0x002ee80000300800 */
[----:B------:R-:W4:Y:S01]  /*59d50*/  LDL.LU R7, [R1+0x1308] ;  /* 0x0013080001077983 */ /* 0x000f220000300800 */
[----:B--2---:R-:W-:-:S02]  /*59d60*/  IMAD.MOV.U32 R4, RZ, RZ, R0 ;  /* 0x000000ffff047224 */ /* 0x004fc400078e0000 */
[----:B------:R-:W-:Y:S01]  /*59d70*/  IMAD.MOV.U32 R5, RZ, RZ, R190 ;  /* 0x000000ffff057224 */ /* 0x000fe200078e00be */
[----:B------:R1:W-:Y:S04]  /*59d80*/  STL [R1+0x1248], R0 ;  /* 0x0012480001007387 */ /* 0x0003e80000100800 */
[----:B------:R-:W-:Y:S04]  /*59d90*/  STL [R1+0x1244], R190 ;  /* 0x001244be01007387 */ /* 0x000fe80000100800 */
[----:B------:R2:W-:Y:S04]  /*59da0*/  STL [R1+0x1288], R6 ;  /* 0x0012880601007387 */ /* 0x0005e80000100800 */
[----:B------:R2:W-:Y:S04]  /*59db0*/  LDGSTS.E [R2+-0x5ac80], desc[UR8][R4.64], P0 ;  /* 0xa538000004027fae */ /* 0x0005e80008121848 */
[----:B-1----:R-:W3:Y:S04]  /*59dc0*/  LDL.LU R0, [R1+0x1388] ;  /* 0x0013880001007983 */ /* 0x002ee80000300800 */
[----:B------:R1:W-:Y:S01]  /*59dd0*/  STL [R1+0x1284], R9 ;  /* 0x0012840901007387 */ /* 0x0003e20000100800 */
[----:B--2---:R-:W-:Y:S01]  /*59de0*/  MOV R4, R6 ;  /* 0x0000000600047202 */ /* 0x004fe20000000f00 */
[----:B------:R-:W-:-:S02]  /*59df0*/  IMAD.MOV.U32 R5, RZ, RZ, R9 ;  /* 0x000000ffff057224 */ /* 0x000fc400078e0009 */
[----:B------:R-:W2:Y:S04]  /*59e00*/  LDL.LU R6, [R1+0x1384] ;  /* 0x0013840001067983 */ /* 0x000ea80000300800 */
[----:B------:R-:W2:Y:S04]  /*59e10*/  LDL.LU R191, [R1+0x13c8] ;  /* 0x0013c80001bf7983 */ /* 0x000ea80000300800 */
[----:B------:R-:W2:Y:S04]  /*59e20*/  LDL.LU R190, [R1+0x1404] ;  /* 0x0014040001be7983 */ /* 0x000ea80000300800 */
[----:B-1----:R-:W2:Y:S04]  /*59e30*/  LDL.LU R9, [R1+0x1408] ;  /* 0x0014080001097983 */ /* 0x002ea80000300800 */
[----:B------:R1:W-:Y:S04]  /*59e40*/  LDGSTS.E [R2+-0x5a880], desc[UR8][R4.64], P0 ;  /* 0xa578000004027fae */ /* 0x0003e80008121848 */
[----:B------:R-:W2:Y:S04]  /*59e50*/  LDL.LU R4, [R1+0x12c4] ;  /* 0x0012c40001047983 */ /* 0x000ea80000300800 */
[----:B------:R-:W1:Y:S01]  /*59e60*/  LDL.LU R5, [R1+0x12c8] ;  /* 0x0012c80001057983 */ /* 0x000e620000300800 */
[----:B----4-:R-:W-:-:S04]  /*59e70*/  IADD3 R7, P2, R7, UR5, RZ ;  /* 0x0000000507077c10 */ /* 0x010fc8000ff5e0ff */
[----:B---3--:R-:W-:Y:S02]  /*59e80*/  IADD3.X R175, R175, UR7, RZ, P2, !PT ;  /* 0x00000007afaf7c10 */ /* 0x008fe400097fe4ff */
[----:B-1----:R-:W-:-:S04]  /*59e90*/  IADD3 R5, P1, R5, UR5, RZ ;  /* 0x0000000505057c10 */ /* 0x002fc8000ff3e0ff */
[----:B--2---:R-:W-:Y:S01]  /*59ea0*/  IADD3.X R4, R4, UR7, RZ, P1, !PT ;  /* 0x0000000704047c10 */ /* 0x004fe20008ffe4ff */
[----:B------:R1:W-:Y:S04]  /*59eb0*/  STL [R1+0x12c8], R5 ;  /* 0x0012c80501007387 */ /* 0x0003e80000100800 */
[----:B------:R2:W-:Y:S01]  /*59ec0*/  STL [R1+0x12c4], R4 ;  /* 0x0012c40401007387 */ /* 0x0005e20000100800 */
[----:B-1----:R-:W-:-:S04]  /*59ed0*/  LOP3.LUT R5, R5, R4, RZ, 0x3c, !PT ;  /* 0x0000000405057212 */ /* 0x002fc800078e3cff */
[----:B--2---:R-:W-:-:S04]  /*59ee0*/  LOP3.LUT R4, R5, R4, RZ, 0x3c, !PT ;  /* 0x0000000405047212 */ /* 0x004fc800078e3cff */
[----:B------:R-:W-:Y:S01]  /*59ef0*/  LOP3.LUT R5, R5, R4, RZ, 0x3c, !PT ;  /* 0x0000000405057212 */ /* 0x000fe200078e3cff */
[----:B------:R-:W-:Y:S04]  /*59f00*/  STL [R1+0x1308], R7 ;  /* 0x0013080701007387 */ /* 0x000fe80000100800 */
[----:B------:R1:W-:Y:S04]  /*59f10*/  LDGSTS.E [R2+-0x5a480], desc[UR8][R4.64], P0 ;  /* 0xa5b8000004027fae */ /* 0x0003e80008121848 */
[----:B------:R2:W-:Y:S01]  /*59f20*/  STL [R1+0x1304], R175 ;  /* 0x001304af01007387 */ /* 0x0005e20000100800 */
[----:B-1----:R-:W-:Y:S01]  /*59f30*/  IMAD.MOV.U32 R4, RZ, RZ, R7 ;  /* 0x000000ffff047224 */ /* 0x002fe200078e0007 */
[----:B------:R-:W-:-:S02]  /*59f40*/  MOV R5, R175 ;  /* 0x000000af00057202 */ /* 0x000fc40000000f00 */
[----:B--2---:R-:W2:Y:S04]  /*59f50*/  LDL.LU R175, [R1+0x1674] ;  /* 0x0016740001af7983 */ /* 0x004ea80000300800 */
[----:B------:R-:W5:Y:S04]  /*59f60*/  LDL.LU R7, [R1+0x1670] ;  /* 0x0016700001077983 */ /* 0x000f680000300800 */
[----:B------:R1:W-:Y:S04]  /*59f70*/  LDGSTS.E [R2+-0x5a080], desc[UR8][R4.64], P0 ;  /* 0xa5f8000004027fae */ /* 0x0003e80008121848 */
[----:B------:R-:W3:Y:S04]  /*59f80*/  LDL.LU R4, [R1+0x1344] ;  /* 0x0013440001047983 */ /* 0x000ee80000300800 */
[----:B------:R-:W1:Y:S01]  /*59f90*/  LDL.LU R5, [R1+0x1348] ;  /* 0x0013480001057983 */ /* 0x000e620000300800 */
[----:B------:R-:W-:-:S04]  /*59fa0*/  IADD3 R0, P2, R0, UR5, RZ ;  /* 0x0000000500007c10 */ /* 0x000fc8000ff5e0ff */
[----:B------:R-:W-:Y:S02]  /*59fb0*/  IADD3.X R6, R6, UR7, RZ, P2, !PT ;  /* 0x0000000706067c10 */ /* 0x000fe400097fe4ff */
[----:B-1----:R-:W-:-:S04]  /*59fc0*/  IADD3 R5, P1, R5, UR5, RZ ;  /* 0x0000000505057c10 */ /* 0x002fc8000ff3e0ff */
[----:B---3--:R-:W-:Y:S01]  /*59fd0*/  IADD3.X R4, R4, UR7, RZ, P1, !PT ;  /* 0x0000000704047c10 */ /* 0x008fe20008ffe4ff */
[----:B------:R1:W-:Y:S04]  /*59fe0*/  STL [R1+0x1348], R5 ;  /* 0x0013480501007387 */ /* 0x0003e80000100800 */
[----:B------:R3:W-:Y:S01]  /*59ff0*/  STL [R1+0x1344], R4 ;  /* 0x0013440401007387 */ /* 0x0007e20000100800 */
[----:B-1----:R-:W-:-:S04]  /*5a000*/  LOP3.LUT R5, R5, R4, RZ, 0x3c, !PT ;  /* 0x0000000405057212 */ /* 0x002fc800078e3cff */
[----:B---3--:R-:W-:-:S04]  /*5a010*/  LOP3.LUT R4, R5, R4, RZ, 0x3c, !PT ;  /* 0x0000000405047212 */ /* 0x008fc800078e3cff */
[----:B------:R-:W-:Y:S01]  /*5a020*/  LOP3.LUT R5, R5, R4, RZ, 0x3c, !PT ;  /* 0x0000000405057212 */ /* 0x000fe200078e3cff */
[----:B------:R-:W-:Y:S04]  /*5a030*/  STL [R1+0x1388], R0 ;  /* 0x0013880001007387 */ /* 0x000fe80000100800 */
[----:B------:R1:W-:Y:S04]  /*5a040*/  LDGSTS.E [R2+-0x59c80], desc[UR8][R4.64], P0 ;  /* 0xa638000004027fae */ /* 0x0003e80008121848 */
[----:B------:R3:W-:Y:S01]  /*5a050*/  STL [R1+0x1384], R6 ;  /* 0x0013840601007387 */ /* 0x0007e20000100800 */
[----:B-1----:R-:W-:-:S02]  /*5a060*/  IMAD.MOV.U32 R4, RZ, RZ, R0 ;  /* 0x000000ffff047224 */ /* 0x002fc400078e0000 */
[----:B------:R-:W-:Y:S02]  /*5a070*/  IMAD.MOV.U32 R5, RZ, RZ, R6 ;  /* 0x000000ffff057224 */ /* 0x000fe400078e0006 */
[----:B---3--:R-:W5:Y:S04]  /*5a080*/  LDL.LU R6, [R1+0x166c] ;  /* 0x00166c0001067983 */ /* 0x008f680000300800 */
[----:B------:R-:W5:Y:S04]  /*5a090*/  LDL.LU R0, [R1+0x1668] ;  /* 0x0016680001007983 */ /* 0x000f680000300800 */
[----:B------:R1:W-:Y:S04]  /*5a0a0*/  LDGSTS.E [R2+-0x59880], desc[UR8][R4.64], P0 ;  /* 0xa678000004027fae */ /* 0x0003e80008121848 */
[----:B------:R-:W3:Y:S01]  /*5a0b0*/  LDL.LU R5, [R1+0x13c4] ;  /* 0x0013c40001057983 */ /* 0x000ee20000300800 */
[----:B------:R-:W-:-:S02]  /*5a0c0*/  IADD3 R191, P1, R191, UR5, RZ ;  /* 0x00000005bfbf7c10 */ /* 0x000fc4000ff3e0ff */
[----:B------:R-:W-:Y:S02]  /*5a0d0*/  IADD3 R9, P2, R9, UR5, RZ ;  /* 0x0000000509097c10 */ /* 0x000fe4000ff5e0ff */
[----:B-1----:R-:W-:Y:S02]  /*5a0e0*/  MOV R4, R191 ;  /* 0x000000bf00047202 */ /* 0x002fe40000000f00 */
[----:B------:R-:W-:Y:S01]  /*5a0f0*/  IADD3.X R190, R190, UR7, RZ, P2, !PT ;  /* 0x00000007bebe7c10 */ /* 0x000fe200097fe4ff */
[----:B------:R-:W-:Y:S01]  /*5a100*/  STL [R1+0x13c8], R191 ;  /* 0x0013c8bf01007387 */ /* 0x000fe20000100800 */
[----:B------:R-:W-:-:S04]  /*5a110*/  UIADD3 UR11, UR11, 0x1, URZ ;  /* 0x000000010b0b7890 */ /* 0x000fc8000fffe03f */
[----:B------:R-:W-:Y:S01]  /*5a120*/  UISETP.NE.U32.AND UP0, UPT, UR11, UR18, UPT ;  /* 0x000000120b00728c */ /* 0x000fe2000bf05070 */
[----:B---3--:R-:W-:-:S05]  /*5a130*/  IADD3.X R5, R5, UR7, RZ, P1, !PT ;  /* 0x0000000705057c10 */ /* 0x008fca0008ffe4ff */
[----:B------:R1:W-:Y:S04]  /*5a140*/  STL [R1+0x13c4], R5 ;  /* 0x0013c40501007387 */ /* 0x0003e80000100800 */
[----:B------:R3:W-:Y:S02]  /*5a150*/  LDGSTS.E [R2+-0x59480], desc[UR8][R4.64], P0 ;  /* 0xa6b8000004027fae */ /* 0x0007e40008121848 */
[----:B---3--:R-:W-:Y:S02]  /*5a160*/  IMAD.MOV.U32 R4, RZ, RZ, R9 ;  /* 0x000000ffff047224 */ /* 0x008fe400078e0009 */
[----:B-1----:R-:W-:-:S05]  /*5a170*/  IMAD.MOV.U32 R5, RZ, RZ, R190 ;  /* 0x000000ffff057224 */ /* 0x002fca00078e00be */
[----:B------:R1:W-:Y:S02]  /*5a180*/  LDGSTS.E [R2+-0x59080], desc[UR8][R4.64], P0 ;  /* 0xa6f8000004027fae */ /* 0x0003e40008121848 */
[----:B-1----:R-:W-:-:S04]  /*5a190*/  IADD3 R4, P1, R186, UR5, RZ ;  /* 0x00000005ba047c10 */ /* 0x002fc8000ff3e0ff */
[----:B------:R-:W-:Y:S02]  /*5a1a0*/  IADD3.X R186, R187, UR7, RZ, P1, !PT ;  /* 0x00000007bbba7c10 */ /* 0x000fe40008ffe4ff */
[----:B------:R-:W-:Y:S01]  /*5a1b0*/  IADD3 R5, P1, R182, UR5, RZ ;  /* 0x00000005b6057c10 */ /* 0x000fe2000ff3e0ff */
[----:B------:R1:W-:Y:S03]  /*5a1c0*/  STL [R1+0x1408], R9 ;  /* 0x0014080901007387 */ /* 0x0003e60000100800 */
[----:B------:R-:W-:Y:S01]  /*5a1d0*/  IADD3.X R182, R183, UR7, RZ, P1, !PT ;  /* 0x00000007b7b67c10 */ /* 0x000fe20008ffe4ff */
[----:B------:R3:W-:Y:S01]  /*5a1e0*/  STL [R1+0x1404], R190 ;  /* 0x001404be01007387 */ /* 0x0007e20000100800 */
[----:B-1----:R-:W-:-:S04]  /*5a1f0*/  IADD3 R9, P1, R178, UR5, RZ ;  /* 0x00000005b2097c10 */ /* 0x002fc8000ff3e0ff */
[----:B------:R-:W-:Y:S02]  /*5a200*/  IADD3.X R178, R179, UR7, RZ, P1, !PT ;  /* 0x00000007b3b27c10 */ /* 0x000fe40008ffe4ff */
[----:B---3--:R-:W-:Y:S01]  /*5a210*/  IADD3 R190, P1, R174, UR5, RZ ;  /* 0x00000005aebe7c10 */ /* 0x008fe2000ff3e0ff */
[----:B------:R-:W-:Y:S01]  /*5a220*/  IMAD.MOV.U32 R183, RZ, RZ, R182 ;  /* 0x000000ffffb77224 */ /* 0x000fe200078e00b6 */
[----:B------:R-:W-:Y:S02]  /*5a230*/  MOV R187, R186 ;  /* 0x000000ba00bb7202 */ /* 0x000fe40000000f00 */
[----:B--2---:R-:W-:Y:S01]  /*5a240*/  IADD3.X R174, R175, UR7, RZ, P1, !PT ;  /* 0x00000007afae7c10 */ /* 0x004fe20008ffe4ff */
[----:B------:R-:W-:Y:S01]  /*5a250*/  IMAD.MOV.U32 R186, RZ, RZ, R4 ;  /* 0x000000ffffba7224 */ /* 0x000fe200078e0004 */
[----:B------:R-:W-:Y:S01]  /*5a260*/  MOV R182, R5 ;  /* 0x0000000500b67202 */ /* 0x000fe20000000f00 */
[----:B------:R-:W-:Y:S01]  /*5a270*/  IMAD.MOV.U32 R179, RZ, RZ, R178 ;  /* 0x000000ffffb37224 */ /* 0x000fe200078e00b2 */
[----:B------:R-:W-:Y:S01]  /*5a280*/  MOV R175, R174 ;  /* 0x000000ae00af7202 */ /* 0x000fe20000000f00 */
[----:B------:R-:W-:Y:S01]  /*5a290*/  IMAD.MOV.U32 R178, RZ, RZ, R9 ;  /* 0x000000ffffb27224 */ /* 0x000fe200078e0009 */
[----:B------:R1:W-:Y:S01]  /*5a2a0*/  LDGSTS.E [R2+-0x58c80], desc[UR8][R186.64], P0 ;  /* 0xa7380000ba027fae */ /* 0x0003e20008121848 */
[----:B------:R-:W-:-:S03]  /*5a2b0*/  IMAD.MOV.U32 R174, RZ, RZ, R190 ;  /* 0x000000ffffae7224 */ /* 0x000fc600078e00be */
[----:B------:R1:W-:Y:S04]  /*5a2c0*/  LDGSTS.E [R2+-0x58880], desc[UR8][R182.64], P0 ;  /* 0xa7780000b6027fae */ /* 0x0003e80008121848 */
[----:B------:R1:W-:Y:S04]  /*5a2d0*/  LDGSTS.E [R2+-0x58480], desc[UR8][R178.64], P0 ;  /* 0xa7b80000b2027fae */ /* 0x0003e80008121848 */
[----:B------:R1:W-:Y:S01]  /*5a2e0*/  LDGSTS.E [R2+-0x58080], desc[UR8][R174.64], P0 ;  /* 0xa7f80000ae027fae */ /* 0x0003e20008121848 */
[----:B------:R-:W-:-:S03]  /*5a2f0*/  PLOP3.LUT P0, PT, PT, PT, UP0, 0x80, 0x0 ;  /* 0x000000000000781c */ /* 0x000fc60003f0f008 */
[----:B------:R-:W0:Y:S10]  /*5a300*/  LDGDEPBAR ;  /* 0x00000000000079af */ /* 0x000e340000000000 */
[----:B-1----:R-:W-:Y:S05]  /*5a310*/  @P0 BRA `(.L_x_1) ;  /* 0xfffffe8400d40947 */ /* 0x002fea000383ffff */
.L_x_0:
[----:B------:R-:W2:Y:S01]  /*5a320*/  LDL.LU R12, [R1+0x400] ;  /* 0x00040000010c7983 */ /* 0x000ea20000300800 */
[----:B------:R-:W-:-:S04]  /*5a330*/  DEPBAR.LE SB0, 0x0 ;  /* 0x000080000000791a */ /* 0x000fc80000000000 */
[----:B------:R-:W3:Y:S01]  /*5a340*/  LDL.LU R177, [R1+0x18] ;  /* 0x0000180001b17983 */ /* 0x000ee20000300800 */
[----:B------:R-:W-:Y:S01]  /*5a350*/  ULDC UR4, c[0x0][0x22c] ;  /* 0x00008b0000047ab9 */ /* 0x000fe20000000800 */
[----:B------:R-:W-:Y:S01]  /*5a360*/  ULDC UR5, c[0x0][0x22c] ;  /* 0x00008b0000057ab9 */ /* 0x000fe20000000800 */
[----:B------:R-:W-:Y:S01]  /*5a370*/  ULDC.64 UR30, c[0x0][0x228] ;  /* 0x00008a00001e7ab9 */ /* 0x000fe20000000a00 */
[----:B------:R-:W4:Y:S01]  /*5a380*/  LDL.LU R174, [R1+0x414] ;  /* 0x0004140001ae7983 */ /* 0x000f220000300800 */
[----:B------:R-:W-:Y:S01]  /*5a390*/  ULDC UR28, c[0x0][0x248] ;  /* 0x00009200001c7ab9 */ /* 0x000fe20000000800 */
[----:B------:R-:W-:Y:S01]  /*5a3a0*/  ULDC.64 UR12, c[0x0][0x228] ;  /* 0x00008a00000c7ab9 */ /* 0x000fe20000000a00 */
[----:B------:R-:W-:Y:S01]  /*5a3b0*/  ULDC UR6, c[0x0][0x22c] ;  /* 0x00008b0000067ab9 */ /* 0x000fe20000000800 */
[----:B------:R-:W3:Y:S01]  /*5a3c0*/  LDL.LU R175, [R1+0x41c] ;  /* 0x00041c0001af7983 */ /* 0x000ee20000300800 */
[----:B------:R-:W-:Y:S01]  /*5a3d0*/  ULDC.64 UR10, c[0x0][0x228] ;  /* 0x00008a00000a7ab9 */ /* 0x000fe20000000a00 */
[----:B------:R-:W-:Y:S01]  /*5a3e0*/  ULDC.64 UR20, c[0x0][0x228] ;  /* 0x00008a0000147ab9 */ /* 0x000fe20000000a00 */
[----:B------:R-:W-:Y:S01]  /*5a3f0*/  ULDC.64 UR18, c[0x0][0x228] ;  /* 0x00008a0000127ab9 */ /* 0x000fe20000000a00 */
[----:B------:R-:W3:Y:S01]  /*5a400*/  LDL.LU R191, [R1+0x214] ;  /* 0x0002140001bf7983 */ /* 0x000ee20000300800 */
[----:B------:R-:W-:Y:S01]  /*5a410*/  ULDC.64 UR16, c[0x0][0x228] ;  /* 0x00008a0000107ab9 */ /* 0x000fe20000000a00 */
[----:B------:R-:W-:Y:S01]  /*5a420*/  ULDC.64 UR14, c[0x0][0x228] ;  /* 0x00008a00000e7ab9 */ /* 0x000fe20000000a00 */
[----:B------:R-:W-:Y:S01]  /*5a430*/  ULDC.64 UR22, c[0x0][0x228] ;  /* 0x00008a0000167ab9 */ /* 0x000fe20000000a00 */
[----:B------:R-:W3:Y:S01]  /*5a440*/  LDL.LU R190, [R1+0x21c] ;  /* 0x00021c0001be7983 */ /* 0x000ee20000300800 */
[----:B------:R-:W-:Y:S01]  /*5a450*/  ULDC.64 UR26, c[0x0][0x228] ;  /* 0x00008a00001a7ab9 */ /* 0x000fe20000000a00 */
[----:B------:R-:W-:-:S02]  /*5a460*/  ULDC.64 UR24, c[0x0][0x228] ;  /* 0x00008a0000187ab9 */ /* 0x000fc40000000a00 */
[----:B------:R-:W4:Y:S04]  /*5a470*/  LDL.LU R16, [R1] ;  /* 0x0000000001107983 */ /* 0x000f280000300800 */
[----:B------:R-:W4:Y:S04]  /*5a480*/  LDL.LU R17, [R1+0x8] ;  /* 0x0000080001117983 */ /* 0x000f280000300800 */
[----:B------:R-:W2:Y:S04]  /*5a490*/  LDL.LU R20, [R1+0x404] ;  /* 0x0004040001147983 */ /* 0x000ea80000300800 */
[----:B------:R-:W3:Y:S04]  /*5a4a0*/  LDL.LU R21, [R1+0x40c] ;  /* 0x00040c0001157983 */ /* 0x000ee80000300800 */
[----:B------:R-:W4:Y:S04]  /*5a4b0*/  LDL.LU R18, [R1+0x204] ;  /* 0x0002040001127983 */ /* 0x000f280000300800 */
        /* <DEDUP_REMOVED lines=12> */
[----:B------:R-:W4:Y:S01]  /*5a580*/  LDL.LU R181, [R1+0x1510] ;  /* 0x0015100001b57983 */ /* 0x000f220000300800 */
[----:B------:R-:W1:Y:S02]  /*5a590*/  S2R R3, SR_TID.X ;  /* 0x0000000000037919 */ /* 0x000e640000002100 */
[----:B-1---5:R-:W-:-:S04]  /*5a5a0*/  SHF.L.U32 R8, R3, 0x6, RZ ;  /* 0x0000000603087819 */ /* 0x022fc800000006ff */
[----:B------:R-:W-:Y:S01]  /*5a5b0*/  LOP3.LUT R8, R8, 0x400, RZ, 0xc0, !PT ;  /* 0x0000040008087812 */ /* 0x000fe200078ec0ff */
[----:B--2---:R-:W-:Y:S01]  /*5a5c0*/  IMAD.MOV.U32 R178, RZ, RZ, R20 ;  /* 0x000000ffffb27224 */ /* 0x004fe200078e0014 */
[----:B---3--:R-:W-:-:S03]  /*5a5d0*/  MOV R179, R21 ;  /* 0x0000001500b37202 */ /* 0x008fc60000000f00 */
[----:B------:R-:W-:Y:S02]  /*5a5e0*/  IMAD.MOV.U32 R153, RZ, RZ, R178 ;  /* 0x000000ffff997224 */ /* 0x000fe400078e00b2 */
[----:B----4-:R-:W-:Y:S01]  /*5a5f0*/  IMAD.MOV.U32 R20, RZ, RZ, R18 ;  /* 0x000000ffff147224 */ /* 0x010fe200078e0012 */
[----:B------:R-:W-:Y:S01]  /*5a600*/  MOV R22, R179 ;  /* 0x000000b300167202 */ /* 0x000fe20000000f00 */
[----:B------:R-:W-:Y:S02]  /*5a610*/  IMAD.MOV.U32 R21, RZ, RZ, R19 ;  /* 0x000000ffff157224 */ /* 0x000fe400078e0013 */
[----:B------:R-:W-:Y:S01]  /*5a620*/  IMAD.MOV.U32 R23, RZ, RZ, R20 ;  /* 0x000000ffff177224 */ /* 0x000fe200078e0014 */
[----:B------:R-:W-:Y:S01]  /*5a630*/  MOV R18, R14 ;  /* 0x0000000e00127202 */ /* 0x000fe20000000f00 */
[----:B------:R-:W-:-:S04]  /*5a640*/  IMAD.MOV.U32 R19, RZ, RZ, R15 ;  /* 0x000000ffff137224 */ /* 0x000fc800078e000f */
[----:B------:R-:W-:Y:S02]  /*5a650*/  IMAD.MOV.U32 R178, RZ, RZ, R19 ;  /* 0x000000ffffb27224 */ /* 0x000fe400078e0013 */
[----:B------:R-:W1:Y:S01]  /*5a660*/  S2R R19, SR_TID.X ;  /* 0x0000000000137919 */ /* 0x000e620000002100 */
[----:B------:R-:W-:Y:S01]  /*5a670*/  IMAD.MOV.U32 R14, RZ, RZ, R10 ;  /* 0x000000ffff0e7224 */ /* 0x000fe200078e000a */
[----:B------:R-:W-:Y:S01]  /*5a680*/  MOV R15, R11 ;  /* 0x0000000b000f7202 */ /* 0x000fe20000000f00 */
[----:B------:R-:W-:Y:S02]  /*5a690*/  IMAD.MOV.U32 R10, RZ, RZ, R9 ;  /* 0x000000ffff0a7224 */ /* 0x000fe400078e0009 */
[----:B------:R-:W-:Y:S02]  /*5a6a0*/  IMAD.MOV.U32 R11, RZ, RZ, R5 ;  /* 0x000000ffff0b7224 */ /* 0x000fe400078e0005 */
[----:B------:R-:W-:Y:S01]  /*5a6b0*/  IMAD.MOV.U32 R179, RZ, RZ, R10 ;  /* 0x000000ffffb37224 */ /* 0x000fe200078e000a */
[----:B------:R-:W2:Y:S01]  /*5a6c0*/  LDC R5, c[0x0][0x244] ;  /* 0x00009100ff057b82 */ /* 0x000ea20000000800 */
[----:B------:R-:W-:-:S02]  /*5a6d0*/  MOV R9, R4 ;  /* 0x0000000400097202 */ /* 0x000fc40000000f00 */
[----:B------:R-:W-:Y:S01]  /*5a6e0*/  MOV R20, R11 ;  /* 0x0000000b00147202 */ /* 0x000fe20000000f00 */
[----:B------:R-:W-:Y:S01]  /*5a6f0*/  IMAD.MOV.U32 R4, RZ, RZ, R2 ;  /* 0x000000ffff047224 */ /* 0x000fe200078e0002 */
[C---:B------:R-:W-:Y:S01]  /*5a700*/  IADD3 R10, R0.reuse, 0x4, RZ ;  /* 0x00000004000a7810 */ /* 0x040fe20007ffe0ff */
[C---:B------:R-:W-:Y:S01]  /*5a710*/  IMAD.SHL.U32 R2, R3.reuse, 0x10, RZ ;  /* 0x0000001003027824 */ /* 0x040fe200078e00ff */
[----:B------:R-:W-:Y:S01]  /*5a720*/  LOP3.LUT R3, R3, 0x60, RZ, 0xc0, !PT ;  /* 0x0000006003037812 */ /* 0x000fe200078ec0ff */
[----:B------:R-:W-:Y:S01]  /*5a730*/  IMAD.MOV.U32 R11, RZ, RZ, R4 ;  /* 0x000000ffff0b7224 */ /* 0x000fe200078e0004 */
[----:B------:R-:W-:Y:S01]  /*5a740*/  BAR.SYNC.DEFER_BLOCKING 0x0 ;  /* 0x0000000000007b1d */ /* 0x000fe20000010000 */
[----:B-1----:R-:W-:Y:S01]  /*5a750*/  LOP3.LUT R19, R19, 0x7f, RZ, 0xc0, !PT ;  /* 0x0000007f13137812 */ /* 0x002fe200078ec0ff */
[----:B------:R-:W-:Y:S01]  /*5a760*/  VIADD R4, R0, 0x2 ;  /* 0x0000000200047836 */ /* 0x000fe20000000000 */
[----:B------:R-:W-:Y:S02]  /*5a770*/  LOP3.LUT R2, R2, 0xf0, RZ, 0xc0, !PT ;  /* 0x000000f002027812 */ /* 0x000fe400078ec0ff */
[----:B------:R-:W-:Y:S01]  /*5a780*/  LEA R252, R19, UR61, 0x4 ;  /* 0x0000003d13fc7c11 */ /* 0x000fe2000f8e20ff */
[----:B------:R-:W-:Y:S01]  /*5a790*/  IMAD.MOV.U32 R19, RZ, RZ, R26 ;  /* 0x000000ffff137224 */ /* 0x000fe200078e001a */
[----:B------:R-:W-:Y:S01]  /*5a7a0*/  IADD3 R8, R8, UR61, R2 ;  /* 0x0000003d08087c10 */ /* 0x000fe2000fffe002 */
[----:B------:R-:W-:Y:S01]  /*5a7b0*/  VIADD R2, R0, 0x1 ;  /* 0x0000000100027836 */ /* 0x000fe20000000000 */
[----:B------:R-:W-:-:S02]  /*5a7c0*/  ISETP.GE.AND P0, PT, R6, R181, PT ;  /* 0x000000b50600720c */ /* 0x000fc40003f06270 */
[----:B------:R-:W-:Y:S02]  /*5a7d0*/  LEA R8, R3, R8, 0x3 ;  /* 0x0000000803087211 */ /* 0x000fe400078e18ff */
[----:B------:R-:W-:Y:S01]  /*5a7e0*/  MOV R181, R18 ;  /* 0x0000001200b57202 */ /* 0x000fe20000000f00 */
[----:B--2---:R-:W-:Y:S01]  /*5a7f0*/  IMAD R3, R6, R5, RZ ;  /* 0x0000000506037224 */ /* 0x004fe200078e02ff */
[----:B------:R-:W-:Y:S02]  /*5a800*/  MOV R18, R24 ;  /* 0x0000001800127202 */ /* 0x000fe40000000f00 */
[----:B------:R-:W-:Y:S01]  /*5a810*/  ISETP.GE.AND P5, PT, R0, R180, PT ;  /* 0x000000b40000720c */ /* 0x000fe20003fa6270 */
[----:B------:R-:W-:Y:S01]  /*5a820*/  IMAD.MOV.U32 R180, RZ, RZ, R21 ;  /* 0x000000ffffb47224 */ /* 0x000fe200078e0015 */
[----:B------:R-:W-:Y:S01]  /*5a830*/  ISETP.GE.AND P6, PT, R2, UR4, PT ;  /* 0x0000000402007c0c */ /* 0x000fe2000bfc6270 */
[----:B------:R-:W-:Y:S01]  /*5a840*/  IMAD.MOV.U32 R21, RZ, RZ, R9 ;  /* 0x000000ffff157224 */ /* 0x000fe200078e0009 */
[----:B------:R-:W-:Y:S01]  /*5a850*/  ULDC UR4, c[0x0][0x22c] ;  /* 0x00008b0000047ab9 */ /* 0x000fe20000000800 */
[----:B------:R-:W-:Y:S01]  /*5a860*/  VIADD R2, R0, 0x3 ;  /* 0x0000000300027836 */ /* 0x000fe20000000000 */
[----:B------:R-:W-:Y:S01]  /*5a870*/  ISETP.GE.AND P2, PT, R4, UR4, PT ;  /* 0x0000000404007c0c */ /* 0x000fe2000bf46270 */
[----:B------:R1:W-:Y:S01]  /*5a880*/  STSM.16.M88.4 [R8], R12 ;  /* 0x0000000c08007844 */ /* 0x0003e20000000200 */
[----:B------:R-:W-:-:S02]  /*5a890*/  IMAD R5, R5, 0x80, R3 ;  /* 0x0000008005057824 */ /* 0x000fc400078e0203 */
[----:B------:R-:W-:Y:S01]  /*5a8a0*/  ISETP.GE.AND P1, PT, R2, UR5, PT ;  /* 0x0000000502007c0c */ /* 0x000fe2000bf26270 */
[----:B------:R-:W-:Y:S01]  /*5a8b0*/  ULDC.64 UR4, c[0x0][0x220] ;  /* 0x0000880000047ab9 */ /* 0x000fe20000000a00 */
[C---:B------:R-:W-:Y:S01]  /*5a8c0*/  VIADD R9, R0.reuse, 0x5 ;  /* 0x0000000500097836 */ /* 0x040fe20000000000 */
[----:B------:R-:W-:Y:S02]  /*5a8d0*/  LEA R4, P4, R5, UR4, 0x2 ;  /* 0x0000000405047c11 */ /* 0x000fe4000f8810ff */
[----:B------:R-:W-:Y:S01]  /*5a8e0*/  LEA R2, P3, R3, UR4, 0x2 ;  /* 0x0000000403027c11 */ /* 0x000fe2000f8610ff */
[----:B------:R-:W-:Y:S01]  /*5a8f0*/  ULDC UR4, c[0x0][0x22c] ;  /* 0x00008b0000047ab9 */ /* 0x000fe20000000800 */
[----:B------:R-:W-:Y:S02]  /*5a900*/  ISETP.LT.AND P0, PT, R0, UR31, !P0 ;  /* 0x0000001f00007c0c */ /* 0x000fe4000c701270 */
[----:B------:R-:W-:Y:S02]  /*5a910*/  LEA.HI.X.SX32 R5, R5, UR5, 0x2, P4 ;  /* 0x0000000505057c11 */ /* 0x000fe4000a0f16ff */
[----:B------:R-:W-:Y:S01]  /*5a920*/  LEA.HI.X.SX32 R3, R3, UR5, 0x2, P3 ;  /* 0x0000000503037c11 */ /* 0x000fe200098f16ff */
[----:B-1----:R-:W-:Y:S01]  /*5a930*/  IMAD.MOV.U32 R12, RZ, RZ, R153 ;  /* 0x000000ffff0c7224 */ /* 0x002fe200078e0099 */
[----:B------:R-:W-:Y:S01]  /*5a940*/  BAR.SYNC.DEFER_BLOCKING 0x0 ;  /* 0x0000000000007b1d */ /* 0x000fe20000010000 */
[----:B------:R-:W-:Y:S01]  /*5a950*/  MOV R13, R22 ;  /* 0x00000016000d7202 */ /* 0x000fe20000000f00 */
[----:B------:R-:W-:Y:S01]  /*5a960*/  IMAD.MOV.U32 R14, RZ, RZ, R23 ;  /* 0x000000ffff0e7224 */ /* 0x000fe200078e0017 */
[----:B------:R-:W-:Y:S01]  /*5a970*/  ISETP.GE.AND P4, PT, R9, UR4, PT ;  /* 0x0000000409007c0c */ /* 0x000fe2000bf86270 */
[----:B------:R-:W-:Y:S01]  /*5a980*/  IMAD.MOV.U32 R15, RZ, RZ, R180 ;  /* 0x000000ffff0f7224 */ /* 0x000fe200078e00b4 */
[----:B------:R-:W-:-:S02]  /*5a990*/  ISETP.LT.AND P5, PT, R7, UR12, !P5 ;  /* 0x0000000c07007c0c */ /* 0x000fc4000efa1270 */
[----:B------:R-:W-:Y:S01]  /*5a9a0*/  ISETP.GE.AND P3, PT, R10, UR6, PT ;  /* 0x000000060a007c0c */ /* 0x000fe2000bf66270 */
[----:B------:R-:W1:Y:S01]  /*5a9b0*/  LDS.128 R152, [R252] ;  /* 0x00000000fc987984 */ /* 0x000e620000000c00 */
[----:B------:R-:W-:Y:S01]  /*5a9c0*/  IMAD R9, R0, UR28, RZ ;  /* 0x0000001c00097c24 */ /* 0x000fe2000f8e02ff */
[----:B------:R-:W-:Y:S01]  /*5a9d0*/  ULDC.64 UR6, c[0x0][0x228] ;  /* 0x00008a0000067ab9 */ /* 0x000fe20000000a00 */
[----:B------:R-:W-:Y:S01]  /*5a9e0*/  ULDC.64 UR4, c[0x0][0x228] ;  /* 0x00008a0000047ab9 */ /* 0x000fe20000000a00 */
[----:B------:R-:W-:Y:S06]  /*5a9f0*/  BAR.SYNC.DEFER_BLOCKING 0x0 ;  /* 0x0000000000007b1d */ /* 0x000fec0000010000 */
[----:B------:R-:W-:Y:S02]  /*5aa00*/  STSM.16.M88.4 [R8], R16 ;  /* 0x0000001008007844 */ /* 0x000fe40000000200 */
[----:B------:R-:W-:Y:S06]  /*5aa10*/  BAR.SYNC.DEFER_BLOCKING 0x0 ;  /* 0x0000000000007b1d */ /* 0x000fec0000010000 */
[----:B-1----:R-:W-:Y:S04]  /*5aa20*/  STL.64 [R1+0x400], R152 ;  /* 0x0004009801007387 */ /* 0x002fe80000100a00 */
[----:B------:R-:W-:Y:S04]  /*5aa30*/  STL.64 [R1+0x408], R154 ;  /* 0x0004089a01007387 */ /* 0x000fe80000100a00 */
[----:B------:R-:W1:Y:S01]  /*5aa40*/  LDS.128 R16, [R252] ;  /* 0x00000000fc107984 */ /* 0x000e620000000c00 */
[----:B------:R-:W-:Y:S06]  /*5aa50*/  BAR.SYNC.DEFER_BLOCKING 0x0 ;  /* 0x0000000000007b1d */ /* 0x000fec0000010000 */
[----:B------:R2:W-:Y:S04]  /*5aa60*/  STSM.16.M88.4 [R8], R12 ;  /* 0x0000000c08007844 */ /* 0x0005e80000000200 */
[----:B-1----:R1:W-:Y:S01]  /*5aa70*/  STL.64 [R1+0x600], R16 ;  /* 0x0006001001007387 */ /* 0x0023e20000100a00 */
[----:B--2---:R-:W-:Y:S01]  /*5aa80*/  IMAD.MOV.U32 R13, RZ, RZ, R20 ;  /* 0x000000ffff0d7224 */ /* 0x004fe200078e0014 */
[----:B------:R-:W-:Y:S01]  /*5aa90*/  MOV R14, R21 ;  /* 0x00000015000e7202 */ /* 0x000fe20000000f00 */
[----:B------:R-:W-:Y:S01]  /*5aaa0*/  BAR.SYNC.DEFER_BLOCKING 0x0 ;  /* 0x0000000000007b1d */ /* 0x000fe20000010000 */
[----:B------:R-:W-:-:S02]  /*5aab0*/  IMAD.MOV.U32 R12, RZ, RZ, R179 ;  /* 0x000000ffff0c7224 */ /* 0x000fc400078e00b3 */
[----:B------:R-:W-:Y:S01]  /*5aac0*/  IMAD.MOV.U32 R15, RZ, RZ, R11 ;  /* 0x000000ffff0f7224 */ /* 0x000fe200078e000b */
[----:B-1----:R-:W-:Y:S01]  /*5aad0*/  MOV R16, R181 ;  /* 0x000000b500107202 */ /* 0x002fe20000000f00 */
[----:B------:R-:W-:Y:S01]  /*5aae0*/  IMAD.MOV.U32 R17, RZ, RZ, R178 ;  /* 0x000000ffff117224 */ /* 0x000fe200078e00b2 */
[----:B------:R1:W-:Y:S02]  /*5aaf0*/  STL.64 [R1+0x608], R18 ;  /* 0x0006081201007387 */ /* 0x0003e40000100a00 */
[----:B-1----:R-:W-:Y:S01]  /*5ab00*/  IMAD.MOV.U32 R18, RZ, RZ, R25 ;  /* 0x000000ffff127224 */ /* 0x002fe200078e0019 */
[----:B------:R-:W-:Y:S01]  /*5ab10*/  MOV R19, R27 ;  /* 0x0000001b00137202 */ /* 0x000fe20000000f00 */
[----:B------:R-:W1:Y:S01]  /*5ab20*/  LDS.128 R20, [R252] ;  /* 0x00000000fc147984 */ /* 0x000e620000000c00 */
[----:B------:R-:W-:Y:S06]  /*5ab30*/  BAR.SYNC.DEFER_BLOCKING 0x0 ;  /* 0x0000000000007b1d */ /* 0x000fec0000010000 */
[----:B------:R-:W-:Y:S02]  /*5ab40*/  STSM.16.M88.4 [R8], R16 ;  /* 0x0000001008007844 */ /* 0x000fe40000000200 */
[----:B------:R-:W-:Y:S06]  /*5ab50*/  BAR.SYNC.DEFER_BLOCKING 0x0 ;  /* 0x0000000000007b1d */ /* 0x000fec0000010000 */
[----:B-1----:R-:W-:Y:S04]  /*5ab60*/  STL.64 [R1], R20 ;  /* 0x0000001401007387 */ /* 0x002fe80000100a00 */
[----:B------:R-:W-:Y:S04]  /*5ab70*/  STL.64 [R1+0x8], R22 ;  /* 0x0000081601007387 */ /* 0x000fe80000100a00 */
[----:B------:R-:W1:Y:S01]  /*5ab80*/  LDS.128 R16, [R252] ;  /* 0x00000000fc107984 */ /* 0x000e620000000c00 */
[----:B------:R-:W-:Y:S06]  /*5ab90*/  BAR.SYNC.DEFER_BLOCKING 0x0 ;  /* 0x0000000000007b1d */ /* 0x000fec0000010000 */
[----:B------:R2:W-:Y:S02]  /*5aba0*/  STSM.16.M88.4 [R8], R12 ;  /* 0x0000000c08007844 */ /* 0x0005e40000000200 */
[----:B------:R-:W-:Y:S06]  /*5abb0*/  BAR.SYNC.DEFER_BLOCKING 0x0 ;  /* 0x0000000000007b1d */ /* 0x000fec0000010000 */
[----:B-1----:R1:W-:Y:S04]  /*5abc0*/  STL.64 [R1+0x200], R16 ;  /* 0x0002001001007387 */ /* 0x0023e80000100a00 */
[----:B------:R3:W-:Y:S01]  /*5abd0*/  STL.64 [R1+0x208], R18 ;  /* 0x0002081201007387 */ /* 0x0007e20000100a00 */
[----:B--2---:R-:W-:Y:S01]  /*5abe0*/  MOV R12, R174 ;  /* 0x000000ae000c7202 */ /* 0x004fe20000000f00 */
[----:B------:R-:W-:Y:S01]  /*5abf0*/  IMAD.MOV.U32 R13, RZ, RZ, R175 ;  /* 0x000000ffff0d7224 */ /* 0x000fe200078e00af */
[----:B------:R-:W-:Y:S01]  /*5ac00*/  MOV R15, R190 ;  /* 0x000000be000f7202 */ /* 0x000fe20000000f00 */
[----:B------:R-:W-:-:S02]  /*5ac10*/  IMAD.MOV.U32 R14, RZ, RZ, R191 ;  /* 0x000000ffff0e7224 */ /* 0x000fc400078e00bf */
[----:B-1----:R-:W-:Y:S01]  /*5ac20*/  IMAD.MOV.U32 R16, RZ, RZ, R176 ;  /* 0x000000ffff107224 */ /* 0x002fe200078e00b0 */
[----:B------:R-:W-:Y:S01]  /*5ac30*/  MOV R17, R177 ;  /* 0x000000b100117202 */ /* 0x000fe20000000f00 */
[----:B------:R-:W1:Y:S01]  /*5ac40*/  LDS.128 R20, [R252] ;  /* 0x00000000fc147984 */ /* 0x000e620000000c00 */
[----:B---3--:R-:W-:Y:S02]  /*5ac50*/  IMAD.MOV.U32 R18, RZ, RZ, R28 ;  /* 0x000000ffff127224 */ /* 0x008fe400078e001c */
[----:B------:R-:W-:Y:S01]  /*5ac60*/  IMAD.MOV.U32 R19, RZ, RZ, R30 ;  /* 0x000000ffff137224 */ /* 0x000fe200078e001e */
[----:B------:R-:W-:Y:S06]  /*5ac70*/  BAR.SYNC.DEFER_BLOCKING 0x0 ;  /* 0x0000000000007b1d */ /* 0x000fec0000010000 */
[----:B------:R-:W-:Y:S02]  /*5ac80*/  STSM.16.M88.4 [R8], R16 ;  /* 0x0000001008007844 */ /* 0x000fe40000000200 */
[----:B------:R-:W-:Y:S06]  /*5ac90*/  BAR.SYNC.DEFER_BLOCKING 0x0 ;  /* 0x0000000000007b1d */ /* 0x000fec0000010000 */
[----:B-1----:R-:W-:Y:S04]  /*5aca0*/  STL.64 [R1+0x410], R20 ;  /* 0x0004101401007387 */ /* 0x002fe80000100a00 */
[----:B------:R-:W-:Y:S04]  /*5acb0*/  STL.64 [R1+0x418], R22 ;  /* 0x0004181601007387 */ /* 0x000fe80000100a00 */
[----:B------:R-:W1:Y:S01]  /*5acc0*/  LDS.128 R16, [R252] ;  /* 0x00000000fc107984 */ /* 0x000e620000000c00 */
[----:B------:R-:W-:Y:S06]  /*5acd0*/  BAR.SYNC.DEFER_BLOCKING 0x0 ;  /* 0x0000000000007b1d */ /* 0x000fec0000010000 */
[----:B------:R-:W-:Y:S02]  /*5ace0*/  STSM.16.M88.4 [R8], R12 ;  /* 0x0000000c08007844 */ /* 0x000fe40000000200 */
[----:B------:R-:W-:Y:S06]  /*5acf0*/  BAR.SYNC.DEFER_BLOCKING 0x0 ;  /* 0x0000000000007b1d */ /* 0x000fec0000010000 */
[----:B-1----:R1:W-:Y:S04]  /*5ad00*/  STL.64 [R1+0x610], R16 ;  /* 0x0006101001007387 */ /* 0x0023e80000100a00 */
[----:B------:R2:W-:Y:S04]  /*5ad10*/  STL.64 [R1+0x618], R18 ;  /* 0x0006181201007387 */ /* 0x0005e80000100a00 */
[----:B-1----:R-:W3:Y:S04]  /*5ad20*/  LDL.LU R16, [R1+0x14] ;  /* 0x0000140001107983 */ /* 0x002ee80000300800 */
[----:B------:R-:W3:Y:S01]  /*5ad30*/  LDL.LU R17, [R1+0x1c] ;  /* 0x00001c0001117983 */ /* 0x000ee20000300800 */
[----:B--2---:R-:W-:-:S02]  /*5ad40*/  IMAD.MOV.U32 R18, RZ, RZ, R29 ;  /* 0x000000ffff127224 */ /* 0x004fc400078e001d */
[----:B------:R-:W-:Y:S01]  /*5ad50*/  IMAD.MOV.U32 R19, RZ, RZ, R31 ;  /* 0x000000ffff137224 */ /* 0x000fe200078e001f */
[----:B------:R-:W1:Y:S01]  /*5ad60*/  LDS.128 R20, [R252] ;  /* 0x00000000fc147984 */ /* 0x000e620000000c00 */
[----:B------:R-:W-:Y:S06]  /*5ad70*/  BAR.SYNC.DEFER_BLOCKING 0x0 ;  /* 0x0000000000007b1d */ /* 0x000fec0000010000 */
[----:B------:R-:W2:Y:S04]  /*5ad80*/  LDL.LU R12, [R1+0x420] ;  /* 0x00042000010c7983 */ /* 0x000ea80000300800 */
[----:B------:R-:W2:Y:S04]  /*5ad90*/  LDL.LU R13, [R1+0x428] ;  /* 0x00042800010d7983 */ /* 0x000ea80000300800 */
[----:B------:R-:W2:Y:S04]  /*5ada0*/  LDL.LU R14, [R1+0x220] ;  /* 0x00022000010e7983 */ /* 0x000ea80000300800 */
[----:B------:R-:W2:Y:S04]  /*5adb0*/  LDL.LU R15, [R1+0x228] ;  /* 0x00022800010f7983 */ /* 0x000ea80000300800 */
[----:B-1----:R-:W-:Y:S04]  /*5adc0*/  STL.64 [R1+0x210], R20 ;  /* 0x0002101401007387 */ /* 0x002fe80000100a00 */
[----:B------:R-:W-:Y:S04]  /*5add0*/  STL.64 [R1+0x218], R22 ;  /* 0x0002181601007387 */ /* 0x000fe80000100a00 */
[----:B---3--:R-:W-:Y:S01]  /*5ade0*/  STSM.16.M88.4 [R8], R16 ;  /* 0x0000001008007844 */ /* 0x008fe20000000200 */
[----:B------:R-:W-:Y:S06]  /*5adf0*/  BAR.SYNC.DEFER_BLOCKING 0x0 ;  /* 0x0000000000007b1d */ /* 0x000fec0000010000 */
[----:B------:R-:W1:Y:S02]  /*5ae00*/  LDS.128 R16, [R252] ;  /* 0x00000000fc107984 */ /* 0x000e640000000c00 */
[----:B------:R-:W-:Y:S06]  /*5ae10*/  BAR.SYNC.DEFER_BLOCKING 0x0 ;  /* 0x0000000000007b1d */ /* 0x000fec0000010000 */
[----:B--2---:R-:W-:Y:S02]  /*5ae20*/  STSM.16.M88.4 [R8], R12 ;  /* 0x0000000c08007844 */ /* 0x004fe40000000200 */
[----:B------:R-:W-:Y:S06]  /*5ae30*/  BAR.SYNC.DEFER_BLOCKING 0x0 ;  /* 0x0000000000007b1d */ /* 0x000fec0000010000 */
[----:B-1----:R1:W-:Y:S04]  /*5ae40*/  STL.64 [R1+0x10], R16 ;  /* 0x0000101001007387 */ /* 0x0023e80000100a00 */
[----:B------:R2:W-:Y:S04]  /*5ae50*/  STL.64 [R1+0x18], R18 ;  /* 0x0000181201007387 */ /* 0x0005e80000100a00 */
[----:B-1----:R-:W3:Y:S04]  /*5ae60*/  LDL.LU R16, [R1+0x20] ;  /* 0x0000200001107983 */ /* 0x002ee80000300800 */
[----:B------:R-:W3:Y:S01]  /*5ae70*/  LDL.LU R17, [R1+0x28] ;  /* 0x0000280001117983 */ /* 0x000ee20000300800 */
[----:B--2---:R-:W-:Y:S01]  /*5ae80*/  MOV R18, R32 ;  /* 0x0000002000127202 */ /* 0x004fe20000000f00 */
[----:B------:R-:W-:-:S02]  /*5ae90*/  IMAD.MOV.U32 R19, RZ, RZ, R34 ;  /* 0x000000ffff137224 */ /* 0x000fc400078e0022 */
        /* <DEDUP_REMOVED lines=18> */
[----:B--2---:R-:W-:Y:S01]  /*5afc0*/  IMAD.MOV.U32 R18, RZ, RZ, R33 ;  /* 0x000000ffff127224 */ /* 0x004fe200078e0021 */
[----:B------:R-:W-:-:S02]  /*5afd0*/  MOV R19, R35 ;  /* 0x0000002300137202 */ /* 0x000fc40000000f00 */
        /* <DEDUP_REMOVED lines=560> */
[----:B------:R-:W2:Y:S04]  /*5d2e0*/  LDL.LU R12, [R1+0x510] ;  /* 0x00051000010c7983 */ /* 0x000ea80000300800 */
[----:B------:R-:W2:Y:S04]  /*5d2f0*/  LDL.LU R13, [R1+0x518] ;  /* 0x00051800010d7983 */ /* 0x000ea80000300800 */
[----:B------:R-:W2:Y:S04]  /*5d300*/  LDL.LU R14, [R1+0x310] ;  /* 0x00031000010e7983 */ /* 0x000ea80000300800 */
[----:B------:R-:W2:Y:S04]  /*5d310*/  LDL.LU R15, [R1+0x318] ;  /* 0x00031800010f7983 */ /* 0x000ea80000300800 */
[----:B------:R-:W1:Y:S01]  /*5d320*/  LDS.128 R20, [R252] ;  /* 0x00000000fc147984 */ /* 0x000e620000000c00 */
[----:B------:R-:W-:Y:S06]  /*5d330*/  BAR.SYNC.DEFER_BLOCKING 0x0 ;  /* 0x0000000000007b1d */ /* 0x000fec0000010000 */
        /* <DEDUP_REMOVED lines=14> */
[----:B------:R-:W2:Y:S04]  /*5d420*/  LDL.LU R12, [R1+0x514] ;  /* 0x00051400010c7983 */ /* 0x000ea80000300800 */
[----:B------:R-:W2:Y:S04]  /*5d430*/  LDL.LU R13, [R1+0x51c] ;  /* 0x00051c00010d7983 */ /* 0x000ea80000300800 */
[----:B------:R-:W2:Y:S04]  /*5d440*/  LDL.LU R14, [R1+0x314] ;  /* 0x00031400010e7983 */ /* 0x000ea80000300800 */
[----:B------:R-:W2:Y:S04]  /*5d450*/  LDL.LU R15, [R1+0x31c] ;  /* 0x00031c00010f7983 */ /* 0x000ea80000300800 */
[----:B------:R-:W1:Y:S01]  /*5d460*/  LDS.128 R248, [R252] ;  /* 0x00000000fcf87984 */ /* 0x000e620000000c00 */
[----:B------:R-:W-:Y:S06]  /*5d470*/  BAR.SYNC.DEFER_BLOCKING 0x0 ;  /* 0x0000000000007b1d */ /* 0x000fec0000010000 */
[----:B-1----:R-:W-:Y:S04]  /*5d480*/  STL [R1+0x1674], R248 ;  /* 0x001674f801007387 */ /* 0x002fe80000100800 */
[----:B------:R-:W-:Y:S04]  /*5d490*/  STL [R1+0x1670], R249 ;  /* 0x001670f901007387 */ /* 0x000fe80000100800 */
[----:B------:R-:W-:Y:S04]  /*5d4a0*/  STL [R1+0x166c], R250 ;  /* 0x00166cfa01007387 */ /* 0x000fe80000100800 */
[----:B------:R-:W-:Y:S04]  /*5d4b0*/  STL [R1+0x1668], R251 ;  /* 0x001668fb01007387 */ /* 0x000fe80000100800 */
[----:B---3--:R-:W-:Y:S01]  /*5d4c0*/  STSM.16.M88.4 [R8], R16 ;  /* 0x0000001008007844 */ /* 0x008fe20000000200 */
[----:B------:R-:W-:Y:S06]  /*5d4d0*/  BAR.SYNC.DEFER_BLOCKING 0x0 ;  /* 0x0000000000007b1d */ /* 0x000fec0000010000 */
[----:B------:R-:W1:Y:S02]  /*5d4e0*/  LDS.128 R244, [R252] ;  /* 0x00000000fcf47984 */ /* 0x000e640000000c00 */
[----:B------:R-:W-:Y:S06]  /*5d4f0*/  BAR.SYNC.DEFER_BLOCKING 0x0 ;  /* 0x0000000000007b1d */ /* 0x000fec0000010000 */
[----:B--2---:R2:W-:Y:S02]  /*5d500*/  STSM.16.M88.4 [R8], R12 ;  /* 0x0000000c08007844 */ /* 0x0045e40000000200 */
[----:B------:R-:W-:Y:S06]  /*5d510*/  BAR.SYNC.DEFER_BLOCKING 0x0 ;  /* 0x0000000000007b1d */ /* 0x000fec0000010000 */
[----:B-1----:R-:W-:Y:S04]  /*5d520*/  STL [R1+0x1684], R244 ;  /* 0x001684f401007387 */ /* 0x002fe80000100800 */
[----:B------:R-:W-:Y:S04]  /*5d530*/  STL [R1+0x1680], R245 ;  /* 0x001680f501007387 */ /* 0x000fe80000100800 */
[----:B------:R-:W-:Y:S04]  /*5d540*/  STL [R1+0x167c], R246 ;  /* 0x00167cf601007387 */ /* 0x000fe80000100800 */
[----:B------:R-:W-:Y:S04]  /*5d550*/  STL [R1+0x1678], R247 ;  /* 0x001678f701007387 */ /* 0x000fe80000100800 */
[----:B------:R-:W3:Y:S04]  /*5d560*/  LDL.LU R16, [R1+0x114] ;  /* 0x0001140001107983 */ /* 0x000ee80000300800 */
[----:B------:R-:W3:Y:S01]  /*5d570*/  LDL.LU R17, [R1+0x11c] ;  /* 0x00011c0001117983 */ /* 0x000ee20000300800 */
[----:B------:R-:W-:Y:S01]  /*5d580*/  IMAD.MOV.U32 R18, RZ, RZ, R93 ;  /* 0x000000ffff127224 */ /* 0x000fe200078e005d */
[----:B------:R-:W-:-:S02]  /*5d590*/  MOV R19, R95 ;  /* 0x0000005f00137202 */ /* 0x000fc40000000f00 */
[----:B--2---:R-:W2:Y:S04]  /*5d5a0*/  LDL.LU R12, [R1+0x520] ;  /* 0x00052000010c7983 */ /* 0x004ea80000300800 */
        /* <DEDUP_REMOVED lines=17> */
[----:B------:R-:W3:Y:S04]  /*5d6c0*/  LDL.LU R16, [R1+0x120] ;  /* 0x0001200001107983 */ /* 0x000ee80000300800 */
[----:B------:R-:W3:Y:S01]  /*5d6d0*/  LDL.LU R17, [R1+0x128] ;  /* 0x0001280001117983 */ /* 0x000ee20000300800 */
[----:B------:R-:W-:-:S02]  /*5d6e0*/  IMAD.MOV.U32 R18, RZ, RZ, R96 ;  /* 0x000000ffff127224 */ /* 0x000fc400078e0060 */
[----:B------:R-:W-:Y:S01]  /*5d6f0*/  IMAD.MOV.U32 R19, RZ, RZ, R98 ;  /* 0x000000ffff137224 */ /* 0x000fe200078e0062 */
[----:B--2---:R-:W2:Y:S04]  /*5d700*/  LDL.LU R12, [R1+0x524] ;  /* 0x00052400010c7983 */ /* 0x004ea80000300800 */
[----:B------:R-:W2:Y:S04]  /*5d710*/  LDL.LU R13, [R1+0x52c] ;  /* 0x00052c00010d7983 */ /* 0x000ea80000300800 */
[----:B------:R-:W2:Y:S04]  /*5d720*/  LDL.LU R14, [R1+0x324] ;  /* 0x00032400010e7983 */ /* 0x000ea80000300800 */
[----:B------:R-:W2:Y:S04]  /*5d730*/  LDL.LU R15, [R1+0x32c] ;  /* 0x00032c00010f7983 */ /* 0x000ea80000300800 */
[----:B------:R-:W1:Y:S01]  /*5d740*/  LDS.128 R232, [R252] ;  /* 0x00000000fce87984 */ /* 0x000e620000000c00 */
[----:B------:R-:W-:Y:S06]  /*5d750*/  BAR.SYNC.DEFER_BLOCKING 0x0 ;  /* 0x0000000000007b1d */ /* 0x000fec0000010000 */
[----:B---3--:R-:W-:Y:S02]  /*5d760*/  STSM.16.M88.4 [R8], R16 ;  /* 0x0000001008007844 */ /* 0x008fe40000000200 */
[----:B------:R-:W-:Y:S06]  /*5d770*/  BAR.SYNC.DEFER_BLOCKING 0x0 ;  /* 0x0000000000007b1d */ /* 0x000fec0000010000 */
[----:B------:R-:W3:Y:S02]  /*5d780*/  LDS.128 R16, [R252] ;  /* 0x00000000fc107984 */ /* 0x000ee40000000c00 */
[----:B------:R-:W-:Y:S06]  /*5d790*/  BAR.SYNC.DEFER_BLOCKING 0x0 ;  /* 0x0000000000007b1d */ /* 0x000fec0000010000 */
[----:B--2---:R2:W-:Y:S02]  /*5d7a0*/  STSM.16.M88.4 [R8], R12 ;  /* 0x0000000c08007844 */ /* 0x0045e40000000200 */
[----:B------:R-:W-:Y:S06]  /*5d7b0*/  BAR.SYNC.DEFER_BLOCKING 0x0 ;  /* 0x0000000000007b1d */ /* 0x000fec0000010000 */
[----:B--2---:R-:W2:Y:S04]  /*5d7c0*/  LDL.LU R12, [R1+0x124] ;  /* 0x00012400010c7983 */ /* 0x004ea80000300800 */
[----:B------:R-:W2:Y:S01]  /*5d7d0*/  LDL.LU R13, [R1+0x12c] ;  /* 0x00012c00010d7983 */ /* 0x000ea20000300800 */
[----:B------:R-:W-:Y:S01]  /*5d7e0*/  MOV R14, R97 ;  /* 0x00000061000e7202 */ /* 0x000fe20000000f00 */
[----:B------:R-:W-:-:S02]  /*5d7f0*/  IMAD.MOV.U32 R15, RZ, RZ, R99 ;  /* 0x000000ffff0f7224 */ /* 0x000fc400078e0063 */
[----:B------:R-:W4:Y:S04]  /*5d800*/  LDL.LU R24, [R1+0x530] ;  /* 0x0005300001187983 */ /* 0x000f280000300800 */
[----:B------:R-:W4:Y:S04]  /*5d810*/  LDL.LU R25, [R1+0x538] ;  /* 0x0005380001197983 */ /* 0x000f280000300800 */
[----:B------:R-:W4:Y:S04]  /*5d820*/  LDL.LU R26, [R1+0x330] ;  /* 0x00033000011a7983 */ /* 0x000f280000300800 */
[----:B------:R-:W4:Y:S04]  /*5d830*/  LDL.LU R27, [R1+0x338] ;  /* 0x00033800011b7983 */ /* 0x000f280000300800 */
[----:B------:R-:W3:Y:S01]  /*5d840*/  LDS.128 R20, [R252] ;  /* 0x00000000fc147984 */ /* 0x000ee20000000c00 */
[----:B------:R-:W-:Y:S06]  /*5d850*/  BAR.SYNC.DEFER_BLOCKING 0x0 ;  /* 0x0000000000007b1d */ /* 0x000fec0000010000 */
[----:B--2---:R-:W-:Y:S02]  /*5d860*/  STSM.16.M88.4 [R8], R12 ;  /* 0x0000000c08007844 */ /* 0x004fe40000000200 */
[----:B------:R-:W-:Y:S06]  /*5d870*/  BAR.SYNC.DEFER_BLOCKING 0x0 ;  /* 0x0000000000007b1d */ /* 0x000fec0000010000 */
[----:B------:R-:W2:Y:S02]  /*5d880*/  LDS.128 R12, [R252] ;  /* 0x00000000fc0c7984 */ /* 0x000ea40000000c00 */
[----:B------:R-:W-:Y:S06]  /*5d890*/  BAR.SYNC.DEFER_BLOCKING 0x0 ;  /* 0x0000000000007b1d */ /* 0x000fec0000010000 */
[----:B----4-:R4:W-:Y:S02]  /*5d8a0*/  STSM.16.M88.4 [R8], R24 ;  /* 0x0000001808007844 */ /* 0x0109e40000000200 */
[----:B------:R-:W-:Y:S06]  /*5d8b0*/  BAR.SYNC.DEFER_BLOCKING 0x0 ;  /* 0x0000000000007b1d */ /* 0x000fec0000010000 */
[----:B----4-:R-:W4:Y:S04]  /*5d8c0*/  LDL.LU R24, [R1+0x130] ;  /* 0x0001300001187983 */ /* 0x010f280000300800 */
[----:B------:R-:W4:Y:S01]  /*5d8d0*/  LDL.LU R25, [R1+0x138] ;  /* 0x0001380001197983 */ /* 0x000f220000300800 */
[----:B------:R-:W-:Y:S01]  /*5d8e0*/  IMAD.MOV.U32 R26, RZ, RZ, R100 ;  /* 0x000000ffff1a7224 */ /* 0x000fe200078e0064 */
[----:B------:R-:W-:-:S02]  /*5d8f0*/  MOV R27, R102 ;  /* 0x00000066001b7202 */ /* 0x000fc40000000f00 */
[----:B------:R-:W3:Y:S04]  /*5d900*/  LDL.LU R28, [R1+0x534] ;  /* 0x00053400011c7983 */ /* 0x000ee80000300800 */
[----:B------:R-:W3:Y:S04]  /*5d910*/  LDL.LU R29, [R1+0x53c] ;  /* 0x00053c00011d7983 */ /* 0x000ee80000300800 */
[----:B------:R-:W3:Y:S04]  /*5d920*/  LDL.LU R30, [R1+0x334] ;  /* 0x00033400011e7983 */ /* 0x000ee80000300800 */
[----:B------:R-:W3:Y:S04]  /*5d930*/  LDL.LU R31, [R1+0x33c] ;  /* 0x00033c00011f7983 */ /* 0x000ee80000300800 */
[----:B------:R-:W2:Y:S01]  /*5d940*/  LDS.128 R32, [R252] ;  /* 0x00000000fc207984 */ /* 0x000ea20000000c00 */
[----:B------:R-:W-:Y:S06]  /*5d950*/  BAR.SYNC.DEFER_BLOCKING 0x0 ;  /* 0x0000000000007b1d */ /* 0x000fec0000010000 */
[----:B----4-:R-:W-:Y:S02]  /*5d960*/  STSM.16.M88.4 [R8], R24 ;  /* 0x0000001808007844 */ /* 0x010fe40000000200 */
[----:B------:R-:W-:Y:S06]  /*5d970*/  BAR.SYNC.DEFER_BLOCKING 0x0 ;  /* 0x0000000000007b1d */ /* 0x000fec0000010000 */
[----:B------:R-:W4:Y:S02]  /*5d980*/  LDS.128 R24, [R252] ;  /* 0x00000000fc187984 */ /* 0x000f240000000c00 */
[----:B------:R-:W-:Y:S06]  /*5d990*/  BAR.SYNC.DEFER_BLOCKING 0x0 ;  /* 0x0000000000007b1d */ /* 0x000fec0000010000 */
[----:B---3--:R3:W-:Y:S02]  /*5d9a0*/  STSM.16.M88.4 [R8], R28 ;  /* 0x0000001c08007844 */ /* 0x0087e40000000200 */
[----:B------:R-:W-:Y:S06]  /*5d9b0*/  BAR.SYNC.DEFER_BLOCKING 0x0 ;  /* 0x0000000000007b1d */ /* 0x000fec0000010000 */
[----:B---3--:R-:W3:Y:S04]  /*5d9c0*/  LDL.LU R28, [R1+0x134] ;  /* 0x00013400011c7983 */ /* 0x008ee80000300800 */
[----:B------:R-:W3:Y:S01]  /*5d9d0*/  LDL.LU R29, [R1+0x13c] ;  /* 0x00013c00011d7983 */ /* 0x000ee20000300800 */
[----:B------:R-:W-:-:S02]  /*5d9e0*/  IMAD.MOV.U32 R30, RZ, RZ, R101 ;  /* 0x000000ffff1e7224 */ /* 0x000fc400078e0065 */
[----:B------:R-:W-:Y:S01]  /*5d9f0*/  IMAD.MOV.U32 R31, RZ, RZ, R103 ;  /* 0x000000ffff1f7224 */ /* 0x000fe200078e0067 */
[----:B------:R-:W2:Y:S04]  /*5da00*/  LDL.LU R40, [R1+0x540] ;  /* 0x0005400001287983 */ /* 0x000ea80000300800 */
[----:B------:R-:W2:Y:S04]  /*5da10*/  LDL.LU R41, [R1+0x548] ;  /* 0x0005480001297983 */ /* 0x000ea80000300800 */
[----:B------:R-:W2:Y:S04]  /*5da20*/  LDL.LU R42, [R1+0x340] ;  /* 0x00034000012a7983 */ /* 0x000ea80000300800 */
[----:B------:R-:W2:Y:S04]  /*5da30*/  LDL.LU R43, [R1+0x348] ;  /* 0x00034800012b7983 */ /* 0x000ea80000300800 */
[----:B------:R-:W4:Y:S01]  /*5da40*/  LDS.128 R36, [R252] ;  /* 0x00000000fc247984 */ /* 0x000f220000000c00 */
        /* <DEDUP_REMOVED lines=181> */
[----:B---3--:R3:W-:Y:S04]  /*5e5a0*/  STSM.16.M88.4 [R8], R152 ;  /* 0x0000009808007844 */ /* 0x0087e80000000200 */
[----:B---3--:R-:W3:Y:S04]  /*5e5b0*/  LDL.LU R152, [R1+0x194] ;  /* 0x0001940001987983 */ /* 0x008ee80000300800 */
[----:B------:R-:W3:Y:S01]  /*5e5c0*/  LDL.LU R153, [R1+0x19c] ;  /* 0x00019c0001997983 */ /* 0x000ee20000300800 */
[----:B------:R-:W-:-:S02]  /*5e5d0*/  IMAD.MOV.U32 R154, RZ, RZ, R125 ;  /* 0x000000ffff9a7224 */ /* 0x000fc400078e007d */
[----:B------:R-:W-:Y:S01]  /*5e5e0*/  IMAD.MOV.U32 R155, RZ, RZ, R127 ;  /* 0x000000ffff9b7224 */ /* 0x000fe200078e007f */
[----:B------:R-:W2:Y:S04]  /*5e5f0*/  LDL.LU R160, [R1+0x5a0] ;  /* 0x0005a00001a07983 */ /* 0x000ea80000300800 */
[----:B------:R-:W2:Y:S04]  /*5e600*/  LDL.LU R161, [R1+0x5a8] ;  /* 0x0005a80001a17983 */ /* 0x000ea80000300800 */
[----:B------:R-:W2:Y:S04]  /*5e610*/  LDL.LU R162, [R1+0x3a0] ;  /* 0x0003a00001a27983 */ /* 0x000ea80000300800 */
[----:B------:R-:W2:Y:S01]  /*5e620*/  LDL.LU R163, [R1+0x3a8] ;  /* 0x0003a80001a37983 */ /* 0x000ea20000300800 */
[----:B------:R-:W-:Y:S06]  /*5e630*/  BAR.SYNC.DEFER_BLOCKING 0x0 ;  /* 0x0000000000007b1d */ /* 0x000fec0000010000 */
[----:B------:R-:W4:Y:S02]  /*5e640*/  LDS.128 R124, [R252] ;  /* 0x00000000fc7c7984 */ /* 0x000f240000000c00 */
        /* <DEDUP_REMOVED lines=21> */
[----:B----4-:R4:W-:Y:S04]  /*5e7a0*/  STSM.16.M88.4 [R8], R164 ;  /* 0x000000a408007844 */ /* 0x0109e80000000200 */
[----:B----4-:R-:W4:Y:S04]  /*5e7b0*/  LDL.LU R164, [R1+0x1a4] ;  /* 0x0001a40001a47983 */ /* 0x010f280000300800 */
[----:B------:R-:W4:Y:S01]  /*5e7c0*/  LDL.LU R165, [R1+0x1ac] ;  /* 0x0001ac0001a57983 */ /* 0x000f220000300800 */
[----:B------:R-:W-:Y:S01]  /*5e7d0*/  IMAD.MOV.U32 R166, RZ, RZ, R129 ;  /* 0x000000ffffa67224 */ /* 0x000fe200078e0081 */
[----:B------:R-:W-:-:S02]  /*5e7e0*/  MOV R167, R131 ;  /* 0x0000008300a77202 */ /* 0x000fc40000000f00 */
[----:B------:R-:W3:Y:S04]  /*5e7f0*/  LDL.LU R172, [R1+0x5b0] ;  /* 0x0005b00001ac7983 */ /* 0x000ee80000300800 */
[----:B------:R-:W3:Y:S04]  /*5e800*/  LDL.LU R173, [R1+0x5b8] ;  /* 0x0005b80001ad7983 */ /* 0x000ee80000300800 */
[----:B------:R-:W3:Y:S04]  /*5e810*/  LDL.LU R174, [R1+0x3b0] ;  /* 0x0003b00001ae7983 */ /* 0x000ee80000300800 */
[----:B------:R-:W3:Y:S01]  /*5e820*/  LDL.LU R175, [R1+0x3b8] ;  /* 0x0003b80001af7983 */ /* 0x000ee20000300800 */
[----:B------:R-:W-:Y:S06]  /*5e830*/  BAR.SYNC.DEFER_BLOCKING 0x0 ;  /* 0x0000000000007b1d */ /* 0x000fec0000010000 */
[----:B------:R-:W2:Y:S02]  /*5e840*/  LDS.128 R128, [R252] ;  /* 0x00000000fc807984 */ /* 0x000ea40000000c00 */
        /* <DEDUP_REMOVED lines=21> */
[----:B--2---:R2:W-:Y:S04]  /*5e9a0*/  STSM.16.M88.4 [R8], R176 ;  /* 0x000000b008007844 */ /* 0x0045e80000000200 */
[----:B--2---:R-:W2:Y:S04]  /*5e9b0*/  LDL.LU R176, [R1+0x1b4] ;  /* 0x0001b40001b07983 */ /* 0x004ea80000300800 */
[----:B------:R-:W2:Y:S01]  /*5e9c0*/  LDL.LU R177, [R1+0x1bc] ;  /* 0x0001bc0001b17983 */ /* 0x000ea20000300800 */
[----:B------:R-:W-:Y:S01]  /*5e9d0*/  MOV R178, R133 ;  /* 0x0000008500b27202 */ /* 0x000fe20000000f00 */
[----:B------:R-:W-:-:S02]  /*5e9e0*/  IMAD.MOV.U32 R179, RZ, RZ, R135 ;  /* 0x000000ffffb37224 */ /* 0x000fc400078e0087 */
[----:B------:R-:W4:Y:S04]  /*5e9f0*/  LDL.LU R184, [R1+0x5c0] ;  /* 0x0005c00001b87983 */ /* 0x000f280000300800 */
[----:B------:R-:W4:Y:S04]  /*5ea00*/  LDL.LU R185, [R1+0x5c8] ;  /* 0x0005c80001b97983 */ /* 0x000f280000300800 */
[----:B------:R-:W4:Y:S04]  /*5ea10*/  LDL.LU R186, [R1+0x3c0] ;  /* 0x0003c00001ba7983 */ /* 0x000f280000300800 */
[----:B------:R-:W4:Y:S01]  /*5ea20*/  LDL.LU R187, [R1+0x3c8] ;  /* 0x0003c80001bb7983 */ /* 0x000f220000300800 */
[----:B------:R-:W-:Y:S06]  /*5ea30*/  BAR.SYNC.DEFER_BLOCKING 0x0 ;  /* 0x0000000000007b1d */ /* 0x000fec0000010000 */
[----:B------:R-:W3:Y:S02]  /*5ea40*/  LDS.128 R132, [R252] ;  /* 0x00000000fc847984 */ /* 0x000ee40000000c00 */
        /* <DEDUP_REMOVED lines=122> */
[----:B------:R-:W-:Y:S06]  /*5f1f0*/  BAR.SYNC.DEFER_BLOCKING 0x0 ;  /* 0x0000000000007b1d */ /* 0x000fec0000010000 */
[----:B------:R-:W2:Y:S04]  /*5f200*/  LDL.LU R239, [R1] ;  /* 0x0000000001ef7983 */ /* 0x000ea80000300800 */
[----:B------:R-:W4:Y:S04]  /*5f210*/  LDL.LU R238, [R1+0x200] ;  /* 0x0002000001ee7983 */ /* 0x000f280000300800 */
[----:B------:R-:W4:Y:S04]  /*5f220*/  LDL.LU R243, [R1+0x404] ;  /* 0x0004040001f37983 */ /* 0x000f280000300800 */
[----:B------:R-:W4:Y:S04]  /*5f230*/  LDL.LU R242, [R1+0x604] ;  /* 0x0006040001f27983 */ /* 0x000f280000300800 */
[----:B------:R-:W1:Y:S01]  /*5f240*/  LDS.128 R148, [R252] ;  /* 0x00000000fc947984 */ /* 0x000e620000000c00 */
[----:B------:R-:W-:Y:S06]  /*5f250*/  BAR.SYNC.DEFER_BLOCKING 0x0 ;  /* 0x0000000000007b1d */ /* 0x000fec0000010000 */
        /* <DEDUP_REMOVED lines=10> */
[----:B------:R-:W-:-:S03]  /*5f300*/  IMAD.WIDE R10, R9, 0x4, R2 ;  /* 0x00000004090a7825 */ /* 0x000fc600078e0202 */
[----:B---3--:R3:W-:Y:S04]  /*5f310*/  STSM.16.M88.4 [R8], R224 ;  /* 0x000000e008007844 */ /* 0x0087e80000000200 */
[----:B---3--:R-:W3:Y:S04]  /*5f320*/  LDL.LU R8, [R1+0x400] ;  /* 0x0004000001087983 */ /* 0x008ee80000300800 */
[----:B------:R-:W2:Y:S01]  /*5f330*/  LDL.LU R227, [R1+0x600] ;  /* 0x0006000001e37983 */ /* 0x000ea20000300800 */
[C---:B------:R-:W-:Y:S01]  /*5f340*/  VIADD R225, R0.reuse, 0x6 ;  /* 0x0000000600e17836 */ /* 0x040fe20000000000 */
[----:B------:R-:W-:Y:S01]  /*5f350*/  IADD3 R226, R0, 0x7, RZ ;  /* 0x0000000700e27810 */ /* 0x000fe20007ffe0ff */
[----:B------:R-:W-:Y:S06]  /*5f360*/  BAR.SYNC.DEFER_BLOCKING 0x0 ;  /* 0x0000000000007b1d */ /* 0x000fec0000010000 */
[----:B---3--:R3:W-:Y:S01]  /*5f370*/  @P0 STG.E desc[UR8][R10.64], R8 ;  /* 0x000000080a000986 */ /* 0x0087e2000c101908 */
[----:B------:R-:W-:Y:S01]  /*5f380*/  ISETP.LT.AND P0, PT, R6, UR10, !P6 ;  /* 0x0000000a06007c0c */ /* 0x000fe2000f701270 */
[----:B------:R-:W-:Y:S01]  /*5f390*/  ULDC UR10, c[0x0][0x228] ;  /* 0x00008a00000a7ab9 */ /* 0x000fe20000000800 */
[----:B------:R-:W-:Y:S01]  /*5f3a0*/  ISETP.LT.AND P6, PT, R7, UR6, !P6 ;  /* 0x0000000607007c0c */ /* 0x000fe2000f7c1270 */
[----:B------:R-:W-:Y:S01]  /*5f3b0*/  ULDC UR6, c[0x0][0x228] ;  /* 0x00008a0000067ab9 */ /* 0x000fe20000000800 */
[C---:B---3--:R-:W-:Y:S01]  /*5f3c0*/  IMAD.WIDE R10, R9.reuse, 0x4, R4 ;  /* 0x00000004090a7825 */ /* 0x048fe200078e0204 */
[----:B------:R-:W-:-:S04]  /*5f3d0*/  IADD3 R8, R9, UR28, RZ ;  /* 0x0000001c09087c10 */ /* 0x000fc8000fffe0ff */
[----:B--2---:R2:W-:Y:S01]  /*5f3e0*/  @P5 STG.E desc[UR8][R10.64], R227 ;  /* 0x000000e30a005986 */ /* 0x0045e2000c101908 */
[----:B------:R-:W-:Y:S01]  /*5f3f0*/  ISETP.LT.AND P5, PT, R6, UR4, !P2 ;  /* 0x0000000406007c0c */ /* 0x000fe2000d7a1270 */
[C---:B------:R-:W-:Y:S01]  /*5f400*/  VIADD R224, R8.reuse, UR28 ;  /* 0x0000001c08e07c36 */ /* 0x040fe20008000000 */
[----:B------:R-:W-:Y:S01]  /*5f410*/  ISETP.LT.AND P2, PT, R7, UR20, !P2 ;  /* 0x0000001407007c0c */ /* 0x000fe2000d741270 */
[----:B------:R-:W-:Y:S01]  /*5f420*/  ULDC UR4, c[0x0][0x22c] ;  /* 0x00008b0000047ab9 */ /* 0x000fe20000000800 */
[C---:B--2---:R-:W-:Y:S01]  /*5f430*/  IMAD.WIDE R10, R8.reuse, 0x4, R2 ;  /* 0x00000004080a7825 */ /* 0x044fe200078e0202 */
[----:B------:R-:W2:Y:S03]  /*5f440*/  LDL.LU R227, [R1+0x410] ;  /* 0x0004100001e37983 */ /* 0x000ea60000300800 */
[----:B------:R-:W-:Y:S01]  /*5f450*/  IMAD.WIDE R8, R8, 0x4, R4 ;  /* 0x0000000408087825 */ /* 0x000fe200078e0204 */
[----:B------:R3:W-:Y:S01]  /*5f460*/  @P0 STG.E desc[UR8][R10.64], R239 ;  /* 0x000000ef0a000986 */ /* 0x0007e2000c101908 */
[----:B------:R-:W-:Y:S01]  /*5f470*/  ISETP.GE.AND P0, PT, R225, UR4, PT ;  /* 0x00000004e1007c0c */ /* 0x000fe2000bf06270 */
[----:B------:R-:W-:Y:S01]  /*5f480*/  ULDC UR4, c[0x0][0x22c] ;  /* 0x00008b0000047ab9 */ /* 0x000fe20000000800 */
[----:B------:R-:W-:Y:S01]  /*5f490*/  VIADD R225, R224, UR28 ;  /* 0x0000001ce0e17c36 */ /* 0x000fe20008000000 */
[----:B----4-:R4:W-:Y:S01]  /*5f4a0*/  @P6 STG.E desc[UR8][R8.64], R238 ;  /* 0x000000ee08006986 */ /* 0x0109e2000c101908 */
[----:B------:R-:W-:-:S02]  /*5f4b0*/  ISETP.LT.AND P6, PT, R6, UR14, !P3 ;  /* 0x0000000e06007c0c */ /* 0x000fc4000dfc1270 */
[----:B------:R-:W-:Y:S01]  /*5f4c0*/  ISETP.LT.AND P3, PT, R7, UR22, !P3 ;  /* 0x0000001607007c0c */ /* 0x000fe2000df61270 */
[--C-:B---3--:R-:W-:Y:S01]  /*5f4d0*/  IMAD.WIDE R10, R224, 0x4, R2.reuse ;  /* 0x00000004e00a7825 */ /* 0x108fe200078e0202 */
[----:B------:R-:W3:Y:S03]  /*5f4e0*/  LDL.LU R239, [R1+0x610] ;  /* 0x0006100001ef7983 */ /* 0x000ee60000300800 */
[----:B----4-:R-:W-:Y:S01]  /*5f4f0*/  IMAD.WIDE R8, R225, 0x4, R2 ;  /* 0x00000004e1087825 */ /* 0x010fe200078e0202 */
[----:B------:R4:W-:Y:S01]  /*5f500*/  @P5 STG.E desc[UR8][R10.64], R243 ;  /* 0x000000f30a005986 */ /* 0x0009e2000c101908 */
[----:B------:R-:W-:Y:S02]  /*5f510*/  ISETP.LT.AND P5, PT, R6, UR18, !P1 ;  /* 0x0000001206007c0c */ /* 0x000fe4000cfa1270 */
[----:B------:R-:W-:Y:S01]  /*5f520*/  ISETP.LT.AND P1, PT, R7, UR16, !P1 ;  /* 0x0000001007007c0c */ /* 0x000fe2000cf21270 */
[----:B------:R-:W3:Y:S01]  /*5f530*/  LDL.LU R238, [R1+0x210] ;  /* 0x0002100001ee7983 */ /* 0x000ee20000300800 */
[----:B----4-:R-:W-:-:S03]  /*5f540*/  IMAD.WIDE R10, R224, 0x4, R4 ;  /* 0x00000004e00a7825 */ /* 0x010fc600078e0204 */
[----:B------:R-:W4:Y:S01]  /*5f550*/  LDL.LU R243, [R1+0x10] ;  /* 0x0000100001f37983 */ /* 0x000f220000300800 */
[----:B------:R-:W-:-:S03]  /*5f560*/  VIADD R224, R225, UR28 ;  /* 0x0000001ce1e07c36 */ /* 0x000fc60008000000 */
[----:B------:R1:W-:Y:S01]  /*5f570*/  @P2 STG.E desc[UR8][R10.64], R242 ;  /* 0x000000f20a002986 */ /* 0x0003e2000c101908 */
[----:B------:R-:W-:Y:S01]  /*5f580*/  ISETP.GE.AND P2, PT, R226, UR4, PT ;  /* 0x00000004e2007c0c */ /* 0x000fe2000bf46270 */
[----:B------:R-:W-:Y:S01]  /*5f590*/  ULDC UR4, c[0x0][0x22c] ;  /* 0x00008b0000047ab9 */ /* 0x000fe20000000800 */
[----:B------:R-:W-:Y:S01]  /*5f5a0*/  IADD3 R226, R0, 0x8, RZ ;  /* 0x0000000800e27810 */ /* 0x000fe20007ffe0ff */
[----:B------:R1:W-:Y:S03]  /*5f5b0*/  @P5 STG.E desc[UR8][R8.64], R241 ;  /* 0x000000f108005986 */ /* 0x0003e6000c101908 */
[----:B------:R-:W-:Y:S01]  /*5f5c0*/  ISETP.GE.AND P5, PT, R226, UR4, PT ;  /* 0x00000004e2007c0c */ /* 0x000fe2000bfa6270 */
[----:B------:R-:W-:Y:S01]  /*5f5d0*/  ULDC UR4, c[0x0][0x22c] ;  /* 0x00008b0000047ab9 */ /* 0x000fe20000000800 */
[----:B------:R-:W-:Y:S01]  /*5f5e0*/  IADD3 R226, R0, 0xa, RZ ;  /* 0x0000000a00e27810 */ /* 0x000fe20007ffe0ff */
[----:B-1----:R-:W-:-:S04]  /*5f5f0*/  IMAD.WIDE R10, R224, 0x4, R2 ;  /* 0x00000004e00a7825 */ /* 0x002fc800078e0202 */
[----:B------:R-:W-:-:S04]  /*5f600*/  IMAD.WIDE R8, R225, 0x4, R4 ;  /* 0x00000004e1087825 */ /* 0x000fc800078e0204 */
[----:B------:R-:W-:Y:S01]  /*5f610*/  VIADD R225, R224, UR28 ;  /* 0x0000001ce0e17c36 */ /* 0x000fe20008000000 */
[----:B------:R1:W-:Y:S04]  /*5f620*/  @P1 STG.E desc[UR8][R8.64], R240 ;  /* 0x000000f008001986 */ /* 0x0003e8000c101908 */
[----:B------:R1:W-:Y:S01]  /*5f630*/  @P6 STG.E desc[UR8][R10.64], R247 ;  /* 0x000000f70a006986 */ /* 0x0003e2000c101908 */
[----:B------:R-:W-:Y:S02]  /*5f640*/  ISETP.LT.AND P6, PT, R6, UR26, !P4 ;  /* 0x0000001a06007c0c */ /* 0x000fe4000e7c1270 */
[----:B------:R-:W-:Y:S01]  /*5f650*/  ISETP.LT.AND P4, PT, R7, UR24, !P4 ;  /* 0x0000001807007c0c */ /* 0x000fe2000e781270 */
[----:B-1----:R-:W-:Y:S01]  /*5f660*/  IMAD.WIDE R8, R224, 0x4, R4 ;  /* 0x00000004e0087825 */ /* 0x002fe200078e0204 */
[----:B------:R-:W4:Y:S03]  /*5f670*/  LDL.LU R247, [R1+0x414] ;  /* 0x0004140001f77983 */ /* 0x000f260000300800 */
[----:B------:R-:W-:-:S02]  /*5f680*/  VIADD R10, R0, 0x9 ;  /* 0x00000009000a7836 */ /* 0x000fc40000000000 */
[C---:B------:R-:W-:Y:S01]  /*5f690*/  VIADD R224, R225.reuse, UR28 ;  /* 0x0000001ce1e07c36 */ /* 0x040fe20008000000 */
[----:B------:R1:W-:Y:S01]  /*5f6a0*/  @P3 STG.E desc[UR8][R8.64], R246 ;  /* 0x000000f608003986 */ /* 0x0003e2000c101908 */
[----:B------:R-:W-:Y:S02]  /*5f6b0*/  ISETP.LT.AND P3, PT, R6, UR30, !P0 ;  /* 0x0000001e06007c0c */ /* 0x000fe4000c761270 */
[----:B------:R-:W-:Y:S01]  /*5f6c0*/  ISETP.GE.AND P1, PT, R10, UR4, PT ;  /* 0x000000040a007c0c */ /* 0x000fe2000bf26270 */
[C---:B------:R-:W-:Y:S01]  /*5f6d0*/  IMAD.WIDE R10, R225.reuse, 0x4, R2 ;  /* 0x00000004e10a7825 */ /* 0x040fe200078e0202 */
[----:B------:R-:W-:Y:S01]  /*5f6e0*/  ULDC UR4, c[0x0][0x22c] ;  /* 0x00008b0000047ab9 */ /* 0x000fe20000000800 */
[----:B------:R-:W4:Y:S04]  /*5f6f0*/  LDL.LU R242, [R1+0x614] ;  /* 0x0006140001f27983 */ /* 0x000f280000300800 */
[----:B------:R1:W-:Y:S01]  /*5f700*/  @P6 STG.E desc[UR8][R10.64], R245 ;  /* 0x000000f50a006986 */ /* 0x0003e2000c101908 */
[----:B------:R-:W-:Y:S01]  /*5f710*/  ISETP.GE.AND P6, PT, R226, UR4, PT ;  /* 0x00000004e2007c0c */ /* 0x000fe2000bfc6270 */
[----:B------:R-:W-:Y:S01]  /*5f720*/  ULDC UR4, c[0x0][0x228] ;  /* 0x00008a0000047ab9 */ /* 0x000fe20000000800 */
[----:B-1----:R-:W-:Y:S01]  /*5f730*/  IMAD.WIDE R8, R225, 0x4, R4 ;  /* 0x00000004e1087825 */ /* 0x002fe200078e0204 */
[C---:B------:R-:W-:Y:S01]  /*5f740*/  ISETP.LT.AND P0, PT, R7.reuse, UR4, !P0 ;  /* 0x0000000407007c0c */ /* 0x040fe2000c701270 */
[----:B------:R-:W-:Y:S01]  /*5f750*/  ULDC UR4, c[0x0][0x228] ;  /* 0x00008a0000047ab9 */ /* 0x000fe20000000800 */
[----:B------:R-:W4:Y:S04]  /*5f760*/  LDL.LU R241, [R1+0x214] ;  /* 0x0002140001f17983 */ /* 0x000f280000300800 */
[----:B------:R1:W-:Y:S01]  /*5f770*/  @P4 STG.E desc[UR8][R8.64], R244 ;  /* 0x000000f408004986 */ /* 0x0003e2000c101908 */
[----:B------:R-:W-:Y:S01]  /*5f780*/  ISETP.LT.AND P4, PT, R6, UR4, !P2 ;  /* 0x0000000406007c0c */ /* 0x000fe2000d781270 */
[C---:B------:R-:W-:Y:S01]  /*5f790*/  IMAD.WIDE R10, R224.reuse, 0x4, R2 ;  /* 0x00000004e00a7825 */ /* 0x040fe200078e0202 */
[----:B------:R-:W-:Y:S01]  /*5f7a0*/  IADD3 R225, R224, UR28, RZ ;  /* 0x0000001ce0e17c10 */ /* 0x000fe2000fffe0ff */
[----:B------:R-:W-:Y:S01]  /*5f7b0*/  ULDC UR4, c[0x0][0x22c] ;  /* 0x00008b0000047ab9 */ /* 0x000fe20000000800 */
[C---:B------:R-:W-:Y:S01]  /*5f7c0*/  ISETP.LT.AND P2, PT, R7.reuse, UR6, !P2 ;  /* 0x0000000607007c0c */ /* 0x040fe2000d741270 */
[----:B------:R-:W-:Y:S01]  /*5f7d0*/  VIADD R226, R0, 0xb ;  /* 0x0000000b00e27836 */ /* 0x000fe20000000000 */
[----:B------:R1:W-:Y:S01]  /*5f7e0*/  @P3 STG.E desc[UR8][R10.64], R251 ;  /* 0x000000fb0a003986 */ /* 0x0003e2000c101908 */
[----:B------:R-:W-:Y:S01]  /*5f7f0*/  ISETP.LT.AND P3, PT, R6, UR10, !P5 ;  /* 0x0000000a06007c0c */ /* 0x000fe2000ef61270 */
[----:B------:R-:W-:Y:S01]  /*5f800*/  ULDC UR6, c[0x0][0x228] ;  /* 0x00008a0000067ab9 */ /* 0x000fe20000000800 */
[----:B------:R-:W-:Y:S01]  /*5f810*/  ULDC UR10, c[0x0][0x228] ;  /* 0x00008a00000a7ab9 */ /* 0x000fe20000000800 */
[----:B------:R-:W4:Y:S01]  /*5f820*/  LDL.LU R240, [R1+0x14] ;  /* 0x0000140001f07983 */ /* 0x000f220000300800 */
[----:B-1----:R-:W-:Y:S01]  /*5f830*/  IMAD.WIDE R8, R224, 0x4, R4 ;  /* 0x00000004e0087825 */ /* 0x002fe200078e0204 */
[----:B------:R-:W-:Y:S01]  /*5f840*/  ISETP.LT.AND P5, PT, R7, UR6, !P5 ;  /* 0x0000000607007c0c */ /* 0x000fe2000efa1270 */
[----:B------:R-:W-:Y:S01]  /*5f850*/  ULDC UR6, c[0x0][0x228] ;  /* 0x00008a0000067ab9 */ /* 0x000fe20000000800 */
[----:B------:R-:W4:Y:S01]  /*5f860*/  LDL.LU R246, [R1+0x618] ;  /* 0x0006180001f67983 */ /* 0x000f220000300800 */
[----:B------:R-:W-:-:S02]  /*5f870*/  VIADD R224, R225, UR28 ;  /* 0x0000001ce1e07c36 */ /* 0x000fc40008000000 */
[C---:B------:R-:W-:Y:S01]  /*5f880*/  IMAD.WIDE R10, R225.reuse, 0x4, R2 ;  /* 0x00000004e10a7825 */ /* 0x040fe200078e0202 */
[----:B------:R1:W-:Y:S01]  /*5f890*/  @P0 STG.E desc[UR8][R8.64], R250 ;  /* 0x000000fa08000986 */ /* 0x0003e2000c101908 */
[----:B------:R-:W-:Y:S01]  /*5f8a0*/  ISETP.GE.AND P0, PT, R226, UR4, PT ;  /* 0x00000004e2007c0c */ /* 0x000fe2000bf06270 */
[----:B------:R-:W-:Y:S01]  /*5f8b0*/  ULDC UR4, c[0x0][0x22c] ;  /* 0x00008b0000047ab9 */ /* 0x000fe20000000800 */
[----:B------:R-:W-:Y:S01]  /*5f8c0*/  VIADD R226, R0, 0xc ;  /* 0x0000000c00e27836 */ /* 0x000fe20000000000 */
[----:B------:R1:W-:Y:S04]  /*5f8d0*/  @P4 STG.E desc[UR8][R10.64], R249 ;  /* 0x000000f90a004986 */ /* 0x0003e8000c101908 */
[----:B------:R-:W-:Y:S01]  /*5f8e0*/  ISETP.GE.AND P4, PT, R226, UR4, PT ;  /* 0x00000004e2007c0c */ /* 0x000fe2000bf86270 */
[----:B------:R-:W-:Y:S01]  /*5f8f0*/  ULDC UR4, c[0x0][0x228] ;  /* 0x00008a0000047ab9 */ /* 0x000fe20000000800 */
[----:B------:R-:W4:Y:S01]  /*5f900*/  LDL.LU R245, [R1+0x218] ;  /* 0x0002180001f57983 */ /* 0x000f220000300800 */
[----:B-1----:R-:W-:-:S03]  /*5f910*/  IMAD.WIDE R8, R225, 0x4, R4 ;  /* 0x00000004e1087825 */ /* 0x002fc600078e0204 */
[----:B------:R-:W4:Y:S01]  /*5f920*/  LDL.LU R244, [R1+0x18] ;  /* 0x0000180001f47983 */ /* 0x000f220000300800 */
[----:B------:R-:W-:-:S03]  /*5f930*/  IMAD.WIDE R10, R224, 0x4, R2 ;  /* 0x00000004e00a7825 */ /* 0x000fc600078e0202 */
[----:B------:R1:W-:Y:S01]  /*5f940*/  @P2 STG.E desc[UR8][R8.64], R248 ;  /* 0x000000f808002986 */ /* 0x0003e2000c101908 */
[----:B------:R-:W-:Y:S01]  /*5f950*/  ISETP.LT.AND P2, PT, R6, UR4, !P1 ;  /* 0x0000000406007c0c */ /* 0x000fe2000cf41270 */
[----:B------:R-:W-:Y:S01]  /*5f960*/  ULDC UR4, c[0x0][0x22c] ;  /* 0x00008b0000047ab9 */ /* 0x000fe20000000800 */
[----:B------:R-:W-:Y:S01]  /*5f970*/  ISETP.LT.AND P1, PT, R7, UR6, !P1 ;  /* 0x0000000607007c0c */ /* 0x000fe2000cf21270 */
[----:B------:R-:W4:Y:S01]  /*5f980*/  LDL.LU R251, [R1+0x41c] ;  /* 0x00041c0001fb7983 */ /* 0x000f220000300800 */
[----:B------:R-:W-:-:S03]  /*5f990*/  ULDC UR6, c[0x0][0x228] ;  /* 0x00008a0000067ab9 */ /* 0x000fc60000000800 */
[----:B------:R-:W4:Y:S01]  /*5f9a0*/  LDL.LU R250, [R1+0x61c] ;  /* 0x00061c0001fa7983 */ /* 0x000f220000300800 */
[----:B-1----:R-:W-:-:S03]  /*5f9b0*/  IMAD.WIDE R8, R224, 0x4, R4 ;  /* 0x00000004e0087825 */ /* 0x002fc600078e0204 */
[----:B------:R-:W4:Y:S04]  /*5f9c0*/  LDL.LU R249, [R1+0x21c] ;  /* 0x00021c0001f97983 */ /* 0x000f280000300800 */
[----:B------:R-:W4:Y:S04]  /*5f9d0*/  LDL.LU R248, [R1+0x1c] ;  /* 0x00001c0001f87983 */ /* 0x000f280000300800 */
[----:B--2---:R1:W-:Y:S01]  /*5f9e0*/  @P3 STG.E desc[UR8][R10.64], R227 ;  /* 0x000000e30a003986 */ /* 0x0043e2000c101908 */
[----:B------:R-:W-:Y:S01]  /*5f9f0*/  ISETP.LT.AND P3, PT, R6, UR10, !P6 ;  /* 0x0000000a06007c0c */ /* 0x000fe2000f761270 */
[----:B------:R-:W-:Y:S01]  /*5fa00*/  ULDC UR10, c[0x0][0x228] ;  /* 0x00008a00000a7ab9 */ /* 0x000fe20000000800 */
[----:B-1----:R-:W-:Y:S01]  /*5fa10*/  VIADD R10, R224, UR28 ;  /* 0x0000001ce00a7c36 */ /* 0x002fe20008000000 */
[----:B------:R-:W-:-:S03]  /*5fa20*/  IADD3 R11, R0, 0xd, RZ ;  /* 0x0000000d000b7810 */ /* 0x000fc60007ffe0ff */
[C---:B------:R-:W-:Y:S01]  /*5fa30*/  VIADD R226, R10.reuse, UR28 ;  /* 0x0000001c0ae27c36 */ /* 0x040fe20008000000 */
[----:B---3--:R1:W-:Y:S01]  /*5fa40*/  @P5 STG.E desc[UR8][R8.64], R239 ;  /* 0x000000ef08005986 */ /* 0x0083e2000c101908 */
[----:B------:R-:W-:Y:S01]  /*5fa50*/  IMAD.WIDE R224, R10, 0x4, R2 ;  /* 0x000000040ae07825 */ /* 0x000fe200078e0202 */
[----:B------:R-:W-:Y:S01]  /*5fa60*/  ISETP.GE.AND P5, PT, R11, UR4, PT ;  /* 0x000000040b007c0c */ /* 0x000fe2000bfa6270 */
[----:B------:R-:W-:-:S03]  /*5fa70*/  ULDC UR4, c[0x0][0x22c] ;  /* 0x00008b0000047ab9 */ /* 0x000fc60000000800 */
[----:B------:R-:W-:Y:S01]  /*5fa80*/  @P2 STG.E desc[UR8][R224.64], R238 ;  /* 0x000000eee0002986 */ /* 0x000fe2000c101908 */
[----:B-1----:R-:W-:-:S04]  /*5fa90*/  IMAD.WIDE R8, R10, 0x4, R4 ;  /* 0x000000040a087825 */ /* 0x002fc800078e0204 */
[----:B------:R-:W-:Y:S01]  /*5faa0*/  IMAD.WIDE R10, R226, 0x4, R2 ;  /* 0x00000004e20a7825 */ /* 0x000fe200078e0202 */
[----:B----4-:R-:W-:Y:S04]  /*5fab0*/  @P1 STG.E desc[UR8][R8.64], R243 ;  /* 0x000000f308001986 */ /* 0x010fe8000c101908 */
[----:B------:R1:W-:Y:S04]  /*5fac0*/  @P3 STG.E desc[UR8][R10.64], R247 ;  /* 0x000000f70a003986 */ /* 0x0003e8000c101908 */
[----:B-1----:R-:W2:Y:S01]  /*5fad0*/  LDL.LU R247, [R1+0x418] ;  /* 0x0004180001f77983 */ /* 0x002ea20000300800 */
[----:B------:R-:W-:-:S04]  /*5fae0*/  IADD3 R227, R0, 0xe, RZ ;  /* 0x0000000e00e37810 */ /* 0x000fc80007ffe0ff */
[----:B------:R-:W-:Y:S01]  /*5faf0*/  ISETP.GE.AND P2, PT, R227, UR4, PT ;  /* 0x00000004e3007c0c */ /* 0x000fe2000bf46270 */
[----:B------:R-:W-:Y:S01]  /*5fb00*/  ULDC UR4, c[0x0][0x228] ;  /* 0x00008a0000047ab9 */ /* 0x000fe20000000800 */
[----:B------:R-:W-:Y:S01]  /*5fb10*/  VIADD R8, R0, 0xf ;  /* 0x0000000f00087836 */ /* 0x000fe20000000000 */
[C---:B------:R-:W-:Y:S01]  /*5fb20*/  ISETP.LT.AND P6, PT, R7.reuse, UR4, !P6 ;  /* 0x0000000407007c0c */ /* 0x040fe2000f7c1270 */
[----:B------:R-:W-:Y:S01]  /*5fb30*/  ULDC UR4, c[0x0][0x228] ;  /* 0x00008a0000047ab9 */ /* 0x000fe20000000800 */
[----:B------:R-:W-:Y:S01]  /*5fb40*/  VIADD R224, R226, UR28 ;  /* 0x0000001ce2e07c36 */ /* 0x000fe20008000000 */
[----:B------:R-:W-:Y:S01]  /*5fb50*/  ISETP.LT.AND P1, PT, R6, UR4, !P0 ;  /* 0x0000000406007c0c */ /* 0x000fe2000c721270 */
[----:B------:R-:W-:Y:S01]  /*5fb60*/  ULDC UR4, c[0x0][0x22c] ;  /* 0x00008b0000047ab9 */ /* 0x000fe20000000800 */
[----:B------:R-:W-:Y:S01]  /*5fb70*/  IMAD.WIDE R10, R226, 0x4, R4 ;  /* 0x00000004e20a7825 */ /* 0x000fe200078e0204 */
[----:B------:R-:W-:Y:S01]  /*5fb80*/  ISETP.LT.AND P0, PT, R7, UR6, !P0 ;  /* 0x0000000607007c0c */ /* 0x000fe2000c701270 */
[----:B------:R-:W3:Y:S01]  /*5fb90*/  LDL.LU R227, [R1+0x620] ;  /* 0x0006200001e37983 */ /* 0x000ee20000300800 */
[----:B------:R-:W-:Y:S01]  /*5fba0*/  ISETP.GE.AND P3, PT, R8, UR4, PT ;  /* 0x0000000408007c0c */ /* 0x000fe2000bf66270 */
[----:B------:R-:W-:Y:S01]  /*5fbb0*/  IMAD.WIDE R8, R224, 0x4, R2 ;  /* 0x00000004e0087825 */ /* 0x000fe200078e0202 */
[----:B------:R-:W-:Y:S01]  /*5fbc0*/  IADD3 R225, R0, 0x10, RZ ;  /* 0x0000001000e17810 */ /* 0x000fe20007ffe0ff */
[----:B------:R-:W-:Y:S01]  /*5fbd0*/  ULDC UR4, c[0x0][0x22c] ;  /* 0x00008b0000047ab9 */ /* 0x000fe20000000800 */
[----:B------:R-:W-:Y:S01]  /*5fbe0*/  ULDC UR6, c[0x0][0x228] ;  /* 0x00008a0000067ab9 */ /* 0x000fe20000000800 */
[----:B------:R1:W-:Y:S01]  /*5fbf0*/  @P6 STG.E desc[UR8][R10.64], R242 ;  /* 0x000000f20a006986 */ /* 0x0003e2000c101908 */
[----:B------:R-:W-:Y:S01]  /*5fc00*/  ISETP.GE.AND P6, PT, R225, UR4, PT ;  /* 0x00000004e1007c0c */ /* 0x000fe2000bfc6270 */
[----:B------:R-:W-:-:S02]  /*5fc10*/  ULDC UR4, c[0x0][0x228] ;  /* 0x00008a0000047ab9 */ /* 0x000fc40000000800 */
[----:B------:R4:W-:Y:S01]  /*5fc20*/  @P1 STG.E desc[UR8][R8.64], R241 ;  /* 0x000000f108001986 */ /* 0x0009e2000c101908 */
[----:B------:R-:W-:Y:S01]  /*5fc30*/  ISETP.LT.AND P1, PT, R6, UR4, !P4 ;  /* 0x0000000406007c0c */ /* 0x000fe2000e721270 */
[----:B------:R-:W-:Y:S01]  /*5fc40*/  ULDC UR4, c[0x0][0x228] ;  /* 0x00008a0000047ab9 */ /* 0x000fe20000000800 */
[----:B------:R-:W-:Y:S01]  /*5fc50*/  ISETP.LT.AND P4, PT, R7, UR6, !P4 ;  /* 0x0000000607007c0c */ /* 0x000fe2000e781270 */
[----:B------:R-:W3:Y:S01]  /*5fc60*/  LDL.LU R239, [R1+0x420] ;  /* 0x0004200001ef7983 */ /* 0x000ee20000300800 */
[----:B------:R-:W-:Y:S01]  /*5fc70*/  ULDC UR6, c[0x0][0x228] ;  /* 0x00008a0000067ab9 */ /* 0x000fe20000000800 */
[C---:B-1----:R-:W-:Y:S02]  /*5fc80*/  IMAD.WIDE R10, R224.reuse, 0x4, R4 ;  /* 0x00000004e00a7825 */ /* 0x042fe400078e0204 */
[----:B------:R-:W3:Y:S02]  /*5fc90*/  LDL.LU R238, [R1+0x220] ;  /* 0x0002200001ee7983 */ /* 0x000ee40000300800 */
[----:B------:R-:W-:-:S02]  /*5fca0*/  VIADD R224, R224, UR28 ;  /* 0x0000001ce0e07c36 */ /* 0x000fc40008000000 */
[----:B------:R1:W-:Y:S01]  /*5fcb0*/  @P0 STG.E desc[UR8][R10.64], R240 ;  /* 0x000000f00a000986 */ /* 0x0003e2000c101908 */
[----:B------:R-:W-:Y:S01]  /*5fcc0*/  ISETP.LT.AND P0, PT, R6, UR4, !P5 ;  /* 0x0000000406007c0c */ /* 0x000fe2000ef01270 */
[----:B------:R-:W-:Y:S02]  /*5fcd0*/  VIADD R225, R0, 0x11 ;  /* 0x0000001100e17836 */ /* 0x000fe40000000000 */
[----:B----4-:R-:W-:Y:S01]  /*5fce0*/  IMAD.WIDE R8, R224, 0x4, R4 ;  /* 0x00000004e0087825 */ /* 0x010fe200078e0204 */
[----:B------:R-:W-:Y:S01]  /*5fcf0*/  ISETP.LT.AND P5, PT, R7, UR6, !P5 ;  /* 0x0000000607007c0c */ /* 0x000fe2000efa1270 */
[----:B------:R-:W-:Y:S01]  /*5fd00*/  ULDC UR4, c[0x0][0x22c] ;  /* 0x00008b0000047ab9 */ /* 0x000fe20000000800 */
[----:B------:R-:W4:Y:S01]  /*5fd10*/  LDL.LU R243, [R1+0x20] ;  /* 0x0000200001f37983 */ /* 0x000f220000300800 */
[----:B------:R-:W-:Y:S01]  /*5fd20*/  VIADD R226, R0, 0x12 ;  /* 0x0000001200e27836 */ /* 0x000fe20000000000 */
[----:B------:R-:W-:Y:S02]  /*5fd30*/  ULDC UR6, c[0x0][0x228] ;  /* 0x00008a0000067ab9 */ /* 0x000fe40000000800 */
[----:B------:R-:W4:Y:S01]  /*5fd40*/  LDL.LU R242, [R1+0x624] ;  /* 0x0006240001f27983 */ /* 0x000f220000300800 */
[C---:B-1----:R-:W-:Y:S01]  /*5fd50*/  IMAD.WIDE R10, R224.reuse, 0x4, R2 ;  /* 0x00000004e00a7825 */ /* 0x042fe200078e0202 */
[----:B------:R-:W-:-:S02]  /*5fd60*/  IADD3 R224, R224, UR28, RZ ;  /* 0x0000001ce0e07c10 */ /* 0x000fc4000fffe0ff */
[----:B------:R-:W4:Y:S04]  /*5fd70*/  LDL.LU R241, [R1+0x424] ;  /* 0x0004240001f17983 */ /* 0x000f280000300800 */
[----:B------:R-:W4:Y:S04]  /*5fd80*/  LDL.LU R240, [R1+0x224] ;  /* 0x0002240001f07983 */ /* 0x000f280000300800 */
[----:B--2---:R1:W-:Y:S01]  /*5fd90*/  @P1 STG.E desc[UR8][R10.64], R247 ;  /* 0x000000f70a001986 */ /* 0x0043e2000c101908 */
[----:B------:R-:W-:Y:S01]  /*5fda0*/  ISETP.GE.AND P1, PT, R225, UR4, PT ;  /* 0x00000004e1007c0c */ /* 0x000fe2000bf26270 */
[----:B------:R-:W-:-:S02]  /*5fdb0*/  ULDC UR4, c[0x0][0x228] ;  /* 0x00008a0000047ab9 */ /* 0x000fc40000000800 */
[----:B------:R2:W-:Y:S01]  /*5fdc0*/  @P4 STG.E desc[UR8][R8.64], R246 ;  /* 0x000000f608004986 */ /* 0x0005e2000c101908 */
[----:B------:R-:W-:Y:S01]  /*5fdd0*/  ISETP.LT.AND P4, PT, R6, UR4, !P2 ;  /* 0x0000000406007c0c */ /* 0x000fe2000d781270 */
[----:B------:R-:W-:Y:S01]  /*5fde0*/  ULDC UR4, c[0x0][0x22c] ;  /* 0x00008b0000047ab9 */ /* 0x000fe20000000800 */
[C---:B------:R-:W-:Y:S02]  /*5fdf0*/  VIADD R225, R224.reuse, UR28 ;  /* 0x0000001ce0e17c36 */ /* 0x040fe40008000000 */
[C---:B-1----:R-:W-:Y:S01]  /*5fe00*/  IMAD.WIDE R10, R224.reuse, 0x4, R4 ;  /* 0x00000004e00a7825 */ /* 0x042fe200078e0204 */
[----:B------:R-:W4:Y:S03]  /*5fe10*/  LDL.LU R247, [R1+0x24] ;  /* 0x0000240001f77983 */ /* 0x000f260000300800 */
[----:B--2---:R-:W-:Y:S01]  /*5fe20*/  IMAD.WIDE R8, R224, 0x4, R2 ;  /* 0x00000004e0087825 */ /* 0x004fe200078e0202 */
[----:B------:R-:W2:Y:S04]  /*5fe30*/  LDL.LU R246, [R1+0x628] ;  /* 0x0006280001f67983 */ /* 0x000ea80000300800 */
[----:B------:R1:W-:Y:S01]  /*5fe40*/  @P0 STG.E desc[UR8][R8.64], R245 ;  /* 0x000000f508000986 */ /* 0x0003e2000c101908 */
[----:B------:R-:W-:Y:S01]  /*5fe50*/  ISETP.GE.AND P0, PT, R226, UR4, PT ;  /* 0x00000004e2007c0c */ /* 0x000fe2000bf06270 */
[----:B------:R-:W-:-:S02]  /*5fe60*/  ULDC UR4, c[0x0][0x228] ;  /* 0x00008a0000047ab9 */ /* 0x000fc40000000800 */
[----:B------:R3:W-:Y:S01]  /*5fe70*/  @P5 STG.E desc[UR8][R10.64], R244 ;  /* 0x000000f40a005986 */ /* 0x0007e2000c101908 */
[----:B------:R-:W-:Y:S01]  /*5fe80*/  ISETP.LT.AND P2, PT, R7, UR4, !P2 ;  /* 0x0000000407007c0c */ /* 0x000fe2000d741270 */
[C---:B------:R-:W-:Y:S01]  /*5fe90*/  VIADD R224, R225.reuse, UR28 ;  /* 0x0000001ce1e07c36 */ /* 0x040fe20008000000 */
[----:B------:R-:W-:Y:S01]  /*5fea0*/  ISETP.LT.AND P5, PT, R6, UR6, !P3 ;  /* 0x0000000606007c0c */ /* 0x000fe2000dfa1270 */
[----:B------:R-:W-:Y:S01]  /*5feb0*/  ULDC UR4, c[0x0][0x22c] ;  /* 0x00008b0000047ab9 */ /* 0x000fe20000000800 */
[--C-:B-1----:R-:W-:Y:S01]  /*5fec0*/  IMAD.WIDE R8, R225, 0x4, R2.reuse ;  /* 0x00000004e1087825 */ /* 0x102fe200078e0202 */
[----:B------:R-:W2:Y:S01]  /*5fed0*/  LDL.LU R245, [R1+0x428] ;  /* 0x0004280001f57983 */ /* 0x000ea20000300800 */
[----:B------:R-:W-:Y:S01]  /*5fee0*/  ULDC UR6, c[0x0][0x228] ;  /* 0x00008a0000067ab9 */ /* 0x000fe20000000800 */
[----:B---3--:R-:W-:Y:S02]  /*5fef0*/  IADD3 R10, R0, 0x13, RZ ;  /* 0x00000013000a7810 */ /* 0x008fe40007ffe0ff */
[----:B------:R1:W-:Y:S02]  /*5ff00*/  @P4 STG.E desc[UR8][R8.64], R251 ;  /* 0x000000fb08004986 */ /* 0x0003e4000c101908 */
[----:B------:R-:W-:Y:S01]  /*5ff10*/  ISETP.GE.AND P4, PT, R10, UR4, PT ;  /* 0x000000040a007c0c */ /* 0x000fe2000bf86270 */
[----:B------:R-:W-:Y:S01]  /*5ff20*/  IMAD.WIDE R10, R224, 0x4, R2 ;  /* 0x00000004e00a7825 */ /* 0x000fe200078e0202 */
[----:B------:R-:W-:-:S03]  /*5ff30*/  ULDC UR4, c[0x0][0x228] ;  /* 0x00008a0000047ab9 */ /* 0x000fc60000000800 */
[----:B-1----:R-:W-:-:S05]  /*5ff40*/  IMAD.WIDE R8, R225, 0x4, R4 ;  /* 0x00000004e1087825 */ /* 0x002fca00078e0204 */
[----:B------:R-:W-:Y:S04]  /*5ff50*/  @P2 STG.E desc[UR8][R8.64], R250 ;  /* 0x000000fa08002986 */ /* 0x000fe8000c101908 */
[----:B------:R1:W-:Y:S04]  /*5ff60*/  @P5 STG.E desc[UR8][R10.64], R249 ;  /* 0x000000f90a005986 */ /* 0x0003e8000c101908 */
[----:B-1----:R-:W3:Y:S01]  /*5ff70*/  LDL.LU R249, [R1+0x228] ;  /* 0x0002280001f97983 */ /* 0x002ee20000300800 */
[----:B------:R-:W-:Y:S01]  /*5ff80*/  VIADD R225, R0, 0x14 ;  /* 0x0000001400e17836 */ /* 0x000fe20000000000 */
[----:B------:R-:W-:Y:S01]  /*5ff90*/  ISETP.LT.AND P3, PT, R7, UR4, !P3 ;  /* 0x0000000407007c0c */ /* 0x000fe2000df61270 */
[----:B------:R-:W-:Y:S01]  /*5ffa0*/  ULDC UR4, c[0x0][0x22c] ;  /* 0x00008b0000047ab9 */ /* 0x000fe20000000800 */
[----:B------:R-:W-:Y:S01]  /*5ffb0*/  IMAD.WIDE R8, R224, 0x4, R4 ;  /* 0x00000004e0087825 */ /* 0x000fe200078e0204 */
[----:B------:R-:W3:Y:S01]  /*5ffc0*/  LDL.LU R244, [R1+0x28] ;  /* 0x0000280001f47983 */ /* 0x000ee20000300800 */
[----:B------:R-:W-:Y:S01]  /*5ffd0*/  ISETP.GE.AND P2, PT, R225, UR4, PT ;  /* 0x00000004e1007c0c */ /* 0x000fe2000bf46270 */
[----:B------:R-:W-:-:S02]  /*5ffe0*/  ULDC UR4, c[0x0][0x228] ;  /* 0x00008a0000047ab9 */ /* 0x000fc40000000800 */
[----:B------:R-:W-:Y:S01]  /*5fff0*/  ISETP.LT.AND P5, PT, R6, UR4, !P6 ;  /* 0x0000000406007c0c */ /* 0x000fe2000f7a1270 */
[----:B------:R-:W-:Y:S01]  /*60000*/  ULDC UR4, c[0x0][0x228] ;  /* 0x00008a0000047ab9 */ /* 0x000fe20000000800 */
[----:B------:R-:W-:Y:S01]  /*60010*/  IADD3 R225, R224, UR28, RZ ;  /* 0x0000001ce0e17c10 */ /* 0x000fe2000fffe0ff */
[----:B------:R-:W-:Y:S01]  /*60020*/  VIADD R226, R0, 0x15 ;  /* 0x0000001500e27836 */ /* 0x000fe20000000000 */
[----:B------:R-:W-:Y:S01]  /*60030*/  ISETP.LT.AND P6, PT, R7, UR4, !P6 ;  /* 0x0000000407007c0c */ /* 0x000fe2000f7c1270 */
[----:B------:R-:W-:Y:S01]  /*60040*/  ULDC UR4, c[0x0][0x228] ;  /* 0x00008a0000047ab9 */ /* 0x000fe20000000800 */
[----:B------:R1:W-:Y:S01]  /*60050*/  @P3 STG.E desc[UR8][R8.64], R248 ;  /* 0x000000f808003986 */ /* 0x0003e2000c101908 */
[C---:B------:R-:W-:Y:S01]  /*60060*/  IMAD.WIDE R10, R225.reuse, 0x4, R2 ;  /* 0x00000004e10a7825 */ /* 0x040fe200078e0202 */
[----:B------:R-:W-:Y:S01]  /*60070*/  ISETP.LT.AND P3, PT, R6, UR4, !P1 ;  /* 0x0000000406007c0c */ /* 0x000fe2000cf61270 */
[----:B------:R-:W-:Y:S01]  /*60080*/  ULDC UR4, c[0x0][0x22c] ;  /* 0x00008b0000047ab9 */ /* 0x000fe20000000800 */
[----:B------:R-:W3:Y:S04]  /*60090*/  LDL.LU R251, [R1+0x62c] ;  /* 0x00062c0001fb7983 */ /* 0x000ee80000300800 */
[----:B------:R1:W-:Y:S01]  /*600a0*/  @P5 STG.E desc[UR8][R10.64], R227 ;  /* 0x000000e30a005986 */ /* 0x0003e2000c101908 */
[----:B------:R-:W-:Y:S01]  /*600b0*/  ISETP.GE.AND P5, PT, R226, UR4, PT ;  /* 0x00000004e2007c0c */ /* 0x000fe2000bfa6270 */
[----:B------:R-:W-:Y:S01]  /*600c0*/  ULDC UR4, c[0x0][0x228] ;  /* 0x00008a0000047ab9 */ /* 0x000fe20000000800 */
[----:B-1----:R-:W-:Y:S01]  /*600d0*/  IMAD.WIDE R8, R225, 0x4, R4 ;  /* 0x00000004e1087825 */ /* 0x002fe200078e0204 */
[----:B------:R-:W-:Y:S01]  /*600e0*/  ISETP.LT.AND P1, PT, R7, UR4, !P1 ;  /* 0x0000000407007c0c */ /* 0x000fe2000cf21270 */
[----:B------:R-:W-:Y:S01]  /*600f0*/  ULDC UR4, c[0x0][0x228] ;  /* 0x00008a0000047ab9 */ /* 0x000fe20000000800 */
[----:B------:R-:W3:Y:S01]  /*60100*/  LDL.LU R250, [R1+0x42c] ;  /* 0x00042c0001fa7983 */ /* 0x000ee20000300800 */
[----:B------:R-:W-:-:S03]  /*60110*/  VIADD R224, R225, UR28 ;  /* 0x0000001ce1e07c36 */ /* 0x000fc60008000000 */
[----:B------:R1:W-:Y:S01]  /*60120*/  @P6 STG.E desc[UR8][R8.64], R239 ;  /* 0x000000ef08006986 */ /* 0x0003e2000c101908 */
[----:B------:R-:W-:Y:S01]  /*60130*/  ISETP.LT.AND P6, PT, R6, UR4, !P0 ;  /* 0x0000000406007c0c */ /* 0x000fe2000c7c1270 */
[--C-:B------:R-:W-:Y:S01]  /*60140*/  IMAD.WIDE R10, R224, 0x4, R2.reuse ;  /* 0x00000004e00a7825 */ /* 0x100fe200078e0202 */
[----:B------:R-:W-:Y:S01]  /*60150*/  ISETP.LT.AND P0, PT, R7, UR6, !P0 ;  /* 0x0000000607007c0c */ /* 0x000fe2000c701270 */
[----:B------:R-:W-:Y:S01]  /*60160*/  ULDC UR4, c[0x0][0x22c] ;  /* 0x00008b0000047ab9 */ /* 0x000fe20000000800 */
[----:B------:R-:W-:Y:S01]  /*60170*/  IADD3 R226, R0, 0x16, RZ ;  /* 0x0000001600e27810 */ /* 0x000fe20007ffe0ff */
[----:B------:R-:W-:Y:S01]  /*60180*/  VIADD R225, R224, UR28 ;  /* 0x0000001ce0e17c36 */ /* 0x000fe20008000000 */
[----:B------:R4:W-:Y:S01]  /*60190*/  @P3 STG.E desc[UR8][R10.64], R238 ;  /* 0x000000ee0a003986 */ /* 0x0009e2000c101908 */
[----:B------:R-:W-:Y:S01]  /*601a0*/  ISETP.LT.AND P3, PT, R6, UR10, !P4 ;  /* 0x0000000a06007c0c */ /* 0x000fe2000e761270 */
[----:B------:R-:W-:Y:S01]  /*601b0*/  ULDC UR6, c[0x0][0x228] ;  /* 0x00008a0000067ab9 */ /* 0x000fe20000000800 */
[----:B------:R-:W-:Y:S01]  /*601c0*/  ULDC UR10, c[0x0][0x228] ;  /* 0x00008a00000a7ab9 */ /* 0x000fe20000000800 */
[----:B------:R-:W3:Y:S01]  /*601d0*/  LDL.LU R248, [R1+0x2c] ;  /* 0x00002c0001f87983 */ /* 0x000ee20000300800 */
[----:B-1----:R-:W-:-:S04]  /*601e0*/  IMAD.WIDE R8, R225, 0x4, R2 ;  /* 0x00000004e1087825 */ /* 0x002fc800078e0202 */
[----:B----4-:R-:W-:-:S04]  /*601f0*/  IMAD.WIDE R10, R224, 0x4, R4 ;  /* 0x00000004e00a7825 */ /* 0x010fc800078e0204 */
[----:B------:R-:W-:Y:S01]  /*60200*/  VIADD R224, R225, UR28 ;  /* 0x0000001ce1e07c36 */ /* 0x000fe20008000000 */
[----:B------:R1:W-:Y:S01]  /*60210*/  @P1 STG.E desc[UR8][R10.64], R243 ;  /* 0x000000f30a001986 */ /* 0x0003e2000c101908 */
[----:B------:R-:W-:Y:S01]  /*60220*/  ISETP.GE.AND P1, PT, R226, UR4, PT ;  /* 0x00000004e2007c0c */ /* 0x000fe2000bf26270 */
[----:B------:R-:W-:Y:S01]  /*60230*/  ULDC UR4, c[0x0][0x22c] ;  /* 0x00008b0000047ab9 */ /* 0x000fe20000000800 */
[----:B------:R-:W-:Y:S01]  /*60240*/  IADD3 R226, R0, 0x17, RZ ;  /* 0x0000001700e27810 */ /* 0x000fe20007ffe0ff */
[----:B------:R4:W-:Y:S01]  /*60250*/  @P6 STG.E desc[UR8][R8.64], R242 ;  /* 0x000000f208006986 */ /* 0x0009e2000c101908 */
[----:B------:R-:W-:Y:S01]  /*60260*/  ISETP.LT.AND P4, PT, R7, UR6, !P4 ;  /* 0x0000000607007c0c */ /* 0x000fe2000e781270 */
[----:B------:R-:W-:Y:S01]  /*60270*/  ULDC UR6, c[0x0][0x228] ;  /* 0x00008a0000067ab9 */ /* 0x000fe20000000800 */
[----:B------:R-:W-:Y:S01]  /*60280*/  ISETP.GE.AND P6, PT, R226, UR4, PT ;  /* 0x00000004e2007c0c */ /* 0x000fe2000bfc6270 */
[----:B------:R-:W-:Y:S01]  /*60290*/  ULDC UR4, c[0x0][0x228] ;  /* 0x00008a0000047ab9 */ /* 0x000fe20000000800 */
[----:B-1----:R-:W-:-:S04]  /*602a0*/  IMAD.WIDE R10, R224, 0x4, R2 ;  /* 0x00000004e00a7825 */ /* 0x002fc800078e0202 */
[----:B----4-:R-:W-:-:S05]  /*602b0*/  IMAD.WIDE R8, R225, 0x4, R4 ;  /* 0x00000004e1087825 */ /* 0x010fca00078e0204 */
[----:B------:R1:W-:Y:S01]  /*602c0*/  @P0 STG.E desc[UR8][R8.64], R241 ;  /* 0x000000f108000986 */ /* 0x0003e2000c101908 */
[----:B------:R-:W-:Y:S01]  /*602d0*/  ISETP.LT.AND P0, PT, R6, UR4, !P2 ;  /* 0x0000000406007c0c */ /* 0x000fe2000d701270 */
[----:B------:R-:W-:Y:S02]  /*602e0*/  ULDC UR4, c[0x0][0x22c] ;  /* 0x00008b0000047ab9 */ /* 0x000fe40000000800 */
[----:B------:R4:W-:Y:S01]  /*602f0*/  @P3 STG.E desc[UR8][R10.64], R240 ;  /* 0x000000f00a003986 */ /* 0x0009e2000c101908 */
[----:B------:R-:W-:Y:S01]  /*60300*/  ISETP.LT.AND P2, PT, R7, UR6, !P2 ;  /* 0x0000000607007c0c */ /* 0x000fe2000d741270 */
[----:B------:R-:W-:Y:S01]  /*60310*/  VIADD R227, R0, 0x19 ;  /* 0x0000001900e37836 */ /* 0x000fe20000000000 */
[----:B------:R-:W-:Y:S01]  /*60320*/  ISETP.LT.AND P3, PT, R6, UR10, !P5 ;  /* 0x0000000a06007c0c */ /* 0x000fe2000ef61270 */
[----:B------:R-:W-:Y:S01]  /*60330*/  ULDC UR6, c[0x0][0x228] ;  /* 0x00008a0000067ab9 */ /* 0x000fe20000000800 */
[----:B------:R-:W-:Y:S01]  /*60340*/  ULDC UR10, c[0x0][0x228] ;  /* 0x00008a00000a7ab9 */ /* 0x000fe20000000800 */
[----:B-1----:R-:W-:-:S04]  /*60350*/  IMAD.WIDE R8, R224, 0x4, R4 ;  /* 0x00000004e0087825 */ /* 0x002fc800078e0204 */
[----:B----4-:R-:W-:Y:S02]  /*60360*/  VIADD R10, R224, UR28 ;  /* 0x0000001ce00a7c36 */ /* 0x010fe40008000000 */
[----:B------:R-:W-:-:S03]  /*60370*/  VIADD R11, R0, 0x18 ;  /* 0x00000018000b7836 */ /* 0x000fc60000000000 */
[C---:B------:R-:W-:Y:S01]  /*60380*/  IADD3 R226, R10.reuse, UR28, RZ ;  /* 0x0000001c0ae27c10 */ /* 0x040fe2000fffe0ff */
[C---:B------:R-:W-:Y:S01]  /*60390*/  IMAD.WIDE R224, R10.reuse, 0x4, R2 ;  /* 0x000000040ae07825 */ /* 0x040fe200078e0202 */
[----:B------:R1:W-:Y:S01]  /*603a0*/  @P4 STG.E desc[UR8][R8.64], R247 ;  /* 0x000000f708004986 */ /* 0x0003e2000c101908 */
[----:B------:R-:W-:Y:S01]  /*603b0*/  ISETP.GE.AND P4, PT, R11, UR4, PT ;  /* 0x000000040b007c0c */ /* 0x000fe2000bf86270 */
[----:B------:R-:W-:Y:S02]  /*603c0*/  ULDC UR4, c[0x0][0x22c] ;  /* 0x00008b0000047ab9 */ /* 0x000fe40000000800 */
[----:B--2---:R2:W-:Y:S01]  /*603d0*/  @P0 STG.E desc[UR8][R224.64], R246 ;  /* 0x000000f6e0000986 */ /* 0x0045e2000c101908 */
[----:B-1----:R-:W-:-:S04]  /*603e0*/  IMAD.WIDE R8, R10, 0x4, R4 ;  /* 0x000000040a087825 */ /* 0x002fc800078e0204 */
[C---:B------:R-:W-:Y:S01]  /*603f0*/  IMAD.WIDE R10, R226.reuse, 0x4, R2 ;  /* 0x00000004e20a7825 */ /* 0x040fe200078e0202 */
[----:B------:R-:W-:Y:S01]  /*60400*/  @P2 STG.E desc[UR8][R8.64], R245 ;  /* 0x000000f508002986 */ /* 0x000fe2000c101908 */
[C---:B--2---:R-:W-:Y:S02]  /*60410*/  IADD3 R224, R226.reuse, UR28, RZ ;  /* 0x0000001ce2e07c10 */ /* 0x044fe4000fffe0ff */
[----:B------:R-:W-:Y:S01]  /*60420*/  ISETP.GE.AND P0, PT, R227, UR4, PT ;  /* 0x00000004e3007c0c */ /* 0x000fe2000bf06270 */
[----:B------:R-:W-:Y:S01]  /*60430*/  ULDC UR4, c[0x0][0x228] ;  /* 0x00008a0000047ab9 */ /* 0x000fe20000000800 */
[----:B---3--:R1:W-:Y:S04]  /*60440*/  @P3 STG.E desc[UR8][R10.64], R249 ;  /* 0x000000f90a003986 */ /* 0x0083e8000c101908 */
[----:B-1----:R-:W2:Y:S01]  /*60450*/  LDL.LU R249, [R1+0x22c] ;  /* 0x00022c0001f97983 */ /* 0x002ea20000300800 */
[----:B------:R-:W-:-:S03]  /*60460*/  IMAD.WIDE R10, R226, 0x4, R4 ;  /* 0x00000004e20a7825 */ /* 0x000fc600078e0204 */
[----:B------:R-:W3:Y:S04]  /*60470*/  LDL.LU R226, [R1+0x630] ;  /* 0x0006300001e27983 */ /* 0x000ee80000300800 */
[----:B------:R-:W4:Y:S04]  /*60480*/  LDL.LU R227, [R1+0x430] ;  /* 0x0004300001e37983 */ /* 0x000f280000300800 */
[----:B------:R-:W4:Y:S04]  /*60490*/  LDL.LU R239, [R1+0x230] ;  /* 0x0002300001ef7983 */ /* 0x000f280000300800 */
[----:B------:R-:W4:Y:S04]  /*604a0*/  LDL.LU R238, [R1+0x30] ;  /* 0x0000300001ee7983 */ /* 0x000f280000300800 */
[----:B------:R-:W4:Y:S04]  /*604b0*/  LDL.LU R243, [R1+0x634] ;  /* 0x0006340001f37983 */ /* 0x000f280000300800 */
[----:B------:R-:W4:Y:S01]  /*604c0*/  LDL.LU R242, [R1+0x434] ;  /* 0x0004340001f27983 */ /* 0x000f220000300800 */
[----:B------:R-:W-:Y:S01]  /*604d0*/  ISETP.LT.AND P5, PT, R7, UR4, !P5 ;  /* 0x0000000407007c0c */ /* 0x000fe2000efa1270 */
[----:B------:R-:W-:-:S02]  /*604e0*/  ULDC UR4, c[0x0][0x228] ;  /* 0x00008a0000047ab9 */ /* 0x000fc40000000800 */
[----:B------:R-:W4:Y:S01]  /*604f0*/  LDL.LU R241, [R1+0x234] ;  /* 0x0002340001f17983 */ /* 0x000f220000300800 */
[----:B------:R-:W-:Y:S01]  /*60500*/  ISETP.LT.AND P2, PT, R6, UR4, !P1 ;  /* 0x0000000406007c0c */ /* 0x000fe2000cf41270 */
[C---:B------:R-:W-:Y:S01]  /*60510*/  VIADD R8, R0.reuse, 0x1a ;  /* 0x0000001a00087836 */ /* 0x040fe20000000000 */
[----:B------:R-:W-:Y:S01]  /*60520*/  ULDC UR4, c[0x0][0x22c] ;  /* 0x00008b0000047ab9 */ /* 0x000fe20000000800 */
[----:B------:R-:W4:Y:S01]  /*60530*/  LDL.LU R240, [R1+0x34] ;  /* 0x0000340001f07983 */ /* 0x000f220000300800 */
[----:B------:R-:W-:Y:S01]  /*60540*/  VIADD R225, R0, 0x1b ;  /* 0x0000001b00e17836 */ /* 0x000fe20000000000 */
[----:B------:R-:W-:Y:S01]  /*60550*/  ISETP.LT.AND P1, PT, R7, UR6, !P1 ;  /* 0x0000000607007c0c */ /* 0x000fe2000cf21270 */
[----:B------:R-:W-:Y:S01]  /*60560*/  ULDC UR6, c[0x0][0x228] ;  /* 0x00008a0000067ab9 */ /* 0x000fe20000000800 */
[----:B------:R-:W-:Y:S01]  /*60570*/  ISETP.GE.AND P3, PT, R8, UR4, PT ;  /* 0x0000000408007c0c */ /* 0x000fe2000bf66270 */
[----:B------:R-:W4:Y:S01]  /*60580*/  LDL.LU R247, [R1+0x638] ;  /* 0x0006380001f77983 */ /* 0x000f220000300800 */
[----:B------:R-:W-:Y:S01]  /*60590*/  IMAD.WIDE R8, R224, 0x4, R2 ;  /* 0x00000004e0087825 */ /* 0x000fe200078e0202 */
[----:B------:R-:W-:-:S02]  /*605a0*/  ULDC UR4, c[0x0][0x22c] ;  /* 0x00008b0000047ab9 */ /* 0x000fc40000000800 */
[----:B------:R1:W-:Y:S01]  /*605b0*/  @P5 STG.E desc[UR8][R10.64], R244 ;  /* 0x000000f40a005986 */ /* 0x0003e2000c101908 */
[----:B------:R-:W-:Y:S01]  /*605c0*/  ISETP.GE.AND P5, PT, R225, UR4, PT ;  /* 0x00000004e1007c0c */ /* 0x000fe2000bfa6270 */
[----:B------:R-:W-:Y:S02]  /*605d0*/  ULDC UR4, c[0x0][0x228] ;  /* 0x00008a0000047ab9 */ /* 0x000fe40000000800 */
[----:B------:R1:W-:Y:S01]  /*605e0*/  @P2 STG.E desc[UR8][R8.64], R251 ;  /* 0x000000fb08002986 */ /* 0x0003e2000c101908 */
[----:B------:R-:W-:Y:S01]  /*605f0*/  ISETP.LT.AND P2, PT, R6, UR4, !P6 ;  /* 0x0000000406007c0c */ /* 0x000fe2000f741270 */
[----:B------:R-:W-:Y:S02]  /*60600*/  ULDC UR4, c[0x0][0x228] ;  /* 0x00008a0000047ab9 */ /* 0x000fe40000000800 */
[----:B------:R-:W4:Y:S01]  /*60610*/  LDL.LU R246, [R1+0x438] ;  /* 0x0004380001f67983 */ /* 0x000f220000300800 */
[----:B------:R-:W-:Y:S01]  /*60620*/  ISETP.LT.AND P6, PT, R7, UR6, !P6 ;  /* 0x0000000607007c0c */ /* 0x000fe2000f7c1270 */
[----:B------:R-:W-:Y:S01]  /*60630*/  ULDC UR6, c[0x0][0x228] ;  /* 0x00008a0000067ab9 */ /* 0x000fe20000000800 */
[C-C-:B-1----:R-:W-:Y:S01]  /*60640*/  IMAD.WIDE R10, R224.reuse, 0x4, R4.reuse ;  /* 0x00000004e00a7825 */ /* 0x142fe200078e0204 */
[----:B------:R-:W4:Y:S03]  /*60650*/  LDL.LU R245, [R1+0x238] ;  /* 0x0002380001f57983 */ /* 0x000f260000300800 */
[----:B------:R-:W-:Y:S01]  /*60660*/  VIADD R224, R224, UR28 ;  /* 0x0000001ce0e07c36 */ /* 0x000fe20008000000 */
[----:B------:R1:W-:Y:S01]  /*60670*/  @P1 STG.E desc[UR8][R10.64], R250 ;  /* 0x000000fa0a001986 */ /* 0x0003e2000c101908 */
[----:B------:R-:W-:Y:S01]  /*60680*/  ISETP.LT.AND P1, PT, R6, UR4, !P4 ;  /* 0x0000000406007c0c */ /* 0x000fe2000e721270 */
[----:B------:R-:W-:Y:S01]  /*60690*/  ULDC UR4, c[0x0][0x22c] ;  /* 0x00008b0000047ab9 */ /* 0x000fe20000000800 */
[----:B------:R-:W-:Y:S01]  /*606a0*/  IMAD.WIDE R8, R224, 0x4, R4 ;  /* 0x00000004e0087825 */ /* 0x000fe200078e0204 */
[----:B------:R-:W4:Y:S01]  /*606b0*/  LDL.LU R244, [R1+0x38] ;  /* 0x0000380001f47983 */ /* 0x000f220000300800 */
[----:B------:R-:W-:-:S02]  /*606c0*/  IADD3 R225, R0, 0x1c, RZ ;  /* 0x0000001c00e17810 */ /* 0x000fc40007ffe0ff */
[----:B------:R-:W-:Y:S01]  /*606d0*/  ISETP.LT.AND P4, PT, R7, UR6, !P4 ;  /* 0x0000000607007c0c */ /* 0x000fe2000e781270 */
[----:B------:R-:W4:Y:S01]  /*606e0*/  LDL.LU R251, [R1+0x63c] ;  /* 0x00063c0001fb7983 */ /* 0x000f220000300800 */
[----:B------:R-:W-:Y:S01]  /*606f0*/  ULDC UR6, c[0x0][0x228] ;  /* 0x00008a0000067ab9 */ /* 0x000fe20000000800 */
[C---:B-1----:R-:W-:Y:S02]  /*60700*/  IMAD.WIDE R10, R224.reuse, 0x4, R2 ;  /* 0x00000004e00a7825 */ /* 0x042fe400078e0202 */
[----:B------:R-:W4:Y:S02]  /*60710*/  LDL.LU R250, [R1+0x43c] ;  /* 0x00043c0001fa7983 */ /* 0x000f240000300800 */
[----:B------:R-:W-:Y:S02]  /*60720*/  VIADD R224, R224, UR28 ;  /* 0x0000001ce0e07c36 */ /* 0x000fe40008000000 */
[----:B--2---:R1:W-:Y:S01]  /*60730*/  @P2 STG.E desc[UR8][R10.64], R249 ;  /* 0x000000f90a002986 */ /* 0x0043e2000c101908 */
[----:B------:R-:W-:Y:S01]  /*60740*/  ISETP.GE.AND P2, PT, R225, UR4, PT ;  /* 0x00000004e1007c0c */ /* 0x000fe2000bf46270 */
[----:B------:R-:W-:-:S02]  /*60750*/  ULDC UR4, c[0x0][0x228] ;  /* 0x00008a0000047ab9 */ /* 0x000fc40000000800 */
[----:B------:R2:W-:Y:S01]  /*60760*/  @P6 STG.E desc[UR8][R8.64], R248 ;  /* 0x000000f808006986 */ /* 0x0005e2000c101908 */
[----:B------:R-:W-:Y:S01]  /*60770*/  VIADD R225, R0, 0x1d ;  /* 0x0000001d00e17836 */ /* 0x000fe20000000000 */
[----:B------:R-:W-:Y:S01]  /*60780*/  ISETP.LT.AND P6, PT, R6, UR4, !P0 ;  /* 0x0000000406007c0c */ /* 0x000fe2000c7c1270 */
[----:B------:R-:W-:Y:S01]  /*60790*/  ULDC UR4, c[0x0][0x22c] ;  /* 0x00008b0000047ab9 */ /* 0x000fe20000000800 */
[----:B-1----:R-:W4:Y:S01]  /*607a0*/  LDL.LU R249, [R1+0x23c] ;  /* 0x00023c0001f97983 */ /* 0x002f220000300800 */
[----:B--2---:R-:W-:-:S03]  /*607b0*/  IMAD.WIDE R8, R224, 0x4, R2 ;  /* 0x00000004e0087825 */ /* 0x004fc600078e0202 */
[----:B------:R-:W2:Y:S01]  /*607c0*/  LDL.LU R248, [R1+0x3c] ;  /* 0x00003c0001f87983 */ /* 0x000ea20000300800 */
[----:B------:R-:W-:-:S03]  /*607d0*/  IMAD.WIDE R10, R224, 0x4, R4 ;  /* 0x00000004e00a7825 */ /* 0x000fc600078e0204 */
[----:B---3--:R1:W-:Y:S01]  /*607e0*/  @P1 STG.E desc[UR8][R8.64], R226 ;  /* 0x000000e208001986 */ /* 0x0083e2000c101908 */
[----:B------:R-:W-:Y:S01]  /*607f0*/  ISETP.GE.AND P1, PT, R225, UR4, PT ;  /* 0x00000004e1007c0c */ /* 0x000fe2000bf26270 */
[----:B------:R-:W-:Y:S02]  /*60800*/  ULDC UR4, c[0x0][0x228] ;  /* 0x00008a0000047ab9 */ /* 0x000fe40000000800 */
[----:B----4-:R3:W-:Y:S01]  /*60810*/  @P4 STG.E desc[UR8][R10.64], R227 ;  /* 0x000000e30a004986 */ /* 0x0107e2000c101908 */
[----:B------:R-:W-:Y:S01]  /*60820*/  ISETP.LT.AND P0, PT, R7, UR4, !P0 ;  /* 0x0000000407007c0c */ /* 0x000fe2000c701270 */
[----:B------:R-:W-:Y:S01]  /*60830*/  ULDC UR4, c[0x0][0x22c] ;  /* 0x00008b0000047ab9 */ /* 0x000fe20000000800 */
[----:B------:R-:W-:Y:S01]  /*60840*/  ISETP.LT.AND P4, PT, R6, UR6, !P3 ;  /* 0x0000000606007c0c */ /* 0x000fe2000df81270 */
[----:B------:R-:W-:Y:S01]  /*60850*/  ULDC UR6, c[0x0][0x228] ;  /* 0x00008a0000067ab9 */ /* 0x000fe20000000800 */
[----:B-1----:R-:W-:Y:S01]  /*60860*/  IADD3 R8, R224, UR28, RZ ;  /* 0x0000001ce0087c10 */ /* 0x002fe2000fffe0ff */
[----:B------:R-:W-:-:S04]  /*60870*/  VIADD R9, R0, 0x1e ;  /* 0x0000001e00097836 */ /* 0x000fc80000000000 */
[----:B---3--:R-:W-:-:S04]  /*60880*/  IMAD.WIDE R10, R8, 0x4, R2 ;  /* 0x00000004080a7825 */ /* 0x008fc800078e0202 */
[C---:B------:R-:W-:Y:S01]  /*60890*/  VIADD R224, R8.reuse, UR28 ;  /* 0x0000001c08e07c36 */ /* 0x040fe20008000000 */
[----:B------:R1:W-:Y:S01]  /*608a0*/  @P6 STG.E desc[UR8][R10.64], R239 ;  /* 0x000000ef0a006986 */ /* 0x0003e2000c101908 */
[----:B------:R-:W-:Y:S01]  /*608b0*/  ISETP.GE.AND P6, PT, R9, UR4, PT ;  /* 0x0000000409007c0c */ /* 0x000fe2000bfc6270 */
[----:B------:R-:W-:Y:S01]  /*608c0*/  IMAD.WIDE R8, R8, 0x4, R4 ;  /* 0x0000000408087825 */ /* 0x000fe200078e0204 */
[----:B------:R-:W-:-:S04]  /*608d0*/  ULDC UR4, c[0x0][0x228] ;  /* 0x00008a0000047ab9 */ /* 0x000fc80000000800 */
[----:B------:R-:W-:Y:S01]  /*608e0*/  @P0 STG.E desc[UR8][R8.64], R238 ;  /* 0x000000ee08000986 */ /* 0x000fe2000c101908 */
[----:B-1----:R-:W-:-:S05]  /*608f0*/  IMAD.WIDE R10, R224, 0x4, R2 ;  /* 0x00000004e00a7825 */ /* 0x002fca00078e0202 */
[----:B------:R1:W-:Y:S04]  /*60900*/  @P4 STG.E desc[UR8][R10.64], R243 ;  /* 0x000000f30a004986 */ /* 0x0003e8000c101908 */
[----:B-1----:R-:W3:Y:S01]  /*60910*/  LDL.LU R243, [R1+0x640] ;  /* 0x0006400001f37983 */ /* 0x002ee20000300800 */
[----:B------:R-:W-:Y:S02]  /*60920*/  IADD3 R225, R0, 0x1f, RZ ;  /* 0x0000001f00e17810 */ /* 0x000fe40007ffe0ff */
[----:B------:R-:W-:Y:S01]  /*60930*/  ISETP.LT.AND P3, PT, R7, UR4, !P3 ;  /* 0x0000000407007c0c */ /* 0x000fe2000df61270 */
[----:B------:R-:W-:Y:S02]  /*60940*/  ULDC UR4, c[0x0][0x22c] ;  /* 0x00008b0000047ab9 */ /* 0x000fe40000000800 */
[----:B------:R-:W-:Y:S01]  /*60950*/  ISETP.GE.AND P0, PT, R225, UR4, PT ;  /* 0x00000004e1007c0c */ /* 0x000fe2000bf06270 */
[----:B------:R-:W-:-:S02]  /*60960*/  ULDC UR4, c[0x0][0x228] ;  /* 0x00008a0000047ab9 */ /* 0x000fc40000000800 */
[----:B------:R-:W-:Y:S01]  /*60970*/  ISETP.LT.AND P4, PT, R6, UR4, !P5 ;  /* 0x0000000406007c0c */ /* 0x000fe2000ef81270 */
[----:B------:R-:W-:Y:S01]  /*60980*/  ULDC UR4, c[0x0][0x228] ;  /* 0x00008a0000047ab9 */ /* 0x000fe20000000800 */
[C---:B------:R-:W-:Y:S01]  /*60990*/  VIADD R225, R224.reuse, UR28 ;  /* 0x0000001ce0e17c36 */ /* 0x040fe20008000000 */
[----:B------:R-:W-:Y:S01]  /*609a0*/  ISETP.LT.AND P5, PT, R7, UR4, !P5 ;  /* 0x0000000407007c0c */ /* 0x000fe2000efa1270 */
[----:B------:R-:W-:Y:S01]  /*609b0*/  IMAD.WIDE R8, R224, 0x4, R4 ;  /* 0x00000004e0087825 */ /* 0x000fe200078e0204 */
[----:B------:R-:W-:-:S03]  /*609c0*/  ULDC UR4, c[0x0][0x228] ;  /* 0x00008a0000047ab9 */ /* 0x000fc60000000800 */
[C---:B------:R-:W-:Y:S01]  /*609d0*/  IMAD.WIDE R10, R225.reuse, 0x4, R2 ;  /* 0x00000004e10a7825 */ /* 0x040fe200078e0202 */
[----:B------:R1:W-:Y:S01]  /*609e0*/  @P3 STG.E desc[UR8][R8.64], R242 ;  /* 0x000000f208003986 */ /* 0x0003e2000c101908 */
[----:B------:R-:W-:Y:S01]  /*609f0*/  ISETP.LT.AND P3, PT, R6, UR4, !P2 ;  /* 0x0000000406007c0c */ /* 0x000fe2000d761270 */
[----:B------:R-:W-:Y:S01]  /*60a00*/  ULDC UR4, c[0x0][0x22c] ;  /* 0x00008b0000047ab9 */ /* 0x000fe20000000800 */
[----:B------:R-:W-:Y:S01]  /*60a10*/  VIADD R226, R0, 0x20 ;  /* 0x0000002000e27836 */ /* 0x000fe20000000000 */
[----:B------:R4:W-:Y:S01]  /*60a20*/  @P4 STG.E desc[UR8][R10.64], R241 ;  /* 0x000000f10a004986 */ /* 0x0009e2000c101908 */
[----:B------:R-:W-:-:S03]  /*60a30*/  IADD3 R224, R225, UR28, RZ ;  /* 0x0000001ce1e07c10 */ /* 0x000fc6000fffe0ff */
[----:B------:R-:W-:Y:S01]  /*60a40*/  ISETP.GE.AND P4, PT, R226, UR4, PT ;  /* 0x00000004e2007c0c */ /* 0x000fe2000bf86270 */
[----:B------:R-:W-:Y:S01]  /*60a50*/  ULDC UR4, c[0x0][0x228] ;  /* 0x00008a0000047ab9 */ /* 0x000fe20000000800 */
[----:B-1----:R-:W-:Y:S01]  /*60a60*/  IMAD.WIDE R8, R225, 0x4, R4 ;  /* 0x00000004e1087825 */ /* 0x002fe200078e0204 */
[C---:B------:R-:W-:Y:S01]  /*60a70*/  ISETP.LT.AND P2, PT, R7.reuse, UR4, !P2 ;  /* 0x0000000407007c0c */ /* 0x040fe2000d741270 */
[----:B------:R-:W-:Y:S02]  /*60a80*/  ULDC UR4, c[0x0][0x228] ;  /* 0x00008a0000047ab9 */ /* 0x000fe40000000800 */
[----:B----4-:R-:W-:Y:S01]  /*60a90*/  IMAD.WIDE R10, R224, 0x4, R2 ;  /* 0x00000004e00a7825 */ /* 0x010fe200078e0202 */
[----:B------:R1:W-:Y:S01]  /*60aa0*/  @P5 STG.E desc[UR8][R8.64], R240 ;  /* 0x000000f008005986 */ /* 0x0003e2000c101908 */
[----:B------:R-:W-:Y:S01]  /*60ab0*/  ISETP.LT.AND P5, PT, R6, UR4, !P1 ;  /* 0x0000000406007c0c */ /* 0x000fe2000cfa1270 */
[----:B------:R-:W-:Y:S01]  /*60ac0*/  ULDC UR4, c[0x0][0x22c] ;  /* 0x00008b0000047ab9 */ /* 0x000fe20000000800 */
[----:B------:R-:W-:Y:S01]  /*60ad0*/  VIADD R225, R224, UR28 ;  /* 0x0000001ce0e17c36 */ /* 0x000fe20008000000 */
[----:B------:R4:W-:Y:S01]  /*60ae0*/  @P3 STG.E desc[UR8][R10.64], R247 ;  /* 0x000000f70a003986 */ /* 0x0009e2000c101908 */
[----:B------:R-:W-:Y:S01]  /*60af0*/  VIADD R226, R0, 0x21 ;  /* 0x0000002100e27836 */ /* 0x000fe20000000000 */
[----:B------:R-:W-:Y:S01]  /*60b00*/  ISETP.LT.AND P1, PT, R7, UR6, !P1 ;  /* 0x0000000607007c0c */ /* 0x000fe2000cf21270 */
[----:B------:R-:W-:Y:S01]  /*60b10*/  ULDC UR6, c[0x0][0x228] ;  /* 0x00008a0000067ab9 */ /* 0x000fe20000000800 */
[----:B------:R-:W-:Y:S01]  /*60b20*/  ISETP.LT.AND P3, PT, R6, UR10, !P6 ;  /* 0x0000000a06007c0c */ /* 0x000fe2000f761270 */
[----:B------:R-:W-:-:S02]  /*60b30*/  VIADD R227, R0, 0x24 ;  /* 0x0000002400e37836 */ /* 0x000fc40000000000 */
[----:B-1----:R-:W-:-:S04]  /*60b40*/  IMAD.WIDE R8, R225, 0x4, R2 ;  /* 0x00000004e1087825 */ /* 0x002fc800078e0202 */
[----:B----4-:R-:W-:Y:S01]  /*60b50*/  IMAD.WIDE R10, R224, 0x4, R4 ;  /* 0x00000004e00a7825 */ /* 0x010fe200078e0204 */
[----:B------:R-:W-:Y:S01]  /*60b60*/  IADD3 R224, R225, UR28, RZ ;  /* 0x0000001ce1e07c10 */ /* 0x000fe2000fffe0ff */
[----:B------:R-:W-:-:S03]  /*60b70*/  ULDC UR10, c[0x0][0x228] ;  /* 0x00008a00000a7ab9 */ /* 0x000fc60000000800 */
[----:B------:R1:W-:Y:S01]  /*60b80*/  @P2 STG.E desc[UR8][R10.64], R246 ;  /* 0x000000f60a002986 */ /* 0x0003e2000c101908 */
[----:B------:R-:W-:Y:S01]  /*60b90*/  ISETP.GE.AND P2, PT, R226, UR4, PT ;  /* 0x00000004e2007c0c */ /* 0x000fe2000bf46270 */
[----:B------:R-:W-:Y:S01]  /*60ba0*/  VIADD R226, R0, 0x22 ;  /* 0x0000002200e27836 */ /* 0x000fe20000000000 */
[----:B------:R-:W-:Y:S01]  /*60bb0*/  ULDC UR4, c[0x0][0x22c] ;  /* 0x00008b0000047ab9 */ /* 0x000fe20000000800 */
        /* <DEDUP_REMOVED lines=11> */
[C---:B-1----:R-:W-:Y:S01]  /*60c70*/  IMAD.WIDE R8, R224.reuse, 0x4, R4 ;  /* 0x00000004e0087825 */ /* 0x042fe200078e0204 */
[----:B----4-:R-:W-:-:S03]  /*60c80*/  IADD3 R10, R224, UR28, RZ ;  /* 0x0000001ce00a7c10 */ /* 0x010fc6000fffe0ff */
[----:B------:R-:W-:Y:S01]  /*60c90*/  VIADD R11, R0, 0x23 ;  /* 0x00000023000b7836 */ /* 0x000fe20000000000 */
[----:B------:R1:W-:Y:S01]  /*60ca0*/  @P6 STG.E desc[UR8][R8.64], R250 ;  /* 0x000000fa08006986 */ /* 0x0003e2000c101908 */
[----:B------:R-:W-:-:S03]  /*60cb0*/  IMAD.WIDE R224, R10, 0x4, R2 ;  /* 0x000000040ae07825 */ /* 0x000fc600078e0202 */
[----:B------:R-:W-:Y:S01]  /*60cc0*/  ISETP.GE.AND P6, PT, R11, UR4, PT ;  /* 0x000000040b007c0c */ /* 0x000fe2000bfc6270 */
[----:B------:R-:W-:Y:S01]  /*60cd0*/  ULDC UR4, c[0x0][0x22c] ;  /* 0x00008b0000047ab9 */ /* 0x000fe20000000800 */
[----:B------:R-:W-:Y:S02]  /*60ce0*/  ISETP.LT.AND P0, PT, R7, UR6, !P0 ;  /* 0x0000000607007c0c */ /* 0x000fe4000c701270 */
[----:B------:R-:W-:Y:S01]  /*60cf0*/  ISETP.LT.AND P3, PT, R6, UR10, !P4 ;  /* 0x0000000a06007c0c */ /* 0x000fe2000e761270 */
[C---:B------:R-:W-:Y:S01]  /*60d00*/  VIADD R226, R10.reuse, UR28 ;  /* 0x0000001c0ae27c36 */ /* 0x040fe20008000000 */
[----:B------:R-:W-:Y:S01]  /*60d10*/  ULDC UR6, c[0x0][0x228] ;  /* 0x00008a0000067ab9 */ /* 0x000fe20000000800 */
[----:B------:R-:W-:Y:S01]  /*60d20*/  ULDC UR10, c[0x0][0x228] ;  /* 0x00008a00000a7ab9 */ /* 0x000fe20000000800 */
[----:B-1----:R-:W-:-:S04]  /*60d30*/  IMAD.WIDE R8, R10, 0x4, R4 ;  /* 0x000000040a087825 */ /* 0x002fc800078e0204 */
[----:B------:R-:W-:Y:S01]  /*60d40*/  IMAD.WIDE R10, R226, 0x4, R2 ;  /* 0x00000004e20a7825 */ /* 0x000fe200078e0202 */
[----:B------:R1:W-:Y:S01]  /*60d50*/  @P1 STG.E desc[UR8][R224.64], R249 ;  /* 0x000000f9e0001986 */ /* 0x0003e2000c101908 */
[----:B------:R-:W-:Y:S01]  /*60d60*/  ISETP.GE.AND P1, PT, R227, UR4, PT ;  /* 0x00000004e3007c0c */ /* 0x000fe2000bf26270 */
[----:B------:R-:W-:Y:S02]  /*60d70*/  ULDC UR4, c[0x0][0x228] ;  /* 0x00008a0000047ab9 */ /* 0x000fe40000000800 */
        /* <DEDUP_REMOVED lines=12> */
[----:B--2---:R2:W-:Y:S04]  /*60e40*/  @P0 STG.E desc[UR8][R8.64], R248 ;  /* 0x000000f808000986 */ /* 0x0045e8000c101908 */
[----:B-1----:R-:W4:Y:S04]  /*60e50*/  LDL.LU R249, [R1+0x4c] ;  /* 0x00004c0001f97983 */ /* 0x002f280000300800 */
[----:B---3--:R1:W-:Y:S04]  /*60e60*/  @P3 STG.E desc[UR8][R10.64], R243 ;  /* 0x000000f30a003986 */ /* 0x0083e8000c101908 */
[----:B--2---:R-:W2:Y:S04]  /*60e70*/  LDL.LU R248, [R1+0x24c] ;  /* 0x00024c0001f87983 */ /* 0x004ea80000300800 */
[----:B-1----:R-:W3:Y:S01]  /*60e80*/  LDL.LU R243, [R1+0x644] ;  /* 0x0006440001f37983 */ /* 0x002ee20000300800 */
[----:B------:R-:W-:Y:S01]  /*60e90*/  ISETP.LT.AND P4, PT, R7, UR4, !P4 ;  /* 0x0000000407007c0c */ /* 0x000fe2000e781270 */
[----:B------:R-:W-:-:S02]  /*60ea0*/  ULDC UR4, c[0x0][0x228] ;  /* 0x00008a0000047ab9 */ /* 0x000fc40000000800 */
[----:B------:R-:W-:Y:S01]  /*60eb0*/  ISETP.LT.AND P0, PT, R6, UR4, !P2 ;  /* 0x0000000406007c0c */ /* 0x000fe2000d701270 */
[----:B------:R-:W-:Y:S01]  /*60ec0*/  VIADD R224, R226, UR28 ;  /* 0x0000001ce2e07c36 */ /* 0x000fe20008000000 */
[----:B------:R-:W-:Y:S01]  /*60ed0*/  IADD3 R8, R0, 0x25, RZ ;  /* 0x0000002500087810 */ /* 0x000fe20007ffe0ff */
[----:B------:R-:W-:Y:S01]  /*60ee0*/  ULDC UR4, c[0x0][0x22c] ;  /* 0x00008b0000047ab9 */ /* 0x000fe20000000800 */
[----:B------:R-:W-:Y:S01]  /*60ef0*/  IMAD.WIDE R10, R226, 0x4, R4 ;  /* 0x00000004e20a7825 */ /* 0x000fe200078e0204 */
[----:B------:R-:W-:Y:S01]  /*60f00*/  ISETP.LT.AND P2, PT, R7, UR6, !P2 ;  /* 0x0000000607007c0c */ /* 0x000fe2000d741270 */
[----:B------:R-:W-:Y:S01]  /*60f10*/  ULDC UR6, c[0x0][0x228] ;  /* 0x00008a0000067ab9 */ /* 0x000fe20000000800 */
[----:B------:R-:W-:Y:S01]  /*60f20*/  ISETP.GE.AND P3, PT, R8, UR4, PT ;  /* 0x0000000408007c0c */ /* 0x000fe2000bf66270 */
[----:B------:R-:W-:Y:S01]  /*60f30*/  VIADD R225, R0, 0x26 ;  /* 0x0000002600e17836 */ /* 0x000fe20000000000 */
[----:B------:R-:W-:Y:S01]  /*60f40*/  ULDC UR4, c[0x0][0x22c] ;  /* 0x00008b0000047ab9 */ /* 0x000fe20000000800 */
[----:B------:R-:W-:Y:S01]  /*60f50*/  IMAD.WIDE R8, R224, 0x4, R2 ;  /* 0x00000004e0087825 */ /* 0x000fe200078e0202 */
[----:B------:R-:W-:Y:S01]  /*60f60*/  IADD3 R226, R0, 0x28, RZ ;  /* 0x0000002800e27810 */ /* 0x000fe20007ffe0ff */
[----:B----4-:R1:W-:Y:S01]  /*60f70*/  @P4 STG.E desc[UR8][R10.64], R227 ;  /* 0x000000e30a004986 */ /* 0x0103e2000c101908 */
[----:B------:R-:W-:Y:S01]  /*60f80*/  ISETP.GE.AND P4, PT, R225, UR4, PT ;  /* 0x00000004e1007c0c */ /* 0x000fe2000bf86270 */
[----:B------:R-:W-:-:S02]  /*60f90*/  ULDC UR4, c[0x0][0x228] ;  /* 0x00008a0000047ab9 */ /* 0x000fc40000000800 */
[----:B------:R4:W-:Y:S01]  /*60fa0*/  @P0 STG.E desc[UR8][R8.64], R239 ;  /* 0x000000ef08000986 */ /* 0x0009e2000c101908 */
[----:B------:R-:W-:Y:S01]  /*60fb0*/  ISETP.LT.AND P0, PT, R6, UR4, !P5 ;  /* 0x0000000406007c0c */ /* 0x000fe2000ef01270 */
[----:B------:R-:W-:Y:S01]  /*60fc0*/  ULDC UR4, c[0x0][0x228] ;  /* 0x00008a0000047ab9 */ /* 0x000fe20000000800 */
[C---:B------:R-:W-:Y:S01]  /*60fd0*/  ISETP.LT.AND P5, PT, R7.reuse, UR6, !P5 ;  /* 0x0000000607007c0c */ /* 0x040fe2000efa1270 */
[----:B------:R-:W-:Y:S01]  /*60fe0*/  ULDC UR6, c[0x0][0x228] ;  /* 0x00008a0000067ab9 */ /* 0x000fe20000000800 */
[C-C-:B-1----:R-:W-:Y:S01]  /*60ff0*/  IMAD.WIDE R10, R224.reuse, 0x4, R4.reuse ;  /* 0x00000004e00a7825 */ /* 0x142fe200078e0204 */
[----:B------:R-:W-:Y:S01]  /*61000*/  IADD3 R224, R224, UR28, RZ ;  /* 0x0000001ce0e07c10 */ /* 0x000fe2000fffe0ff */
[----:B------:R-:W2:Y:S04]  /*61010*/  LDL.LU R227, [R1+0x650] ;  /* 0x0006500001e37983 */ /* 0x000ea80000300800 */
[----:B------:R1:W-:Y:S01]  /*61020*/  @P2 STG.E desc[UR8][R10.64], R238 ;  /* 0x000000ee0a002986 */ /* 0x0003e2000c101908 */
[----:B------:R-:W-:Y:S01]  /*61030*/  ISETP.LT.AND P2, PT, R6, UR4, !P6 ;  /* 0x0000000406007c0c */ /* 0x000fe2000f741270 */
[----:B----4-:R-:W-:Y:S01]  /*61040*/  IMAD.WIDE R8, R224, 0x4, R4 ;  /* 0x00000004e0087825 */ /* 0x010fe200078e0204 */
[----:B------:R-:W-:Y:S01]  /*61050*/  ISETP.LT.AND P6, PT, R7, UR6, !P6 ;  /* 0x0000000607007c0c */ /* 0x000fe2000f7c1270 */
[----:B------:R-:W-:Y:S01]  /*61060*/  ULDC UR4, c[0x0][0x22c] ;  /* 0x00008b0000047ab9 */ /* 0x000fe20000000800 */
[----:B------:R-:W-:Y:S01]  /*61070*/  ULDC UR6, c[0x0][0x228] ;  /* 0x00008a0000067ab9 */ /* 0x000fe20000000800 */
[----:B------:R-:W-:Y:S01]  /*61080*/  VIADD R225, R0, 0x27 ;  /* 0x0000002700e17836 */ /* 0x000fe20000000000 */
[----:B------:R-:W4:Y:S01]  /*61090*/  LDL.LU R239, [R1+0x450] ;  /* 0x0004500001ef7983 */ /* 0x000f220000300800 */
[----:B-1----:R-:W-:-:S03]  /*610a0*/  IMAD.WIDE R10, R224, 0x4, R2 ;  /* 0x00000004e00a7825 */ /* 0x002fc600078e0202 */
[----:B------:R-:W4:Y:S01]  /*610b0*/  LDL.LU R238, [R1+0x50] ;  /* 0x0000500001ee7983 */ /* 0x000f220000300800 */
[----:B------:R-:W-:-:S03]  /*610c0*/  VIADD R224, R224, UR28 ;  /* 0x0000001ce0e07c36 */ /* 0x000fc60008000000 */
[----:B---3--:R1:W-:Y:S01]  /*610d0*/  @P0 STG.E desc[UR8][R10.64], R243 ;  /* 0x000000f30a000986 */ /* 0x0083e2000c101908 */
[----:B------:R-:W-:Y:S01]  /*610e0*/  ISETP.GE.AND P0, PT, R225, UR4, PT ;  /* 0x00000004e1007c0c */ /* 0x000fe2000bf06270 */
[----:B------:R-:W-:Y:S02]  /*610f0*/  ULDC UR4, c[0x0][0x228] ;  /* 0x00008a0000047ab9 */ /* 0x000fe40000000800 */
[----:B------:R3:W-:Y:S01]  /*61100*/  @P5 STG.E desc[UR8][R8.64], R242 ;  /* 0x000000f208005986 */ /* 0x0007e2000c101908 */
[----:B------:R-:W-:Y:S01]  /*61110*/  ISETP.LT.AND P5, PT, R6, UR4, !P1 ;  /* 0x0000000406007c0c */ /* 0x000fe2000cfa1270 */
[----:B------:R-:W-:Y:S01]  /*61120*/  ULDC UR4, c[0x0][0x22c] ;  /* 0x00008b0000047ab9 */ /* 0x000fe20000000800 */
[C---:B------:R-:W-:Y:S02]  /*61130*/  VIADD R225, R224.reuse, UR28 ;  /* 0x0000001ce0e17c36 */ /* 0x040fe40008000000 */
[C---:B-1----:R-:W-:Y:S01]  /*61140*/  IMAD.WIDE R10, R224.reuse, 0x4, R4 ;  /* 0x00000004e00a7825 */ /* 0x042fe200078e0204 */
[----:B------:R-:W4:Y:S03]  /*61150*/  LDL.LU R243, [R1+0x250] ;  /* 0x0002500001f37983 */ /* 0x000f260000300800 */
[----:B---3--:R-:W-:Y:S01]  /*61160*/  IMAD.WIDE R8, R224, 0x4, R2 ;  /* 0x00000004e0087825 */ /* 0x008fe200078e0202 */
[----:B------:R-:W3:Y:S04]  /*61170*/  LDL.LU R242, [R1+0x654] ;  /* 0x0006540001f27983 */ /* 0x000ee80000300800 */
[----:B------:R1:W-:Y:S01]  /*61180*/  @P2 STG.E desc[UR8][R8.64], R241 ;  /* 0x000000f108002986 */ /* 0x0003e2000c101908 */
[----:B------:R-:W-:Y:S01]  /*61190*/  ISETP.GE.AND P2, PT, R226, UR4, PT ;  /* 0x00000004e2007c0c */ /* 0x000fe2000bf46270 */
[----:B------:R-:W-:-:S02]  /*611a0*/  ULDC UR4, c[0x0][0x228] ;  /* 0x00008a0000047ab9 */ /* 0x000fc40000000800 */
[----:B------:R1:W-:Y:S01]  /*611b0*/  @P6 STG.E desc[UR8][R10.64], R240 ;  /* 0x000000f00a006986 */ /* 0x0003e2000c101908 */
[----:B------:R-:W-:Y:S01]  /*611c0*/  ISETP.LT.AND P1, PT, R7, UR4, !P1 ;  /* 0x0000000407007c0c */ /* 0x000fe2000cf21270 */
[----:B------:R-:W-:Y:S01]  /*611d0*/  ULDC UR4, c[0x0][0x22c] ;  /* 0x00008b0000047ab9 */ /* 0x000fe20000000800 */
[----:B------:R-:W-:Y:S01]  /*611e0*/  ISETP.LT.AND P6, PT, R6, UR6, !P3 ;  /* 0x0000000606007c0c */ /* 0x000fe2000dfc1270 */
[----:B------:R-:W-:Y:S01]  /*611f0*/  ULDC UR6, c[0x0][0x228] ;  /* 0x00008a0000067ab9 */ /* 0x000fe20000000800 */
[C---:B------:R-:W-:Y:S01]  /*61200*/  IADD3 R224, R225.reuse, UR28, RZ ;  /* 0x0000001ce1e07c10 */ /* 0x040fe2000fffe0ff */
[--C-:B-1----:R-:W-:Y:S01]  /*61210*/  IMAD.WIDE R8, R225, 0x4, R2.reuse ;  /* 0x00000004e1087825 */ /* 0x102fe200078e0202 */
[----:B------:R-:W3:Y:S03]  /*61220*/  LDL.LU R241, [R1+0x454] ;  /* 0x0004540001f17983 */ /* 0x000ee60000300800 */
[----:B------:R-:W-:Y:S01]  /*61230*/  VIADD R10, R0, 0x29 ;  /* 0x00000029000a7836 */ /* 0x000fe20000000000 */
[----:B------:R1:W-:Y:S04]  /*61240*/  @P5 STG.E desc[UR8][R8.64], R247 ;  /* 0x000000f708005986 */ /* 0x0003e8000c101908 */
        /* <DEDUP_REMOVED lines=11> */
[----:B------:R-:W-:Y:S01]  /*61300*/  IADD3 R226, R0, 0x2b, RZ ;  /* 0x0000002b00e27810 */ /* 0x000fe20007ffe0ff */
[----:B------:R-:W3:Y:S01]  /*61310*/  LDL.LU R240, [R1+0x254] ;  /* 0x0002540001f07983 */ /* 0x000ee20000300800 */
[----:B------:R-:W-:Y:S01]  /*61320*/  ISETP.GE.AND P1, PT, R225, UR4, PT ;  /* 0x00000004e1007c0c */ /* 0x000fe2000bf26270 */
[----:B------:R-:W-:-:S02]  /*61330*/  ULDC UR4, c[0x0][0x228] ;  /* 0x00008a0000047ab9 */ /* 0x000fc40000000800 */
[----:B------:R-:W-:Y:S01]  /*61340*/  ISETP.LT.AND P6, PT, R6, UR4, !P4 ;  /* 0x0000000406007c0c */ /* 0x000fe2000e7c1270 */
[----:B------:R-:W-:Y:S01]  /*61350*/  VIADD R225, R224, UR28 ;  /* 0x0000001ce0e17c36 */ /* 0x000fe20008000000 */
[----:B------:R-:W-:Y:S01]  /*61360*/  ULDC UR4, c[0x0][0x228] ;  /* 0x00008a0000047ab9 */ /* 0x000fe20000000800 */
[----:B------:R-:W3:Y:S01]  /*61370*/  LDL.LU R247, [R1+0x658] ;  /* 0x0006580001f77983 */ /* 0x000ee20000300800 */
[----:B------:R-:W-:Y:S01]  /*61380*/  ISETP.LT.AND P4, PT, R7, UR4, !P4 ;  /* 0x0000000407007c0c */ /* 0x000fe2000e781270 */
[C---:B------:R-:W-:Y:S01]  /*61390*/  IMAD.WIDE R10, R225.reuse, 0x4, R2 ;  /* 0x00000004e10a7825 */ /* 0x040fe200078e0202 */
[----:B------:R-:W-:Y:S01]  /*613a0*/  ULDC UR4, c[0x0][0x228] ;  /* 0x00008a0000047ab9 */ /* 0x000fe20000000800 */
[----:B------:R1:W-:Y:S01]  /*613b0*/  @P3 STG.E desc[UR8][R8.64], R244 ;  /* 0x000000f408003986 */ /* 0x0003e2000c101908 */
[----:B------:R-:W-:Y:S01]  /*613c0*/  ISETP.LT.AND P3, PT, R6, UR4, !P0 ;  /* 0x0000000406007c0c */ /* 0x000fe2000c761270 */
[----:B------:R-:W-:Y:S01]  /*613d0*/  ULDC UR4, c[0x0][0x22c] ;  /* 0x00008b0000047ab9 */ /* 0x000fe20000000800 */
[C---:B------:R-:W-:Y:S01]  /*613e0*/  VIADD R224, R225.reuse, UR28 ;  /* 0x0000001ce1e07c36 */ /* 0x040fe20008000000 */
[----:B------:R-:W3:Y:S04]  /*613f0*/  LDL.LU R246, [R1+0x458] ;  /* 0x0004580001f67983 */ /* 0x000ee80000300800 */
[----:B------:R1:W-:Y:S01]  /*61400*/  @P6 STG.E desc[UR8][R10.64], R251 ;  /* 0x000000fb0a006986 */ /* 0x0003e2000c101908 */
[----:B------:R-:W-:Y:S01]  /*61410*/  ISETP.GE.AND P6, PT, R226, UR4, PT ;  /* 0x00000004e2007c0c */ /* 0x000fe2000bfc6270 */
[----:B------:R-:W-:Y:S01]  /*61420*/  ULDC UR4, c[0x0][0x228] ;  /* 0x00008a0000047ab9 */ /* 0x000fe20000000800 */
[----:B-1----:R-:W-:Y:S01]  /*61430*/  IMAD.WIDE R8, R225, 0x4, R4 ;  /* 0x00000004e1087825 */ /* 0x002fe200078e0204 */
[C---:B------:R-:W-:Y:S01]  /*61440*/  ISETP.LT.AND P0, PT, R7.reuse, UR4, !P0 ;  /* 0x0000000407007c0c */ /* 0x040fe2000c701270 */
[----:B------:R-:W-:Y:S01]  /*61450*/  ULDC UR4, c[0x0][0x228] ;  /* 0x00008a0000047ab9 */ /* 0x000fe20000000800 */
[----:B------:R-:W3:Y:S04]  /*61460*/  LDL.LU R244, [R1+0x258] ;  /* 0x0002580001f47983 */ /* 0x000ee80000300800 */
[----:B------:R1:W-:Y:S01]  /*61470*/  @P4 STG.E desc[UR8][R8.64], R250 ;  /* 0x000000fa08004986 */ /* 0x0003e2000c101908 */
[----:B------:R-:W-:Y:S01]  /*61480*/  IMAD.WIDE R10, R224, 0x4, R2 ;  /* 0x00000004e00a7825 */ /* 0x000fe200078e0202 */
[----:B------:R-:W-:Y:S01]  /*61490*/  ISETP.LT.AND P4, PT, R6, UR4, !P2 ;  /* 0x0000000406007c0c */ /* 0x000fe2000d781270 */
[----:B------:R-:W-:Y:S01]  /*614a0*/  ULDC UR4, c[0x0][0x22c] ;  /* 0x00008b0000047ab9 */ /* 0x000fe20000000800 */
[----:B------:R-:W-:Y:S01]  /*614b0*/  IADD3 R225, R224, UR28, RZ ;  /* 0x0000001ce0e17c10 */ /* 0x000fe2000fffe0ff */
[----:B------:R-:W-:Y:S01]  /*614c0*/  VIADD R226, R0, 0x2c ;  /* 0x0000002c00e27836 */ /* 0x000fe20000000000 */
[C---:B------:R-:W-:Y:S01]  /*614d0*/  ISETP.LT.AND P2, PT, R7.reuse, UR6, !P2 ;  /* 0x0000000607007c0c */ /* 0x040fe2000d741270 */
[----:B------:R2:W-:Y:S01]  /*614e0*/  @P3 STG.E desc[UR8][R10.64], R249 ;  /* 0x000000f90a003986 */ /* 0x0005e2000c101908 */
[----:B------:R-:W-:Y:S01]  /*614f0*/  ISETP.LT.AND P3, PT, R6, UR10, !P5 ;  /* 0x0000000a06007c0c */ /* 0x000fe2000ef61270 */
[----:B------:R-:W-:Y:S01]  /*61500*/  ULDC UR6, c[0x0][0x228] ;  /* 0x00008a0000067ab9 */ /* 0x000fe20000000800 */
[----:B------:R-:W-:Y:S01]  /*61510*/  ULDC UR10, c[0x0][0x228] ;  /* 0x00008a00000a7ab9 */ /* 0x000fe20000000800 */
[----:B------:R-:W3:Y:S01]  /*61520*/  LDL.LU R251, [R1+0x65c] ;  /* 0x00065c0001fb7983 */ /* 0x000ee20000300800 */
[----:B-1----:R-:W-:Y:S01]  /*61530*/  IMAD.WIDE R8, R224, 0x4, R4 ;  /* 0x00000004e0087825 */ /* 0x002fe200078e0204 */
[----:B------:R-:W-:Y:S01]  /*61540*/  ISETP.LT.AND P5, PT, R7, UR6, !P5 ;  /* 0x0000000607007c0c */ /* 0x000fe2000efa1270 */
[----:B------:R-:W-:Y:S01]  /*61550*/  ULDC UR6, c[0x0][0x228] ;  /* 0x00008a0000067ab9 */ /* 0x000fe20000000800 */
[----:B------:R-:W3:Y:S01]  /*61560*/  LDL.LU R250, [R1+0x45c] ;  /* 0x00045c0001fa7983 */ /* 0x000ee20000300800 */
[----:B------:R-:W-:-:S02]  /*61570*/  VIADD R224, R225, UR28 ;  /* 0x0000001ce1e07c36 */ /* 0x000fc40008000000 */
[C---:B--2---:R-:W-:Y:S01]  /*61580*/  IMAD.WIDE R10, R225.reuse, 0x4, R2 ;  /* 0x00000004e10a7825 */ /* 0x044fe200078e0202 */
[----:B------:R1:W-:Y:S01]  /*61590*/  @P0 STG.E desc[UR8][R8.64], R248 ;  /* 0x000000f808000986 */ /* 0x0003e2000c101908 */
[----:B------:R-:W-:Y:S01]  /*615a0*/  ISETP.GE.AND P0, PT, R226, UR4, PT ;  /* 0x00000004e2007c0c */ /* 0x000fe2000bf06270 */
[----:B------:R-:W-:Y:S01]  /*615b0*/  ULDC UR4, c[0x0][0x22c] ;  /* 0x00008b0000047ab9 */ /* 0x000fe20000000800 */
[----:B------:R-:W-:Y:S01]  /*615c0*/  VIADD R226, R0, 0x2d ;  /* 0x0000002d00e27836 */ /* 0x000fe20000000000 */
[----:B------:R-:W2:Y:S01]  /*615d0*/  LDL.LU R249, [R1+0x5c] ;  /* 0x00005c0001f97983 */ /* 0x000ea20000300800 */
[----:B-1----:R-:W-:-:S03]  /*615e0*/  IMAD.WIDE R8, R225, 0x4, R4 ;  /* 0x00000004e1087825 */ /* 0x002fc600078e0204 */
[----:B------:R-:W2:Y:S04]  /*615f0*/  LDL.LU R248, [R1+0x25c] ;  /* 0x00025c0001f87983 */ /* 0x000ea80000300800 */
[----:B------:R1:W-:Y:S01]  /*61600*/  @P4 STG.E desc[UR8][R10.64], R227 ;  /* 0x000000e30a004986 */ /* 0x0003e2000c101908 */
[----:B------:R-:W-:Y:S01]  /*61610*/  ISETP.GE.AND P4, PT, R226, UR4, PT ;  /* 0x00000004e2007c0c */ /* 0x000fe2000bf86270 */
[----:B------:R-:W-:Y:S01]  /*61620*/  ULDC UR4, c[0x0][0x228] ;  /* 0x00008a0000047ab9 */ /* 0x000fe20000000800 */
[----:B-1----:R-:W-:Y:S01]  /*61630*/  IMAD.WIDE R10, R224, 0x4, R2 ;  /* 0x00000004e00a7825 */ /* 0x002fe200078e0202 */
[----:B----4-:R1:W-:Y:S01]  /*61640*/  @P2 STG.E desc[UR8][R8.64], R239 ;  /* 0x000000ef08002986 */ /* 0x0103e2000c101908 */
[C---:B------:R-:W-:Y:S01]  /*61650*/  ISETP.LT.AND P2, PT, R6.reuse, UR4, !P1 ;  /* 0x0000000406007c0c */ /* 0x040fe2000cf41270 */
[----:B------:R-:W-:Y:S01]  /*61660*/  ULDC UR4, c[0x0][0x22c] ;  /* 0x00008b0000047ab9 */ /* 0x000fe20000000800 */
[----:B------:R-:W-:Y:S01]  /*61670*/  ISETP.LT.AND P1, PT, R7, UR6, !P1 ;  /* 0x0000000607007c0c */ /* 0x000fe2000cf21270 */
[----:B------:R4:W-:Y:S01]  /*61680*/  @P3 STG.E desc[UR8][R10.64], R238 ;  /* 0x000000ee0a003986 */ /* 0x0009e2000c101908 */
[----:B------:R-:W-:Y:S01]  /*61690*/  ISETP.LT.AND P3, PT, R6, UR10, !P6 ;  /* 0x0000000a06007c0c */ /* 0x000fe2000f761270 */
[----:B------:R-:W-:Y:S01]  /*616a0*/  ULDC UR6, c[0x0][0x228] ;  /* 0x00008a0000067ab9 */ /* 0x000fe20000000800 */
[----:B------:R-:W-:Y:S01]  /*616b0*/  IADD3 R227, R0, 0x2f, RZ ;  /* 0x0000002f00e37810 */ /* 0x000fe20007ffe0ff */
[----:B------:R-:W-:Y:S01]  /*616c0*/  ULDC UR10, c[0x0][0x228] ;  /* 0x00008a00000a7ab9 */ /* 0x000fe20000000800 */
[----:B-1----:R-:W-:-:S04]  /*616d0*/  IMAD.WIDE R8, R224, 0x4, R4 ;  /* 0x00000004e0087825 */ /* 0x002fc800078e0204 */
[----:B----4-:R-:W-:Y:S01]  /*616e0*/  VIADD R10, R224, UR28 ;  /* 0x0000001ce00a7c36 */ /* 0x010fe20008000000 */
[----:B------:R-:W-:-:S03]  /*616f0*/  IADD3 R11, R0, 0x2e, RZ ;  /* 0x0000002e000b7810 */ /* 0x000fc60007ffe0ff */
[C---:B------:R-:W-:Y:S02]  /*61700*/  VIADD R226, R10.reuse, UR28 ;  /* 0x0000001c0ae27c36 */ /* 0x040fe40008000000 */
[C---:B------:R-:W-:Y:S01]  /*61710*/  IMAD.WIDE R224, R10.reuse, 0x4, R2 ;  /* 0x000000040ae07825 */ /* 0x040fe200078e0202 */
[----:B------:R1:W-:Y:S01]  /*61720*/  @P5 STG.E desc[UR8][R8.64], R243 ;  /* 0x000000f308005986 */ /* 0x0003e2000c101908 */
[----:B------:R-:W-:Y:S01]  /*61730*/  ISETP.GE.AND P5, PT, R11, UR4, PT ;  /* 0x000000040b007c0c */ /* 0x000fe2000bfa6270 */
[----:B------:R-:W-:Y:S02]  /*61740*/  ULDC UR4, c[0x0][0x22c] ;  /* 0x00008b0000047ab9 */ /* 0x000fe40000000800 */
[----:B---3--:R-:W-:Y:S01]  /*61750*/  @P2 STG.E desc[UR8][R224.64], R242 ;  /* 0x000000f2e0002986 */ /* 0x008fe2000c101908 */
[----:B-1----:R-:W-:-:S04]  /*61760*/  IMAD.WIDE R8, R10, 0x4, R4 ;  /* 0x000000040a087825 */ /* 0x002fc800078e0204 */
[C---:B------:R-:W-:Y:S01]  /*61770*/  IMAD.WIDE R10, R226.reuse, 0x4, R2 ;  /* 0x00000004e20a7825 */ /* 0x040fe200078e0202 */
[----:B------:R-:W-:Y:S04]  /*61780*/  @P1 STG.E desc[UR8][R8.64], R241 ;  /* 0x000000f108001986 */ /* 0x000fe8000c101908 */
[----:B------:R1:W-:Y:S04]  /*61790*/  @P3 STG.E desc[UR8][R10.64], R245 ;  /* 0x000000f50a003986 */ /* 0x0003e8000c101908 */
[----:B-1----:R-:W3:Y:S01]  /*617a0*/  LDL.LU R245, [R1+0x58] ;  /* 0x0000580001f57983 */ /* 0x002ee20000300800 */
[----:B------:R-:W-:-:S02]  /*617b0*/  VIADD R224, R226, UR28 ;  /* 0x0000001ce2e07c36 */ /* 0x000fc40008000000 */
[----:B------:R-:W-:Y:S02]  /*617c0*/  IMAD.WIDE R10, R226, 0x4, R4 ;  /* 0x00000004e20a7825 */ /* 0x000fe400078e0204 */
[----:B------:R-:W4:Y:S01]  /*617d0*/  LDL.LU R226, [R1+0x460] ;  /* 0x0004600001e27983 */ /* 0x000f220000300800 */
[----:B------:R-:W-:Y:S01]  /*617e0*/  ISETP.GE.AND P2, PT, R227, UR4, PT ;  /* 0x00000004e3007c0c */ /* 0x000fe2000bf46270 */
[----:B------:R-:W-:Y:S02]  /*617f0*/  ULDC UR4, c[0x0][0x228] ;  /* 0x00008a0000047ab9 */ /* 0x000fe40000000800 */
[----:B------:R-:W4:Y:S04]  /*61800*/  LDL.LU R227, [R1+0x660] ;  /* 0x0006600001e37983 */ /* 0x000f280000300800 */
[----:B------:R-:W4:Y:S01]  /*61810*/  LDL.LU R239, [R1+0x260] ;  /* 0x0002600001ef7983 */ /* 0x000f220000300800 */
[----:B------:R-:W-:Y:S01]  /*61820*/  ISETP.LT.AND P6, PT, R7, UR4, !P6 ;  /* 0x0000000407007c0c */ /* 0x000fe2000f7c1270 */
[----:B------:R-:W-:-:S02]  /*61830*/  ULDC UR4, c[0x0][0x228] ;  /* 0x00008a0000047ab9 */ /* 0x000fc40000000800 */
[----:B------:R-:W4:Y:S01]  /*61840*/  LDL.LU R238, [R1+0x60] ;  /* 0x0000600001ee7983 */ /* 0x000f220000300800 */
[----:B------:R-:W-:Y:S01]  /*61850*/  ISETP.LT.AND P1, PT, R6, UR4, !P0 ;  /* 0x0000000406007c0c */ /* 0x000fe2000c721270 */
[----:B------:R-:W-:Y:S01]  /*61860*/  VIADD R8, R0, 0x30 ;  /* 0x0000003000087836 */ /* 0x000fe20000000000 */
[----:B------:R-:W-:Y:S01]  /*61870*/  ULDC UR4, c[0x0][0x22c] ;  /* 0x00008b0000047ab9 */ /* 0x000fe20000000800 */
[----:B------:R-:W4:Y:S01]  /*61880*/  LDL.LU R243, [R1+0x464] ;  /* 0x0004640001f37983 */ /* 0x000f220000300800 */
[----:B------:R-:W-:Y:S01]  /*61890*/  ISETP.LT.AND P0, PT, R7, UR6, !P0 ;  /* 0x0000000607007c0c */ /* 0x000fe2000c701270 */
[----:B------:R-:W-:Y:S01]  /*618a0*/  ULDC UR6, c[0x0][0x228] ;  /* 0x00008a0000067ab9 */ /* 0x000fe20000000800 */
[----:B------:R-:W-:Y:S01]  /*618b0*/  ISETP.GE.AND P3, PT, R8, UR4, PT ;  /* 0x0000000408007c0c */ /* 0x000fe2000bf66270 */
[----:B------:R-:W-:Y:S01]  /*618c0*/  IMAD.WIDE R8, R224, 0x4, R2 ;  /* 0x00000004e0087825 */ /* 0x000fe200078e0202 */
[----:B------:R-:W-:Y:S01]  /*618d0*/  IADD3 R225, R0, 0x31, RZ ;  /* 0x0000003100e17810 */ /* 0x000fe20007ffe0ff */
[----:B------:R-:W-:Y:S01]  /*618e0*/  ULDC UR4, c[0x0][0x22c] ;  /* 0x00008b0000047ab9 */ /* 0x000fe20000000800 */
[----:B------:R1:W-:Y:S02]  /*618f0*/  @P6 STG.E desc[UR8][R10.64], R240 ;  /* 0x000000f00a006986 */ /* 0x0003e4000c101908 */
[----:B------:R-:W-:Y:S01]  /*61900*/  ISETP.GE.AND P6, PT, R225, UR4, PT ;  /* 0x00000004e1007c0c */ /* 0x000fe2000bfc6270 */
[----:B------:R-:W-:Y:S01]  /*61910*/  ULDC UR4, c[0x0][0x228] ;  /* 0x00008a0000047ab9 */ /* 0x000fe20000000800 */
[----:B------:R-:W4:Y:S04]  /*61920*/  LDL.LU R242, [R1+0x664] ;  /* 0x0006640001f27983 */ /* 0x000f280000300800 */
[----:B------:R-:W4:Y:S04]  /*61930*/  LDL.LU R241, [R1+0x264] ;  /* 0x0002640001f17983 */ /* 0x000f280000300800 */
[----:B------:R2:W-:Y:S01]  /*61940*/  @P1 STG.E desc[UR8][R8.64], R247 ;  /* 0x000000f708001986 */ /* 0x0005e2000c101908 */
[----:B------:R-:W-:Y:S01]  /*61950*/  ISETP.LT.AND P1, PT, R6, UR4, !P4 ;  /* 0x0000000406007c0c */ /* 0x000fe2000e721270 */
[C-C-:B-1----:R-:W-:Y:S01]  /*61960*/  IMAD.WIDE R10, R224.reuse, 0x4, R4.reuse ;  /* 0x00000004e00a7825 */ /* 0x142fe200078e0204 */
[----:B------:R-:W-:Y:S01]  /*61970*/  ISETP.LT.AND P4, PT, R7, UR6, !P4 ;  /* 0x0000000607007c0c */ /* 0x000fe2000e781270 */
[----:B------:R-:W4:Y:S01]  /*61980*/  LDL.LU R240, [R1+0x64] ;  /* 0x0000640001f07983 */ /* 0x000f220000300800 */
[----:B------:R-:W-:Y:S01]  /*61990*/  ULDC UR4, c[0x0][0x228] ;  /* 0x00008a0000047ab9 */ /* 0x000fe20000000800 */
[----:B------:R-:W-:Y:S01]  /*619a0*/  VIADD R224, R224, UR28 ;  /* 0x0000001ce0e07c36 */ /* 0x000fe20008000000 */
[----:B------:R-:W-:Y:S01]  /*619b0*/  ULDC UR6, c[0x0][0x228] ;  /* 0x00008a0000067ab9 */ /* 0x000fe20000000800 */
[----:B------:R1:W-:Y:S01]  /*619c0*/  @P0 STG.E desc[UR8][R10.64], R246 ;  /* 0x000000f60a000986 */ /* 0x0003e2000c101908 */
[----:B------:R-:W-:Y:S01]  /*619d0*/  ISETP.LT.AND P0, PT, R6, UR4, !P5 ;  /* 0x0000000406007c0c */ /* 0x000fe2000ef01270 */
[----:B------:R-:W-:Y:S01]  /*619e0*/  VIADD R225, R0, 0x32 ;  /* 0x0000003200e17836 */ /* 0x000fe20000000000 */
[----:B------:R-:W-:Y:S01]  /*619f0*/  ULDC UR4, c[0x0][0x22c] ;  /* 0x00008b0000047ab9 */ /* 0x000fe20000000800 */
[----:B--2---:R-:W2:Y:S01]  /*61a00*/  LDL.LU R247, [R1+0x468] ;  /* 0x0004680001f77983 */ /* 0x004ea20000300800 */
[----:B------:R-:W-:-:S04]  /*61a10*/  IMAD.WIDE R8, R224, 0x4, R4 ;  /* 0x00000004e0087825 */ /* 0x000fc800078e0204 */
[C-C-:B-1----:R-:W-:Y:S01]  /*61a20*/  IMAD.WIDE R10, R224.reuse, 0x4, R2.reuse ;  /* 0x00000004e00a7825 */ /* 0x142fe200078e0202 */
[----:B------:R-:W-:Y:S01]  /*61a30*/  IADD3 R224, R224, UR28, RZ ;  /* 0x0000001ce0e07c10 */ /* 0x000fe2000fffe0ff */
[----:B------:R-:W2:Y:S01]  /*61a40*/  LDL.LU R246, [R1+0x668] ;  /* 0x0006680001f67983 */ /* 0x000ea20000300800 */
[----:B------:R-:W-:Y:S01]  /*61a50*/  ISETP.LT.AND P5, PT, R7, UR6, !P5 ;  /* 0x0000000607007c0c */ /* 0x000fe2000efa1270 */
[----:B------:R-:W-:Y:S02]  /*61a60*/  ULDC UR6, c[0x0][0x228] ;  /* 0x00008a0000067ab9 */ /* 0x000fe40000000800 */
[----:B---3--:R1:W-:Y:S04]  /*61a70*/  @P1 STG.E desc[UR8][R10.64], R245 ;  /* 0x000000f50a001986 */ /* 0x0083e8000c101908 */
[----:B------:R3:W-:Y:S04]  /*61a80*/  @P4 STG.E desc[UR8][R8.64], R244 ;  /* 0x000000f408004986 */ /* 0x0007e8000c101908 */
[----:B-1----:R-:W2:Y:S01]  /*61a90*/  LDL.LU R245, [R1+0x268] ;  /* 0x0002680001f57983 */ /* 0x002ea20000300800 */
[----:B---3--:R-:W-:-:S03]  /*61aa0*/  IMAD.WIDE R8, R224, 0x4, R2 ;  /* 0x00000004e0087825 */ /* 0x008fc600078e0202 */
[----:B------:R-:W3:Y:S04]  /*61ab0*/  LDL.LU R244, [R1+0x68] ;  /* 0x0000680001f47983 */ /* 0x000ee80000300800 */
[----:B------:R1:W-:Y:S04]  /*61ac0*/  @P0 STG.E desc[UR8][R8.64], R251 ;  /* 0x000000fb08000986 */ /* 0x0003e8000c101908 */
[----:B-1----:R-:W3:Y:S01]  /*61ad0*/  LDL.LU R251, [R1+0x46c] ;  /* 0x00046c0001fb7983 */ /* 0x002ee20000300800 */
[----:B------:R-:W-:Y:S01]  /*61ae0*/  ISETP.GE.AND P1, PT, R225, UR4, PT ;  /* 0x00000004e1007c0c */ /* 0x000fe2000bf26270 */
[----:B------:R-:W-:Y:S01]  /*61af0*/  ULDC UR4, c[0x0][0x228] ;  /* 0x00008a0000047ab9 */ /* 0x000fe20000000800 */
[----:B------:R-:W-:Y:S01]  /*61b00*/  VIADD R225, R0, 0x33 ;  /* 0x0000003300e17836 */ /* 0x000fe20000000000 */
[----:B------:R-:W-:Y:S01]  /*61b10*/  ISETP.LT.AND P4, PT, R6, UR4, !P2 ;  /* 0x0000000406007c0c */ /* 0x000fe2000d781270 */
[----:B------:R-:W-:Y:S01]  /*61b20*/  ULDC UR4, c[0x0][0x22c] ;  /* 0x00008b0000047ab9 */ /* 0x000fe20000000800 */
[----:B------:R-:W-:-:S02]  /*61b30*/  IMAD.WIDE R10, R224, 0x4, R4 ;  /* 0x00000004e00a7825 */ /* 0x000fc400078e0204 */
[----:B------:R-:W-:Y:S01]  /*61b40*/  ISETP.GE.AND P0, PT, R225, UR4, PT ;  /* 0x00000004e1007c0c */ /* 0x000fe2000bf06270 */
[----:B------:R-:W-:Y:S01]  /*61b50*/  ULDC UR4, c[0x0][0x228] ;  /* 0x00008a0000047ab9 */ /* 0x000fe20000000800 */
[----:B------:R-:W-:Y:S01]  /*61b60*/  VIADD R224, R224, UR28 ;  /* 0x0000001ce0e07c36 */ /* 0x000fe20008000000 */
[----:B------:R-:W-:Y:S01]  /*61b70*/  ISETP.LT.AND P2, PT, R7, UR4, !P2 ;  /* 0x0000000407007c0c */ /* 0x000fe2000d741270 */
[----:B------:R1:W-:Y:S01]  /*61b80*/  @P5 STG.E desc[UR8][R10.64], R250 ;  /* 0x000000fa0a005986 */ /* 0x0003e2000c101908 */
[----:B------:R-:W-:Y:S01]  /*61b90*/  ISETP.LT.AND P5, PT, R6, UR6, !P3 ;  /* 0x0000000606007c0c */ /* 0x000fe2000dfa1270 */
[C---:B------:R-:W-:Y:S01]  /*61ba0*/  IMAD.WIDE R8, R224.reuse, 0x4, R2 ;  /* 0x00000004e0087825 */ /* 0x040fe200078e0202 */
[----:B------:R-:W-:Y:S01]  /*61bb0*/  ULDC UR4, c[0x0][0x22c] ;  /* 0x00008b0000047ab9 */ /* 0x000fe20000000800 */
[----:B------:R-:W-:Y:S02]  /*61bc0*/  ULDC UR6, c[0x0][0x228] ;  /* 0x00008a0000067ab9 */ /* 0x000fe40000000800 */
[----:B------:R-:W-:Y:S01]  /*61bd0*/  VIADD R225, R224, UR28 ;  /* 0x0000001ce0e17c36 */ /* 0x000fe20008000000 */
[----:B------:R4:W-:Y:S01]  /*61be0*/  @P4 STG.E desc[UR8][R8.64], R249 ;  /* 0x000000f908004986 */ /* 0x0009e2000c101908 */
[----:B-1----:R-:W-:-:S03]  /*61bf0*/  IADD3 R10, R0, 0x34, RZ ;  /* 0x00000034000a7810 */ /* 0x002fc60007ffe0ff */
[----:B------:R-:W3:Y:S01]  /*61c00*/  LDL.LU R250, [R1+0x66c] ;  /* 0x00066c0001fa7983 */ /* 0x000ee20000300800 */
[----:B------:R-:W-:Y:S01]  /*61c10*/  ISETP.GE.AND P4, PT, R10, UR4, PT ;  /* 0x000000040a007c0c */ /* 0x000fe2000bf86270 */
[----:B------:R-:W-:Y:S01]  /*61c20*/  ULDC UR4, c[0x0][0x228] ;  /* 0x00008a0000047ab9 */ /* 0x000fe20000000800 */
[----:B----4-:R-:W-:Y:S01]  /*61c30*/  IMAD.WIDE R8, R224, 0x4, R4 ;  /* 0x00000004e0087825 */ /* 0x010fe200078e0204 */
[----:B------:R-:W-:Y:S01]  /*61c40*/  ISETP.LT.AND P3, PT, R7, UR4, !P3 ;  /* 0x0000000407007c0c */ /* 0x000fe2000df61270 */
[----:B------:R-:W-:Y:S01]  /*61c50*/  ULDC UR4, c[0x0][0x22c] ;  /* 0x00008b0000047ab9 */ /* 0x000fe20000000800 */
[----:B------:R-:W4:Y:S01]  /*61c60*/  LDL.LU R249, [R1+0x26c] ;  /* 0x00026c0001f97983 */ /* 0x000f220000300800 */
[----:B------:R-:W-:Y:S02]  /*61c70*/  VIADD R224, R0, 0x35 ;  /* 0x0000003500e07836 */ /* 0x000fe40000000000 */
[----:B------:R-:W-:Y:S01]  /*61c80*/  IMAD.WIDE R10, R225, 0x4, R2 ;  /* 0x00000004e10a7825 */ /* 0x000fe200078e0202 */
[----:B------:R1:W-:Y:S02]  /*61c90*/  @P2 STG.E desc[UR8][R8.64], R248 ;  /* 0x000000f808002986 */ /* 0x0003e4000c101908 */
[----:B------:R-:W-:Y:S01]  /*61ca0*/  ISETP.GE.AND P2, PT, R224, UR4, PT ;  /* 0x00000004e0007c0c */ /* 0x000fe2000bf46270 */
[----:B------:R-:W-:Y:S01]  /*61cb0*/  ULDC UR4, c[0x0][0x228] ;  /* 0x00008a0000047ab9 */ /* 0x000fe20000000800 */
[----:B------:R1:W-:Y:S01]  /*61cc0*/  @P5 STG.E desc[UR8][R10.64], R226 ;  /* 0x000000e20a005986 */ /* 0x0003e2000c101908 */
[----:B------:R-:W-:Y:S01]  /*61cd0*/  ISETP.LT.AND P5, PT, R6, UR4, !P6 ;  /* 0x0000000406007c0c */ /* 0x000fe2000f7a1270 */
[----:B------:R-:W-:-:S02]  /*61ce0*/  ULDC UR4, c[0x0][0x228] ;  /* 0x00008a0000047ab9 */ /* 0x000fc40000000800 */
[----:B------:R-:W-:Y:S01]  /*61cf0*/  ISETP.LT.AND P6, PT, R7, UR4, !P6 ;  /* 0x0000000407007c0c */ /* 0x000fe2000f7c1270 */
[----:B------:R-:W-:Y:S01]  /*61d00*/  ULDC UR4, c[0x0][0x228] ;  /* 0x00008a0000047ab9 */ /* 0x000fe20000000800 */
[C---:B-1----:R-:W-:Y:S01]  /*61d10*/  IMAD.WIDE R8, R225.reuse, 0x4, R4 ;  /* 0x00000004e1087825 */ /* 0x042fe200078e0204 */
[----:B------:R-:W-:Y:S01]  /*61d20*/  IADD3 R225, R225, UR28, RZ ;  /* 0x0000001ce1e17c10 */ /* 0x000fe2000fffe0ff */
[----:B------:R-:W4:Y:S02]  /*61d30*/  LDL.LU R248, [R1+0x6c] ;  /* 0x00006c0001f87983 */ /* 0x000f240000300800 */
[----:B------:R-:W-:Y:S02]  /*61d40*/  VIADD R226, R0, 0x36 ;  /* 0x0000003600e27836 */ /* 0x000fe40000000000 */
[----:B------:R-:W-:Y:S01]  /*61d50*/  IMAD.WIDE R10, R225, 0x4, R2 ;  /* 0x00000004e10a7825 */ /* 0x000fe200078e0202 */
[----:B------:R1:W-:Y:S01]  /*61d60*/  @P3 STG.E desc[UR8][R8.64], R227 ;  /* 0x000000e308003986 */ /* 0x0003e2000c101908 */
[----:B------:R-:W-:Y:S01]  /*61d70*/  ISETP.LT.AND P3, PT, R6, UR4, !P1 ;  /* 0x0000000406007c0c */ /* 0x000fe2000cf61270 */
[----:B------:R-:W-:-:S02]  /*61d80*/  ULDC UR4, c[0x0][0x22c] ;  /* 0x00008b0000047ab9 */ /* 0x000fc40000000800 */
[----:B------:R1:W-:Y:S01]  /*61d90*/  @P5 STG.E desc[UR8][R10.64], R239 ;  /* 0x000000ef0a005986 */ /* 0x0003e2000c101908 */
[----:B------:R-:W-:Y:S01]  /*61da0*/  ISETP.GE.AND P5, PT, R226, UR4, PT ;  /* 0x00000004e2007c0c */ /* 0x000fe2000bfa6270 */
[----:B------:R-:W-:Y:S01]  /*61db0*/  ULDC UR4, c[0x0][0x228] ;  /* 0x00008a0000047ab9 */ /* 0x000fe20000000800 */
[----:B------:R-:W-:Y:S01]  /*61dc0*/  VIADD R224, R225, UR28 ;  /* 0x0000001ce1e07c36 */ /* 0x000fe20008000000 */
[----:B------:R-:W-:Y:S01]  /*61dd0*/  ISETP.LT.AND P1, PT, R7, UR4, !P1 ;  /* 0x0000000407007c0c */ /* 0x000fe2000cf21270 */
[----:B------:R-:W-:Y:S01]  /*61de0*/  ULDC UR4, c[0x0][0x228] ;  /* 0x00008a0000047ab9 */ /* 0x000fe20000000800 */
[----:B-1----:R-:W-:-:S05]  /*61df0*/  IMAD.WIDE R8, R225, 0x4, R4 ;  /* 0x00000004e1087825 */ /* 0x002fca00078e0204 */
        /* <DEDUP_REMOVED lines=11> */
[----:B-1----:R-:W-:-:S04]  /*61eb0*/  IMAD.WIDE R8, R225, 0x4, R2 ;  /* 0x00000004e1087825 */ /* 0x002fc800078e0202 */
[----:B------:R-:W-:-:S04]  /*61ec0*/  IMAD.WIDE R10, R224, 0x4, R4 ;  /* 0x00000004e00a7825 */ /* 0x000fc800078e0204 */
        /* <DEDUP_REMOVED lines=11> */
[----:B------:R-:W-:-:S05]  /*61f80*/  IMAD.WIDE R8, R225, 0x4, R4 ;  /* 0x00000004e1087825 */ /* 0x000fca00078e0204 */
[----:B------:R1:W-:Y:S01]  /*61f90*/  @P0 STG.E desc[UR8][R8.64], R240 ;  /* 0x000000f008000986 */ /* 0x0003e2000c101908 */
[----:B------:R-:W-:Y:S01]  /*61fa0*/  ISETP.LT.AND P0, PT, R6, UR4, !P2 ;  /* 0x0000000406007c0c */ /* 0x000fe2000d701270 */
[----:B------:R-:W-:Y:S02]  /*61fb0*/  ULDC UR4, c[0x0][0x22c] ;  /* 0x00008b0000047ab9 */ /* 0x000fe40000000800 */
[----:B--2---:R2:W-:Y:S01]  /*61fc0*/  @P3 STG.E desc[UR8][R10.64], R247 ;  /* 0x000000f70a003986 */ /* 0x0045e2000c101908 */
[----:B------:R-:W-:Y:S01]  /*61fd0*/  ISETP.LT.AND P2, PT, R7, UR6, !P2 ;  /* 0x0000000607007c0c */ /* 0x000fe2000d741270 */
[----:B------:R-:W-:Y:S01]  /*61fe0*/  VIADD R227, R0, 0x3a ;  /* 0x0000003a00e37836 */ /* 0x000fe20000000000 */
[----:B------:R-:W-:Y:S01]  /*61ff0*/  ISETP.LT.AND P3, PT, R6, UR10, !P5 ;  /* 0x0000000a06007c0c */ /* 0x000fe2000ef61270 */
[----:B------:R-:W-:Y:S01]  /*62000*/  ULDC UR6, c[0x0][0x228] ;  /* 0x00008a0000067ab9 */ /* 0x000fe20000000800 */
[----:B------:R-:W-:Y:S01]  /*62010*/  ULDC UR10, c[0x0][0x228] ;  /* 0x00008a00000a7ab9 */ /* 0x000fe20000000800 */
[----:B-1----:R-:W-:-:S04]  /*62020*/  IMAD.WIDE R8, R224, 0x4, R4 ;  /* 0x00000004e0087825 */ /* 0x002fc800078e0204 */
[----:B--2---:R-:W-:Y:S02]  /*62030*/  VIADD R10, R224, UR28 ;  /* 0x0000001ce00a7c36 */ /* 0x004fe40008000000 */
[----:B------:R-:W-:-:S03]  /*62040*/  VIADD R11, R0, 0x39 ;  /* 0x00000039000b7836 */ /* 0x000fc60000000000 */
[C---:B------:R-:W-:Y:S01]  /*62050*/  IADD3 R226, R10.reuse, UR28, RZ ;  /* 0x0000001c0ae27c10 */ /* 0x040fe2000fffe0ff */
[----:B------:R1:W-:Y:S01]  /*62060*/  @P4 STG.E desc[UR8][R8.64], R246 ;  /* 0x000000f608004986 */ /* 0x0003e2000c101908 */
[C---:B------:R-:W-:Y:S01]  /*62070*/  IMAD.WIDE R224, R10.reuse, 0x4, R2 ;  /* 0x000000040ae07825 */ /* 0x040fe200078e0202 */
[----:B------:R-:W-:Y:S01]  /*62080*/  ISETP.GE.AND P4, PT, R11, UR4, PT ;  /* 0x000000040b007c0c */ /* 0x000fe2000bf86270 */
[----:B------:R-:W-:Y:S02]  /*62090*/  ULDC UR4, c[0x0][0x22c] ;  /* 0x00008b0000047ab9 */ /* 0x000fe40000000800 */
[----:B-1----:R-:W-:-:S04]  /*620a0*/  IMAD.WIDE R8, R10, 0x4, R4 ;  /* 0x000000040a087825 */ /* 0x002fc800078e0204 */
[C---:B------:R-:W-:Y:S01]  /*620b0*/  IMAD.WIDE R10, R226.reuse, 0x4, R2 ;  /* 0x00000004e20a7825 */ /* 0x040fe200078e0202 */
[----:B------:R1:W-:Y:S01]  /*620c0*/  @P0 STG.E desc[UR8][R224.64], R245 ;  /* 0x000000f5e0000986 */ /* 0x0003e2000c101908 */
[----:B------:R-:W-:Y:S01]  /*620d0*/  ISETP.GE.AND P0, PT, R227, UR4, PT ;  /* 0x00000004e3007c0c */ /* 0x000fe2000bf06270 */
[----:B------:R-:W-:Y:S02]  /*620e0*/  ULDC UR4, c[0x0][0x228] ;  /* 0x00008a0000047ab9 */ /* 0x000fe40000000800 */
[----:B---3--:R-:W-:Y:S01]  /*620f0*/  @P2 STG.E desc[UR8][R8.64], R244 ;  /* 0x000000f408002986 */ /* 0x008fe2000c101908 */
[----:B-1----:R-:W-:-:S03]  /*62100*/  IADD3 R224, R226, UR28, RZ ;  /* 0x0000001ce2e07c10 */ /* 0x002fc6000fffe0ff */
[----:B------:R1:W-:Y:S02]  /*62110*/  @P3 STG.E desc[UR8][R10.64], R251 ;  /* 0x000000fb0a003986 */ /* 0x0003e4000c101908 */
[----:B-1----:R-:W-:Y:S02]  /*62120*/  IMAD.WIDE R10, R226, 0x4, R4 ;  /* 0x00000004e20a7825 */ /* 0x002fe400078e0204 */
[----:B------:R-:W2:Y:S04]  /*62130*/  LDL.LU R226, [R1+0x470] ;  /* 0x0004700001e27983 */ /* 0x000ea80000300800 */
[----:B------:R-:W3:Y:S04]  /*62140*/  LDL.LU R227, [R1+0x670] ;  /* 0x0006700001e37983 */ /* 0x000ee80000300800 */
[----:B------:R-:W3:Y:S04]  /*62150*/  LDL.LU R239, [R1+0x270] ;  /* 0x0002700001ef7983 */ /* 0x000ee80000300800 */
[----:B------:R-:W3:Y:S04]  /*62160*/  LDL.LU R238, [R1+0x70] ;  /* 0x0000700001ee7983 */ /* 0x000ee80000300800 */
[----:B------:R-:W3:Y:S04]  /*62170*/  LDL.LU R243, [R1+0x474] ;  /* 0x0004740001f37983 */ /* 0x000ee80000300800 */
[----:B------:R-:W3:Y:S04]  /*62180*/  LDL.LU R242, [R1+0x674] ;  /* 0x0006740001f27983 */ /* 0x000ee80000300800 */
[----:B------:R-:W3:Y:S04]  /*62190*/  LDL.LU R241, [R1+0x274] ;  /* 0x0002740001f17983 */ /* 0x000ee80000300800 */
[----:B------:R-:W3:Y:S01]  /*621a0*/  LDL.LU R240, [R1+0x74] ;  /* 0x0000740001f07983 */ /* 0x000ee20000300800 */
[----:B------:R-:W-:Y:S01]  /*621b0*/  ISETP.LT.AND P5, PT, R7, UR4, !P5 ;  /* 0x0000000407007c0c */ /* 0x000fe2000efa1270 */
[----:B------:R-:W-:-:S02]  /*621c0*/  ULDC UR4, c[0x0][0x228] ;  /* 0x00008a0000047ab9 */ /* 0x000fc40000000800 */
[----:B------:R-:W3:Y:S01]  /*621d0*/  LDL.LU R247, [R1+0x478] ;  /* 0x0004780001f77983 */ /* 0x000ee20000300800 */
[----:B------:R-:W-:Y:S01]  /*621e0*/  ISETP.LT.AND P2, PT, R6, UR4, !P1 ;  /* 0x0000000406007c0c */ /* 0x000fe2000cf41270 */
[C---:B------:R-:W-:Y:S01]  /*621f0*/  VIADD R8, R0.reuse, 0x3b ;  /* 0x0000003b00087836 */ /* 0x040fe20000000000 */
[----:B------:R-:W-:Y:S01]  /*62200*/  ULDC UR4, c[0x0][0x22c] ;  /* 0x00008b0000047ab9 */ /* 0x000fe20000000800 */
[----:B------:R-:W3:Y:S01]  /*62210*/  LDL.LU R246, [R1+0x678] ;  /* 0x0006780001f67983 */ /* 0x000ee20000300800 */
[----:B------:R-:W-:Y:S01]  /*62220*/  VIADD R225, R0, 0x3c ;  /* 0x0000003c00e17836 */ /* 0x000fe20000000000 */
[----:B------:R-:W-:Y:S01]  /*62230*/  ISETP.LT.AND P1, PT, R7, UR6, !P1 ;  /* 0x0000000607007c0c */ /* 0x000fe2000cf21270 */
[----:B------:R-:W-:Y:S01]  /*62240*/  ULDC UR6, c[0x0][0x228] ;  /* 0x00008a0000067ab9 */ /* 0x000fe20000000800 */
[----:B------:R-:W-:Y:S01]  /*62250*/  ISETP.GE.AND P3, PT, R8, UR4, PT ;  /* 0x0000000408007c0c */ /* 0x000fe2000bf66270 */
[----:B------:R-:W3:Y:S01]  /*62260*/  LDL.LU R245, [R1+0x278] ;  /* 0x0002780001f57983 */ /* 0x000ee20000300800 */
[----:B------:R-:W-:Y:S01]  /*62270*/  IMAD.WIDE R8, R224, 0x4, R2 ;  /* 0x00000004e0087825 */ /* 0x000fe200078e0202 */
[----:B------:R-:W-:-:S02]  /*62280*/  ULDC UR4, c[0x0][0x22c] ;  /* 0x00008b0000047ab9 */ /* 0x000fc40000000800 */
[----:B------:R1:W-:Y:S01]  /*62290*/  @P5 STG.E desc[UR8][R10.64], R250 ;  /* 0x000000fa0a005986 */ /* 0x0003e2000c101908 */
[----:B------:R-:W-:Y:S01]  /*622a0*/  ISETP.GE.AND P5, PT, R225, UR4, PT ;  /* 0x00000004e1007c0c */ /* 0x000fe2000bfa6270 */
[----:B------:R-:W-:Y:S02]  /*622b0*/  ULDC UR4, c[0x0][0x228] ;  /* 0x00008a0000047ab9 */ /* 0x000fe40000000800 */
[----:B----4-:R4:W-:Y:S01]  /*622c0*/  @P2 STG.E desc[UR8][R8.64], R249 ;  /* 0x000000f908002986 */ /* 0x0109e2000c101908 */
[----:B------:R-:W-:Y:S01]  /*622d0*/  ISETP.LT.AND P2, PT, R6, UR4, !P6 ;  /* 0x0000000406007c0c */ /* 0x000fe2000f741270 */
[----:B------:R-:W-:Y:S02]  /*622e0*/  ULDC UR4, c[0x0][0x228] ;  /* 0x00008a0000047ab9 */ /* 0x000fe40000000800 */
[----:B------:R-:W3:Y:S01]  /*622f0*/  LDL.LU R244, [R1+0x78] ;  /* 0x0000780001f47983 */ /* 0x000ee20000300800 */
[C---:B------:R-:W-:Y:S01]  /*62300*/  ISETP.LT.AND P6, PT, R7.reuse, UR6, !P6 ;  /* 0x0000000607007c0c */ /* 0x040fe2000f7c1270 */
[----:B------:R-:W-:Y:S01]  /*62310*/  ULDC UR6, c[0x0][0x228] ;  /* 0x00008a0000067ab9 */ /* 0x000fe20000000800 */
[C-C-:B-1----:R-:W-:Y:S01]  /*62320*/  IMAD.WIDE R10, R224.reuse, 0x4, R4.reuse ;  /* 0x00000004e00a7825 */ /* 0x142fe200078e0204 */
[----:B------:R-:W3:Y:S03]  /*62330*/  LDL.LU R251, [R1+0x47c] ;  /* 0x00047c0001fb7983 */ /* 0x000ee60000300800 */
[----:B------:R-:W-:Y:S01]  /*62340*/  VIADD R224, R224, UR28 ;  /* 0x0000001ce0e07c36 */ /* 0x000fe20008000000 */
[----:B------:R1:W-:Y:S01]  /*62350*/  @P1 STG.E desc[UR8][R10.64], R248 ;  /* 0x000000f80a001986 */ /* 0x0003e2000c101908 */
[----:B------:R-:W-:Y:S01]  /*62360*/  ISETP.LT.AND P1, PT, R6, UR4, !P4 ;  /* 0x0000000406007c0c */ /* 0x000fe2000e721270 */
[----:B------:R-:W-:Y:S01]  /*62370*/  ULDC UR4, c[0x0][0x22c] ;  /* 0x00008b0000047ab9 */ /* 0x000fe20000000800 */
[----:B------:R-:W-:Y:S01]  /*62380*/  ISETP.LT.AND P4, PT, R7, UR6, !P4 ;  /* 0x0000000607007c0c */ /* 0x000fe2000e781270 */
[----:B------:R-:W3:Y:S01]  /*62390*/  LDL.LU R250, [R1+0x67c] ;  /* 0x00067c0001fa7983 */ /* 0x000ee20000300800 */
[----:B----4-:R-:W-:Y:S01]  /*623a0*/  IMAD.WIDE R8, R224, 0x4, R4 ;  /* 0x00000004e0087825 */ /* 0x010fe200078e0204 */
[----:B------:R-:W-:Y:S01]  /*623b0*/  IADD3 R225, R0, 0x3d, RZ ;  /* 0x0000003d00e17810 */ /* 0x000fe20007ffe0ff */
[----:B------:R-:W-:Y:S01]  /*623c0*/  ULDC UR6, c[0x0][0x228] ;  /* 0x00008a0000067ab9 */ /* 0x000fe20000000800 */
[----:B------:R-:W4:Y:S01]  /*623d0*/  LDL.LU R249, [R1+0x27c] ;  /* 0x00027c0001f97983 */ /* 0x000f220000300800 */
[----:B-1----:R-:W-:-:S03]  /*623e0*/  IMAD.WIDE R10, R224, 0x4, R2 ;  /* 0x00000004e00a7825 */ /* 0x002fc600078e0202 */
[----:B------:R-:W4:Y:S01]  /*623f0*/  LDL.LU R248, [R1+0x7c] ;  /* 0x00007c0001f87983 */ /* 0x000f220000300800 */
[----:B------:R-:W-:-:S03]  /*62400*/  VIADD R224, R224, UR28 ;  /* 0x0000001ce0e07c36 */ /* 0x000fc60008000000 */
[----:B--2---:R1:W-:Y:S04]  /*62410*/  @P2 STG.E desc[UR8][R10.64], R226 ;  /* 0x000000e20a002986 */ /* 0x0043e8000c101908 */
[----:B---3--:R2:W-:Y:S01]  /*62420*/  @P6 STG.E desc[UR8][R8.64], R227 ;  /* 0x000000e308006986 */ /* 0x0085e2000c101908 */
[----:B-1----:R-:W-:-:S04]  /*62430*/  IMAD.WIDE R10, R224, 0x4, R4 ;  /* 0x00000004e00a7825 */ /* 0x002fc800078e0204 */
[----:B--2---:R-:W-:-:S05]  /*62440*/  IMAD.WIDE R8, R224, 0x4, R2 ;  /* 0x00000004e0087825 */ /* 0x004fca00078e0202 */
[----:B------:R-:W-:Y:S04]  /*62450*/  @P1 STG.E desc[UR8][R8.64], R239 ;  /* 0x000000ef08001986 */ /* 0x000fe8000c101908 */
[----:B------:R1:W-:Y:S04]  /*62460*/  @P4 STG.E desc[UR8][R10.64], R238 ;  /* 0x000000ee0a004986 */ /* 0x0003e8000c101908 */
[----:B-1----:R-:W2:Y:S01]  /*62470*/  LDL.LU R238, [R1+0x680] ;  /* 0x0006800001ee7983 */ /* 0x002ea20000300800 */
[----:B------:R-:W-:Y:S01]  /*62480*/  ISETP.GE.AND P2, PT, R225, UR4, PT ;  /* 0x00000004e1007c0c */ /* 0x000fe2000bf46270 */
[----:B------:R-:W-:Y:S01]  /*62490*/  ULDC UR4, c[0x0][0x228] ;  /* 0x00008a0000047ab9 */ /* 0x000fe20000000800 */
[----:B------:R-:W-:Y:S01]  /*624a0*/  VIADD R225, R0, 0x3e ;  /* 0x0000003e00e17836 */ /* 0x000fe20000000000 */
[----:B------:R-:W-:Y:S01]  /*624b0*/  ISETP.LT.AND P6, PT, R6, UR4, !P0 ;  /* 0x0000000406007c0c */ /* 0x000fe2000c7c1270 */
[----:B------:R-:W-:Y:S01]  /*624c0*/  ULDC UR4, c[0x0][0x22c] ;  /* 0x00008b0000047ab9 */ /* 0x000fe20000000800 */
[----:B------:R-:W-:-:S02]  /*624d0*/  IADD3 R8, R224, UR28, RZ ;  /* 0x0000001ce0087c10 */ /* 0x000fc4000fffe0ff */
[----:B------:R-:W-:Y:S01]  /*624e0*/  ISETP.GE.AND P1, PT, R225, UR4, PT ;  /* 0x00000004e1007c0c */ /* 0x000fe2000bf26270 */
[----:B------:R-:W-:Y:S02]  /*624f0*/  ULDC UR4, c[0x0][0x228] ;  /* 0x00008a0000047ab9 */ /* 0x000fe40000000800 */
[----:B------:R-:W-:Y:S01]  /*62500*/  ISETP.LT.AND P0, PT, R7, UR4, !P0 ;  /* 0x0000000407007c0c */ /* 0x000fe2000c701270 */
[----:B------:R-:W-:Y:S01]  /*62510*/  IMAD.WIDE R10, R8, 0x4, R2 ;  /* 0x00000004080a7825 */ /* 0x000fe200078e0202 */
[----:B------:R-:W-:Y:S01]  /*62520*/  ISETP.LT.AND P4, PT, R6, UR6, !P3 ;  /* 0x0000000606007c0c */ /* 0x000fe2000df81270 */
[----:B------:R-:W-:Y:S02]  /*62530*/  ULDC UR4, c[0x0][0x22c] ;  /* 0x00008b0000047ab9 */ /* 0x000fe40000000800 */
[----:B------:R-:W-:Y:S01]  /*62540*/  VIADD R9, R0, 0x3f ;  /* 0x0000003f00097836 */ /* 0x000fe20000000000 */
[----:B------:R1:W-:Y:S01]  /*62550*/  @P6 STG.E desc[UR8][R10.64], R243 ;  /* 0x000000f30a006986 */ /* 0x0003e2000c101908 */
[----:B------:R-:W-:Y:S01]  /*62560*/  VIADD R224, R8, UR28 ;  /* 0x0000001c08e07c36 */ /* 0x000fe20008000000 */
[C---:B------:R-:W-:Y:S01]  /*62570*/  IADD3 R225, R0.reuse, 0x40, RZ ;  /* 0x0000004000e17810 */ /* 0x040fe20007ffe0ff */
[----:B------:R-:W-:Y:S01]  /*62580*/  VIADD R226, R0, 0x41 ;  /* 0x0000004100e27836 */ /* 0x000fe20000000000 */
[----:B------:R-:W-:Y:S01]  /*62590*/  ISETP.GE.AND P6, PT, R9, UR4, PT ;  /* 0x0000000409007c0c */ /* 0x000fe2000bfc6270 */
[----:B------:R-:W-:Y:S01]  /*625a0*/  IMAD.WIDE R8, R8, 0x4, R4 ;  /* 0x0000000408087825 */ /* 0x000fe200078e0204 */
[----:B------:R-:W-:Y:S01]  /*625b0*/  ULDC UR4, c[0x0][0x228] ;  /* 0x00008a0000047ab9 */ /* 0x000fe20000000800 */
[----:B------:R-:W-:Y:S01]  /*625c0*/  ULDC UR6, c[0x0][0x228] ;  /* 0x00008a0000067ab9 */ /* 0x000fe20000000800 */
[----:B------:R-:W-:Y:S01]  /*625d0*/  ISETP.LT.AND P3, PT, R7, UR4, !P3 ;  /* 0x0000000407007c0c */ /* 0x000fe2000df61270 */
[----:B------:R-:W-:Y:S01]  /*625e0*/  ULDC UR4, c[0x0][0x22c] ;  /* 0x00008b0000047ab9 */ /* 0x000fe20000000800 */
[----:B------:R3:W-:Y:S01]  /*625f0*/  @P0 STG.E desc[UR8][R8.64], R242 ;  /* 0x000000f208000986 */ /* 0x0007e2000c101908 */
[----:B-1----:R-:W-:Y:S01]  /*62600*/  IMAD.WIDE R10, R224, 0x4, R2 ;  /* 0x00000004e00a7825 */ /* 0x002fe200078e0202 */
[----:B------:R-:W-:Y:S01]  /*62610*/  ISETP.GE.AND P0, PT, R225, UR4, PT ;  /* 0x00000004e1007c0c */ /* 0x000fe2000bf06270 */
[----:B------:R-:W-:-:S03]  /*62620*/  ULDC UR4, c[0x0][0x228] ;  /* 0x00008a0000047ab9 */ /* 0x000fc60000000800 */
[----:B------:R1:W-:Y:S01]  /*62630*/  @P4 STG.E desc[UR8][R10.64], R241 ;  /* 0x000000f10a004986 */ /* 0x0003e2000c101908 */
[----:B------:R-:W-:Y:S01]  /*62640*/  ISETP.LT.AND P4, PT, R6, UR4, !P5 ;  /* 0x0000000406007c0c */ /* 0x000fe2000ef81270 */
[----:B------:R-:W-:Y:S01]  /*62650*/  ULDC UR4, c[0x0][0x228] ;  /* 0x00008a0000047ab9 */ /* 0x000fe20000000800 */
[C---:B------:R-:W-:Y:S01]  /*62660*/  VIADD R225, R224.reuse, UR28 ;  /* 0x0000001ce0e17c36 */ /* 0x040fe20008000000 */
[----:B------:R-:W-:Y:S01]  /*62670*/  ISETP.LT.AND P5, PT, R7, UR4, !P5 ;  /* 0x0000000407007c0c */ /* 0x000fe2000efa1270 */
[----:B---3--:R-:W-:Y:S01]  /*62680*/  IMAD.WIDE R8, R224, 0x4, R4 ;  /* 0x00000004e0087825 */ /* 0x008fe200078e0204 */
[----:B------:R-:W-:-:S04]  /*62690*/  ULDC UR4, c[0x0][0x228] ;  /* 0x00008a0000047ab9 */ /* 0x000fc80000000800 */
[----:B------:R3:W-:Y:S01]  /*626a0*/  @P3 STG.E desc[UR8][R8.64], R240 ;  /* 0x000000f008003986 */ /* 0x0007e2000c101908 */
[C---:B-1----:R-:W-:Y:S01]  /*626b0*/  IMAD.WIDE R10, R225.reuse, 0x4, R2 ;  /* 0x00000004e10a7825 */ /* 0x042fe200078e0202 */
[----:B------:R-:W-:Y:S01]  /*626c0*/  ISETP.LT.AND P3, PT, R6, UR4, !P2 ;  /* 0x0000000406007c0c */ /* 0x000fe2000d761270 */
[----:B------:R-:W-:Y:S01]  /*626d0*/  ULDC UR4, c[0x0][0x22c] ;  /* 0x00008b0000047ab9 */ /* 0x000fe20000000800 */
[C---:B------:R-:W-:Y:S01]  /*626e0*/  IADD3 R224, R225.reuse, UR28, RZ ;  /* 0x0000001ce1e07c10 */ /* 0x040fe2000fffe0ff */
[----:B------:R-:W2:Y:S04]  /*626f0*/  LDL.LU R241, [R1+0x280] ;  /* 0x0002800001f17983 */ /* 0x000ea80000300800 */
[----:B------:R1:W-:Y:S01]  /*62700*/  @P4 STG.E desc[UR8][R10.64], R247 ;  /* 0x000000f70a004986 */ /* 0x0003e2000c101908 */
[----:B------:R-:W-:Y:S01]  /*62710*/  ISETP.GE.AND P4, PT, R226, UR4, PT ;  /* 0x00000004e2007c0c */ /* 0x000fe2000bf86270 */
[----:B---3--:R-:W-:Y:S01]  /*62720*/  IMAD.WIDE R8, R225, 0x4, R4 ;  /* 0x00000004e1087825 */ /* 0x008fe200078e0204 */
[----:B------:R-:W-:Y:S01]  /*62730*/  ULDC UR4, c[0x0][0x228] ;  /* 0x00008a0000047ab9 */ /* 0x000fe20000000800 */
[----:B------:R-:W3:Y:S01]  /*62740*/  LDL.LU R239, [R1+0x80] ;  /* 0x0000800001ef7983 */ /* 0x000ee20000300800 */
[----:B------:R-:W-:Y:S01]  /*62750*/  ISETP.LT.AND P2, PT, R7, UR4, !P2 ;  /* 0x0000000407007c0c */ /* 0x000fe2000d741270 */
[----:B------:R-:W-:-:S02]  /*62760*/  ULDC UR4, c[0x0][0x228] ;  /* 0x00008a0000047ab9 */ /* 0x000fc40000000800 */
[----:B------:R4:W-:Y:S01]  /*62770*/  @P5 STG.E desc[UR8][R8.64], R246 ;  /* 0x000000f608005986 */ /* 0x0009e2000c101908 */
[----:B------:R-:W-:Y:S01]  /*62780*/  ISETP.LT.AND P5, PT, R6, UR4, !P1 ;  /* 0x0000000406007c0c */ /* 0x000fe2000cfa1270 */
[C-C-:B-1----:R-:W-:Y:S01]  /*62790*/  IMAD.WIDE R10, R224.reuse, 0x4, R2.reuse ;  /* 0x00000004e00a7825 */ /* 0x142fe200078e0202 */
[----:B------:R-:W-:Y:S01]  /*627a0*/  ISETP.LT.AND P1, PT, R7, UR6, !P1 ;  /* 0x0000000607007c0c */ /* 0x000fe2000cf21270 */
[----:B------:R-:W-:Y:S01]  /*627b0*/  ULDC UR4, c[0x0][0x22c] ;  /* 0x00008b0000047ab9 */ /* 0x000fe20000000800 */
[----:B------:R-:W-:Y:S01]  /*627c0*/  ULDC UR6, c[0x0][0x228] ;  /* 0x00008a0000067ab9 */ /* 0x000fe20000000800 */
[----:B------:R-:W-:Y:S01]  /*627d0*/  VIADD R225, R224, UR28 ;  /* 0x0000001ce0e17c36 */ /* 0x000fe20008000000 */
[----:B------:R1:W-:Y:S01]  /*627e0*/  @P3 STG.E desc[UR8][R10.64], R245 ;  /* 0x000000f50a003986 */ /* 0x0003e2000c101908 */
[----:B------:R-:W-:Y:S01]  /*627f0*/  VIADD R226, R0, 0x42 ;  /* 0x0000004200e27836 */ /* 0x000fe20000000000 */
[----:B------:R-:W-:Y:S01]  /*62800*/  ISETP.LT.AND P3, PT, R6, UR10, !P6 ;  /* 0x0000000a06007c0c */ /* 0x000fe2000f761270 */
[C---:B----4-:R-:W-:Y:S01]  /*62810*/  IMAD.WIDE R8, R225.reuse, 0x4, R2 ;  /* 0x00000004e1087825 */ /* 0x050fe200078e0202 */
[----:B------:R-:W4:Y:S03]  /*62820*/  LDL.LU R243, [R1+0x684] ;  /* 0x0006840001f37983 */ /* 0x000f260000300800 */
[----:B-1----:R-:W-:Y:S01]  /*62830*/  IMAD.WIDE R10, R224, 0x4, R4 ;  /* 0x00000004e00a7825 */ /* 0x002fe200078e0204 */
[----:B------:R-:W-:Y:S01]  /*62840*/  IADD3 R224, R225, UR28, RZ ;  /* 0x0000001ce1e07c10 */ /* 0x000fe2000fffe0ff */
[----:B------:R-:W4:Y:S01]  /*62850*/  LDL.LU R242, [R1+0x484] ;  /* 0x0004840001f27983 */ /* 0x000f220000300800 */
        /* <DEDUP_REMOVED lines=10> */
[----:B------:R-:W4:Y:S01]  /*62900*/  LDL.LU R240, [R1+0x84] ;  /* 0x0000840001f07983 */ /* 0x000f220000300800 */
[----:B-1----:R-:W-:-:S03]  /*62910*/  IMAD.WIDE R10, R224, 0x4, R2 ;  /* 0x00000004e00a7825 */ /* 0x002fc600078e0202 */
[----:B------:R-:W4:Y:S01]  /*62920*/  LDL.LU R247, [R1+0x688] ;  /* 0x0006880001f77983 */ /* 0x000f220000300800 */
[----:B------:R-:W-:-:S03]  /*62930*/  IMAD.WIDE R8, R225, 0x4, R4 ;  /* 0x00000004e1087825 */ /* 0x000fc600078e0204 */
[----:B------:R-:W4:Y:S04]  /*62940*/  LDL.LU R246, [R1+0x488] ;  /* 0x0004880001f67983 */ /* 0x000f280000300800 */
[----:B------:R1:W-:Y:S01]  /*62950*/  @P1 STG.E desc[UR8][R8.64], R250 ;  /* 0x000000fa08001986 */ /* 0x0003e2000c101908 */
[----:B------:R-:W-:Y:S01]  /*62960*/  ISETP.LT.AND P1, PT, R6, UR4, !P0 ;  /* 0x0000000406007c0c */ /* 0x000fe2000c721270 */
[----:B------:R-:W-:Y:S02]  /*62970*/  ULDC UR4, c[0x0][0x22c] ;  /* 0x00008b0000047ab9 */ /* 0x000fe40000000800 */
[----:B------:R1:W-:Y:S04]  /*62980*/  @P3 STG.E desc[UR8][R10.64], R249 ;  /* 0x000000f90a003986 */ /* 0x0003e8000c101908 */
[----:B------:R-:W4:Y:S01]  /*62990*/  LDL.LU R245, [R1+0x288] ;  /* 0x0002880001f57983 */ /* 0x000f220000300800 */
[----:B-1----:R-:W-:-:S03]  /*629a0*/  IMAD.WIDE R8, R224, 0x4, R4 ;  /* 0x00000004e0087825 */ /* 0x002fc600078e0204 */
[----:B------:R-:W4:Y:S01]  /*629b0*/  LDL.LU R244, [R1+0x88] ;  /* 0x0000880001f47983 */ /* 0x000f220000300800 */
[----:B------:R-:W-:-:S03]  /*629c0*/  IADD3 R10, R224, UR28, RZ ;  /* 0x0000001ce00a7c10 */ /* 0x000fc6000fffe0ff */
[----:B------:R-:W4:Y:S02]  /*629d0*/  LDL.LU R251, [R1+0x68c] ;  /* 0x00068c0001fb7983 */ /* 0x000f240000300800 */
[----:B------:R-:W-:Y:S02]  /*629e0*/  IMAD.WIDE R224, R10, 0x4, R2 ;  /* 0x000000040ae07825 */ /* 0x000fe400078e0202 */
[----:B------:R-:W4:Y:S04]  /*629f0*/  LDL.LU R250, [R1+0x48c] ;  /* 0x00048c0001fa7983 */ /* 0x000f280000300800 */
[----:B------:R1:W-:Y:S04]  /*62a00*/  @P6 STG.E desc[UR8][R8.64], R248 ;  /* 0x000000f808006986 */ /* 0x0003e8000c101908 */
[----:B------:R-:W4:Y:S04]  /*62a10*/  LDL.LU R249, [R1+0x28c] ;  /* 0x00028c0001f97983 */ /* 0x000f280000300800 */
[----:B-1----:R-:W4:Y:S04]  /*62a20*/  LDL.LU R248, [R1+0x8c] ;  /* 0x00008c0001f87983 */ /* 0x002f280000300800 */
[----:B--2---:R1:W-:Y:S04]  /*62a30*/  @P1 STG.E desc[UR8][R224.64], R238 ;  /* 0x000000eee0001986 */ /* 0x0043e8000c101908 */
[----:B-1----:R-:W2:Y:S04]  /*62a40*/  LDL.LU R238, [R1+0x169c] ;  /* 0x00169c0001ee7983 */ /* 0x002ea80000300800 */
[----:B------:R-:W3:Y:S01]  /*62a50*/  LDL.LU R225, [R1+0x480] ;  /* 0x0004800001e17983 */ /* 0x000ee20000300800 */
[----:B------:R-:W-:-:S02]  /*62a60*/  ISETP.LT.AND P0, PT, R7, UR6, !P0 ;  /* 0x0000000607007c0c */ /* 0x000fc4000c701270 */
[----:B------:R-:W-:Y:S01]  /*62a70*/  ISETP.LT.AND P3, PT, R6, UR10, !P4 ;  /* 0x0000000a06007c0c */ /* 0x000fe2000e761270 */
[----:B------:R-:W-:Y:S01]  /*62a80*/  VIADD R11, R0, 0x44 ;  /* 0x00000044000b7836 */ /* 0x000fe20000000000 */
[----:B------:R-:W-:Y:S01]  /*62a90*/  ULDC UR6, c[0x0][0x228] ;  /* 0x00008a0000067ab9 */ /* 0x000fe20000000800 */
[C---:B------:R-:W-:Y:S01]  /*62aa0*/  VIADD R226, R10.reuse, UR28 ;  /* 0x0000001c0ae27c36 */ /* 0x040fe20008000000 */
[----:B------:R-:W-:Y:S01]  /*62ab0*/  ULDC UR10, c[0x0][0x228] ;  /* 0x00008a00000a7ab9 */ /* 0x000fe20000000800 */
[----:B------:R-:W-:Y:S01]  /*62ac0*/  IMAD.WIDE R8, R10, 0x4, R4 ;  /* 0x000000040a087825 */ /* 0x000fe200078e0204 */
[----:B------:R-:W-:Y:S01]  /*62ad0*/  ISETP.GE.AND P6, PT, R11, UR4, PT ;  /* 0x000000040b007c0c */ /* 0x000fe2000bfc6270 */
[----:B------:R-:W-:Y:S02]  /*62ae0*/  ULDC UR4, c[0x0][0x22c] ;  /* 0x00008b0000047ab9 */ /* 0x000fe40000000800 */
[----:B------:R-:W-:-:S04]  /*62af0*/  IMAD.WIDE R10, R226, 0x4, R2 ;  /* 0x00000004e20a7825 */ /* 0x000fc800078e0202 */
[----:B------:R-:W-:-:S05]  /*62b00*/  VIADD R227, R0, 0x45 ;  /* 0x0000004500e37836 */ /* 0x000fca0000000000 */
[----:B------:R-:W-:Y:S01]  /*62b10*/  ISETP.GE.AND P1, PT, R227, UR4, PT ;  /* 0x00000004e3007c0c */ /* 0x000fe2000bf26270 */
[----:B------:R-:W-:Y:S02]  /*62b20*/  ULDC UR4, c[0x0][0x228] ;  /* 0x00008a0000047ab9 */ /* 0x000fe40000000800 */
[C---:B------:R-:W-:Y:S01]  /*62b30*/  ISETP.LT.AND P4, PT, R7.reuse, UR4, !P4 ;  /* 0x0000000407007c0c */ /* 0x040fe2000e781270 */
[----:B------:R-:W-:Y:S01]  /*62b40*/  ULDC UR4, c[0x0][0x228] ;  /* 0x00008a0000047ab9 */ /* 0x000fe20000000800 */
[----:B---3--:R-:W-:Y:S04]  /*62b50*/  @P0 STG.E desc[UR8][R8.64], R225 ;  /* 0x000000e108000986 */ /* 0x008fe8000c101908 */
[----:B------:R1:W-:Y:S04]  /*62b60*/  @P3 STG.E desc[UR8][R10.64], R241 ;  /* 0x000000f10a003986 */ /* 0x0003e8000c101908 */
[----:B-1----:R-:W3:Y:S01]  /*62b70*/  LDL.LU R241, [R1+0x284] ;  /* 0x0002840001f17983 */ /* 0x002ee20000300800 */
        /* <DEDUP_REMOVED lines=11> */
[----:B------:R1:W-:Y:S02]  /*62c30*/  @P4 STG.E desc[UR8][R10.64], R239 ;  /* 0x000000ef0a004986 */ /* 0x0003e4000c101908 */
[----:B------:R-:W-:Y:S01]  /*62c40*/  ISETP.GE.AND P4, PT, R225, UR4, PT ;  /* 0x00000004e1007c0c */ /* 0x000fe2000bf86270 */
[----:B------:R-:W-:Y:S01]  /*62c50*/  ULDC UR4, c[0x0][0x228] ;  /* 0x00008a0000047ab9 */ /* 0x000fe20000000800 */
[----:B----4-:R4:W-:Y:S01]  /*62c60*/  @P0 STG.E desc[UR8][R8.64], R243 ;  /* 0x000000f308000986 */ /* 0x0109e2000c101908 */
[----:B------:R-:W-:Y:S01]  /*62c70*/  ISETP.LT.AND P0, PT, R6, UR4, !P5 ;  /* 0x0000000406007c0c */ /* 0x000fe2000ef01270 */
[C-C-:B-1----:R-:W-:Y:S01]  /*62c80*/  IMAD.WIDE R10, R224.reuse, 0x4, R4.reuse ;  /* 0x00000004e00a7825 */ /* 0x142fe200078e0204 */
[C---:B------:R-:W-:Y:S01]  /*62c90*/  ISETP.LT.AND P5, PT, R7.reuse, UR6, !P5 ;  /* 0x0000000607007c0c */ /* 0x040fe2000efa1270 */
[----:B------:R-:W-:Y:S01]  /*62ca0*/  ULDC UR4, c[0x0][0x228] ;  /* 0x00008a0000047ab9 */ /* 0x000fe20000000800 */
[----:B------:R-:W-:Y:S01]  /*62cb0*/  IADD3 R224, R224, UR28, RZ ;  /* 0x0000001ce0e07c10 */ /* 0x000fe2000fffe0ff */
[----:B------:R-:W-:Y:S01]  /*62cc0*/  VIADD R225, R0, 0x48 ;  /* 0x0000004800e17836 */ /* 0x000fe20000000000 */
[----:B------:R1:W-:Y:S01]  /*62cd0*/  @P2 STG.E desc[UR8][R10.64], R242 ;  /* 0x000000f20a002986 */ /* 0x0003e2000c101908 */
[----:B------:R-:W-:Y:S01]  /*62ce0*/  ULDC UR6, c[0x0][0x228] ;  /* 0x00008a0000067ab9 */ /* 0x000fe20000000800 */
[----:B------:R-:W-:Y:S01]  /*62cf0*/  ISETP.LT.AND P2, PT, R6, UR4, !P6 ;  /* 0x0000000406007c0c */ /* 0x000fe2000f741270 */
[C---:B----4-:R-:W-:Y:S01]  /*62d00*/  IMAD.WIDE R8, R224.reuse, 0x4, R4 ;  /* 0x00000004e0087825 */ /* 0x050fe200078e0204 */
[----:B------:R-:W-:Y:S01]  /*62d10*/  ULDC UR4, c[0x0][0x22c] ;  /* 0x00008b0000047ab9 */ /* 0x000fe20000000800 */
[----:B------:R-:W-:Y:S01]  /*62d20*/  ISETP.LT.AND P6, PT, R7, UR6, !P6 ;  /* 0x0000000607007c0c */ /* 0x000fe2000f7c1270 */
[----:B------:R-:W-:Y:S01]  /*62d30*/  ULDC UR6, c[0x0][0x228] ;  /* 0x00008a0000067ab9 */ /* 0x000fe20000000800 */
[----:B-1----:R-:W-:-:S04]  /*62d40*/  IMAD.WIDE R10, R224, 0x4, R2 ;  /* 0x00000004e00a7825 */ /* 0x002fc800078e0202 */
[----:B------:R-:W-:Y:S01]  /*62d50*/  VIADD R224, R224, UR28 ;  /* 0x0000001ce0e07c36 */ /* 0x000fe20008000000 */
[----:B------:R-:W-:Y:S01]  /*62d60*/  IADD3 R226, R0, 0x49, RZ ;  /* 0x0000004900e27810 */ /* 0x000fe20007ffe0ff */
[----:B---3--:R1:W-:Y:S01]  /*62d70*/  @P0 STG.E desc[UR8][R10.64], R241 ;  /* 0x000000f10a000986 */ /* 0x0083e2000c101908 */
[----:B------:R-:W-:Y:S01]  /*62d80*/  ISETP.GE.AND P0, PT, R225, UR4, PT ;  /* 0x00000004e1007c0c */ /* 0x000fe2000bf06270 */
[----:B------:R-:W-:Y:S02]  /*62d90*/  ULDC UR4, c[0x0][0x228] ;  /* 0x00008a0000047ab9 */ /* 0x000fe40000000800 */
[----:B------:R3:W-:Y:S01]  /*62da0*/  @P5 STG.E desc[UR8][R8.64], R240 ;  /* 0x000000f008005986 */ /* 0x0007e2000c101908 */
[----:B------:R-:W-:Y:S01]  /*62db0*/  ISETP.LT.AND P5, PT, R6, UR4, !P1 ;  /* 0x0000000406007c0c */ /* 0x000fe2000cfa1270 */
[C---:B------:R-:W-:Y:S01]  /*62dc0*/  VIADD R225, R224.reuse, UR28 ;  /* 0x0000001ce0e17c36 */ /* 0x040fe20008000000 */
[----:B------:R-:W-:Y:S01]  /*62dd0*/  ULDC UR4, c[0x0][0x22c] ;  /* 0x00008b0000047ab9 */ /* 0x000fe20000000800 */
[----:B-1----:R-:W-:-:S04]  /*62de0*/  IMAD.WIDE R10, R224, 0x4, R4 ;  /* 0x00000004e00a7825 */ /* 0x002fc800078e0204 */
[----:B---3--:R-:W-:-:S05]  /*62df0*/  IMAD.WIDE R8, R224, 0x4, R2 ;  /* 0x00000004e0087825 */ /* 0x008fca00078e0202 */
[----:B------:R1:W-:Y:S01]  /*62e00*/  @P2 STG.E desc[UR8][R8.64], R247 ;  /* 0x000000f708002986 */ /* 0x0003e2000c101908 */
[----:B------:R-:W-:Y:S01]  /*62e10*/  ISETP.GE.AND P2, PT, R226, UR4, PT ;  /* 0x00000004e2007c0c */ /* 0x000fe2000bf46270 */
[----:B------:R-:W-:Y:S02]  /*62e20*/  ULDC UR4, c[0x0][0x228] ;  /* 0x00008a0000047ab9 */ /* 0x000fe40000000800 */
[----:B------:R3:W-:Y:S01]  /*62e30*/  @P6 STG.E desc[UR8][R10.64], R246 ;  /* 0x000000f60a006986 */ /* 0x0007e2000c101908 */
[----:B------:R-:W-:Y:S01]  /*62e40*/  ISETP.LT.AND P1, PT, R7, UR4, !P1 ;  /* 0x0000000407007c0c */ /* 0x000fe2000cf21270 */
[----:B------:R-:W-:Y:S01]  /*62e50*/  ULDC UR4, c[0x0][0x22c] ;  /* 0x00008b0000047ab9 */ /* 0x000fe20000000800 */
[----:B-1----:R-:W-:-:S04]  /*62e60*/  IMAD.WIDE R8, R225, 0x4, R2 ;  /* 0x00000004e1087825 */ /* 0x002fc800078e0202 */
[----:B---3--:R-:W-:Y:S01]  /*62e70*/  VIADD R10, R0, 0x4a ;  /* 0x0000004a000a7836 */ /* 0x008fe20000000000 */
[----:B------:R1:W-:Y:S01]  /*62e80*/  @P5 STG.E desc[UR8][R8.64], R245 ;  /* 0x000000f508005986 */ /* 0x0003e2000c101908 */
[----:B------:R-:W-:Y:S01]  /*62e90*/  ISETP.LT.AND P6, PT, R6, UR6, !P3 ;  /* 0x0000000606007c0c */ /* 0x000fe2000dfc1270 */
[----:B------:R-:W-:Y:S02]  /*62ea0*/  ULDC UR6, c[0x0][0x228] ;  /* 0x00008a0000067ab9 */ /* 0x000fe40000000800 */
[----:B------:R-:W-:Y:S01]  /*62eb0*/  ISETP.GE.AND P5, PT, R10, UR4, PT ;  /* 0x000000040a007c0c */ /* 0x000fe2000bfa6270 */
[----:B------:R-:W-:Y:S02]  /*62ec0*/  ULDC UR4, c[0x0][0x228] ;  /* 0x00008a0000047ab9 */ /* 0x000fe40000000800 */
[----:B------:R-:W-:Y:S01]  /*62ed0*/  ISETP.LT.AND P3, PT, R7, UR4, !P3 ;  /* 0x0000000407007c0c */ /* 0x000fe2000df61270 */
[----:B------:R-:W-:Y:S01]  /*62ee0*/  ULDC UR4, c[0x0][0x22c] ;  /* 0x00008b0000047ab9 */ /* 0x000fe20000000800 */
[C---:B------:R-:W-:Y:S01]  /*62ef0*/  IADD3 R224, R225.reuse, UR28, RZ ;  /* 0x0000001ce1e07c10 */ /* 0x040fe2000fffe0ff */
[----:B-1----:R-:W-:-:S04]  /*62f00*/  IMAD.WIDE R8, R225, 0x4, R4 ;  /* 0x00000004e1087825 */ /* 0x002fc800078e0204 */
[----:B------:R-:W-:Y:S01]  /*62f10*/  VIADD R225, R0, 0x4b ;  /* 0x0000004b00e17836 */ /* 0x000fe20000000000 */
[----:B------:R1:W-:Y:S01]  /*62f20*/  @P1 STG.E desc[UR8][R8.64], R244 ;  /* 0x000000f408001986 */ /* 0x0003e2000c101908 */
[----:B------:R-:W-:-:S03]  /*62f30*/  IMAD.WIDE R10, R224, 0x4, R2 ;  /* 0x00000004e00a7825 */ /* 0x000fc600078e0202 */
[----:B------:R-:W-:Y:S01]  /*62f40*/  ISETP.GE.AND P1, PT, R225, UR4, PT ;  /* 0x00000004e1007c0c */ /* 0x000fe2000bf26270 */
[C---:B------:R-:W-:Y:S01]  /*62f50*/  VIADD R225, R224.reuse, UR28 ;  /* 0x0000001ce0e17c36 */ /* 0x040fe20008000000 */
[----:B------:R3:W-:Y:S01]  /*62f60*/  @P6 STG.E desc[UR8][R10.64], R251 ;  /* 0x000000fb0a006986 */ /* 0x0007e2000c101908 */
[----:B------:R-:W-:Y:S01]  /*62f70*/  ULDC UR4, c[0x0][0x228] ;  /* 0x00008a0000047ab9 */ /* 0x000fe20000000800 */
[----:B-1----:R-:W-:-:S04]  /*62f80*/  IMAD.WIDE R8, R224, 0x4, R4 ;  /* 0x00000004e0087825 */ /* 0x002fc800078e0204 */
[C---:B------:R-:W-:Y:S01]  /*62f90*/  VIADD R224, R225.reuse, UR28 ;  /* 0x0000001ce1e07c36 */ /* 0x040fe20008000000 */
[----:B------:R1:W-:Y:S01]  /*62fa0*/  @P3 STG.E desc[UR8][R8.64], R250 ;  /* 0x000000fa08003986 */ /* 0x0003e2000c101908 */
[----:B---3--:R-:W-:-:S04]  /*62fb0*/  IMAD.WIDE R10, R225, 0x4, R2 ;  /* 0x00000004e10a7825 */ /* 0x008fc800078e0202 */
[----:B-1----:R-:W-:Y:S02]  /*62fc0*/  IMAD.WIDE R8, R225, 0x4, R4 ;  /* 0x00000004e1087825 */ /* 0x002fe400078e0204 */
[----:B------:R-:W3:Y:S04]  /*62fd0*/  LDL.LU R225, [R1+0x690] ;  /* 0x0006900001e17983 */ /* 0x000ee80000300800 */
[----:B------:R-:W4:Y:S04]  /*62fe0*/  LDL.LU R227, [R1+0x490] ;  /* 0x0004900001e37983 */ /* 0x000f280000300800 */
[----:B------:R-:W2:Y:S04]  /*62ff0*/  LDL.LU R239, [R1+0x290] ;  /* 0x0002900001ef7983 */ /* 0x000ea80000300800 */
[----:B------:R-:W2:Y:S04]  /*63000*/  LDL.LU R243, [R1+0x90] ;  /* 0x0000900001f37983 */ /* 0x000ea80000300800 */
[----:B------:R-:W2:Y:S04]  /*63010*/  LDL.LU R242, [R1+0x694] ;  /* 0x0006940001f27983 */ /* 0x000ea80000300800 */
[----:B------:R-:W2:Y:S04]  /*63020*/  LDL.LU R241, [R1+0x494] ;  /* 0x0004940001f17983 */ /* 0x000ea80000300800 */
[----:B------:R-:W2:Y:S04]  /*63030*/  LDL.LU R240, [R1+0x294] ;  /* 0x0002940001f07983 */ /* 0x000ea80000300800 */
[----:B------:R-:W2:Y:S04]  /*63040*/  LDL.LU R247, [R1+0x94] ;  /* 0x0000940001f77983 */ /* 0x000ea80000300800 */
[----:B------:R-:W2:Y:S01]  /*63050*/  LDL.LU R251, [R1+0x698] ;  /* 0x0006980001fb7983 */ /* 0x000ea20000300800 */
[----:B------:R-:W-:Y:S01]  /*63060*/  ISETP.LT.AND P6, PT, R6, UR4, !P4 ;  /* 0x0000000406007c0c */ /* 0x000fe2000e7c1270 */
[----:B------:R-:W-:-:S02]  /*63070*/  ULDC UR4, c[0x0][0x228] ;  /* 0x00008a0000047ab9 */ /* 0x000fc40000000800 */
[----:B------:R-:W-:Y:S01]  /*63080*/  ISETP.LT.AND P4, PT, R7, UR4, !P4 ;  /* 0x0000000407007c0c */ /* 0x000fe2000e781270 */
[----:B------:R-:W-:Y:S01]  /*63090*/  ULDC UR4, c[0x0][0x228] ;  /* 0x00008a0000047ab9 */ /* 0x000fe20000000800 */
[----:B------:R-:W-:Y:S01]  /*630a0*/  IADD3 R226, R0, 0x4c, RZ ;  /* 0x0000004c00e27810 */ /* 0x000fe20007ffe0ff */
[----:B------:R-:W2:Y:S01]  /*630b0*/  LDL.LU R246, [R1+0x498] ;  /* 0x0004980001f67983 */ /* 0x000ea20000300800 */
[----:B------:R-:W-:Y:S01]  /*630c0*/  ISETP.LT.AND P3, PT, R6, UR4, !P0 ;  /* 0x0000000406007c0c */ /* 0x000fe2000c761270 */
[----:B------:R-:W-:Y:S02]  /*630d0*/  ULDC UR4, c[0x0][0x22c] ;  /* 0x00008b0000047ab9 */ /* 0x000fe40000000800 */
[----:B------:R-:W2:Y:S04]  /*630e0*/  LDL.LU R245, [R1+0x298] ;  /* 0x0002980001f57983 */ /* 0x000ea80000300800 */
[----:B------:R1:W-:Y:S01]  /*630f0*/  @P6 STG.E desc[UR8][R10.64], R249 ;  /* 0x000000f90a006986 */ /* 0x0003e2000c101908 */
[----:B------:R-:W-:Y:S01]  /*63100*/  ISETP.GE.AND P6, PT, R226, UR4, PT ;  /* 0x00000004e2007c0c */ /* 0x000fe2000bfc6270 */
[----:B------:R-:W-:-:S02]  /*63110*/  ULDC UR4, c[0x0][0x228] ;  /* 0x00008a0000047ab9 */ /* 0x000fc40000000800 */
[----:B------:R-:W-:Y:S01]  /*63120*/  ISETP.LT.AND P0, PT, R7, UR4, !P0 ;  /* 0x0000000407007c0c */ /* 0x000fe2000c701270 */
[----:B------:R-:W-:Y:S01]  /*63130*/  ULDC UR4, c[0x0][0x228] ;  /* 0x00008a0000047ab9 */ /* 0x000fe20000000800 */
[----:B------:R1:W-:Y:S01]  /*63140*/  @P4 STG.E desc[UR8][R8.64], R248 ;  /* 0x000000f808004986 */ /* 0x0003e2000c101908 */
[----:B------:R-:W-:-:S03]  /*63150*/  ISETP.LT.AND P4, PT, R6, UR4, !P2 ;  /* 0x0000000406007c0c */ /* 0x000fc6000d781270 */
[----:B------:R-:W2:Y:S01]  /*63160*/  LDL.LU R244, [R1+0x98] ;  /* 0x0000980001f47983 */ /* 0x000ea20000300800 */
[----:B-1----:R-:W-:Y:S01]  /*63170*/  IMAD.WIDE R10, R224, 0x4, R2 ;  /* 0x00000004e00a7825 */ /* 0x002fe200078e0202 */
[----:B------:R-:W-:Y:S01]  /*63180*/  ISETP.LT.AND P2, PT, R7, UR6, !P2 ;  /* 0x0000000607007c0c */ /* 0x000fe2000d741270 */
[----:B------:R-:W-:Y:S01]  /*63190*/  ULDC UR4, c[0x0][0x22c] ;  /* 0x00008b0000047ab9 */ /* 0x000fe20000000800 */
[----:B------:R-:W-:Y:S01]  /*631a0*/  ULDC UR6, c[0x0][0x228] ;  /* 0x00008a0000067ab9 */ /* 0x000fe20000000800 */
[----:B------:R-:W-:Y:S01]  /*631b0*/  VIADD R226, R0, 0x4d ;  /* 0x0000004d00e27836 */ /* 0x000fe20000000000 */
[----:B------:R-:W2:Y:S04]  /*631c0*/  LDL.LU R250, [R1+0x49c] ;  /* 0x00049c0001fa7983 */ /* 0x000ea80000300800 */
[----:B------:R-:W2:Y:S04]  /*631d0*/  LDL.LU R249, [R1+0x29c] ;  /* 0x00029c0001f97983 */ /* 0x000ea80000300800 */
[----:B------:R-:W2:Y:S04]  /*631e0*/  LDL.LU R248, [R1+0x9c] ;  /* 0x00009c0001f87983 */ /* 0x000ea80000300800 */
[----:B---3--:R1:W-:Y:S01]  /*631f0*/  @P3 STG.E desc[UR8][R10.64], R225 ;  /* 0x000000e10a003986 */ /* 0x0083e2000c101908 */
[----:B------:R-:W-:Y:S01]  /*63200*/  ISETP.LT.AND P3, PT, R6, UR10, !P5 ;  /* 0x0000000a06007c0c */ /* 0x000fe2000ef61270 */
[----:B------:R-:W-:Y:S01]  /*63210*/  ULDC UR10, c[0x0][0x228] ;  /* 0x00008a00000a7ab9 */ /* 0x000fe20000000800 */
[C---:B-1----:R-:W-:Y:S01]  /*63220*/  IADD3 R225, R224.reuse, UR28, RZ ;  /* 0x0000001ce0e17c10 */ /* 0x042fe2000fffe0ff */
[----:B------:R-:W-:-:S04]  /*63230*/  IMAD.WIDE R10, R224, 0x4, R4 ;  /* 0x00000004e00a7825 */ /* 0x000fc800078e0204 */
[C---:B------:R-:W-:Y:S01]  /*63240*/  IMAD.WIDE R8, R225.reuse, 0x4, R2 ;  /* 0x00000004e1087825 */ /* 0x040fe200078e0202 */
[----:B----4-:R1:W-:Y:S01]  /*63250*/  @P0 STG.E desc[UR8][R10.64], R227 ;  /* 0x000000e30a000986 */ /* 0x0103e2000c101908 */
[----:B------:R-:W-:Y:S01]  /*63260*/  ISETP.GE.AND P0, PT, R226, UR4, PT ;  /* 0x00000004e2007c0c */ /* 0x000fe2000bf06270 */
[----:B------:R-:W-:Y:S01]  /*63270*/  ULDC UR4, c[0x0][0x22c] ;  /* 0x00008b0000047ab9 */ /* 0x000fe20000000800 */
[----:B------:R-:W-:Y:S01]  /*63280*/  VIADD R224, R225, UR28 ;  /* 0x0000001ce1e07c36 */ /* 0x000fe20008000000 */
[----:B--2---:R2:W-:Y:S01]  /*63290*/  @P4 STG.E desc[UR8][R8.64], R239 ;  /* 0x000000ef08004986 */ /* 0x0045e2000c101908 */
[----:B------:R-:W-:Y:S01]  /*632a0*/  VIADD R226, R0, 0x4e ;  /* 0x0000004e00e27836 */ /* 0x000fe20000000000 */
[----:B------:R-:W-:Y:S01]  /*632b0*/  ISETP.LT.AND P5, PT, R7, UR6, !P5 ;  /* 0x0000000607007c0c */ /* 0x000fe2000efa1270 */
[----:B------:R-:W-:-:S03]  /*632c0*/  ULDC UR6, c[0x0][0x228] ;  /* 0x00008a0000067ab9 */ /* 0x000fc60000000800 */
[----:B------:R-:W-:Y:S01]  /*632d0*/  ISETP.GE.AND P4, PT, R226, UR4, PT ;  /* 0x00000004e2007c0c */ /* 0x000fe2000bf86270 */
[----:B------:R-:W-:Y:S01]  /*632e0*/  ULDC UR4, c[0x0][0x228] ;  /* 0x00008a0000047ab9 */ /* 0x000fe20000000800 */
[----:B-1----:R-:W-:-:S04]  /*632f0*/  IMAD.WIDE R10, R224, 0x4, R2 ;  /* 0x00000004e00a7825 */ /* 0x002fc800078e0202 */
[----:B--2---:R-:W-:-:S05]  /*63300*/  IMAD.WIDE R8, R225, 0x4, R4 ;  /* 0x00000004e1087825 */ /* 0x004fca00078e0204 */
[----:B------:R1:W-:Y:S01]  /*63310*/  @P2 STG.E desc[UR8][R8.64], R243 ;  /* 0x000000f308002986 */ /* 0x0003e2000c101908 */
        /* <DEDUP_REMOVED lines=9> */
[----:B--2---:R-:W-:Y:S01]  /*633b0*/  VIADD R10, R224, UR28 ;  /* 0x0000001ce00a7c36 */ /* 0x004fe20008000000 */
[----:B------:R-:W-:Y:S01]  /*633c0*/  IADD3 R11, R0, 0x4f, RZ ;  /* 0x0000004f000b7810 */ /* 0x000fe20007ffe0ff */
[----:B------:R1:W-:Y:S02]  /*633d0*/  @P5 STG.E desc[UR8][R8.64], R241 ;  /* 0x000000f108005986 */ /* 0x0003e4000c101908 */
[C---:B------:R-:W-:Y:S01]  /*633e0*/  VIADD R226, R10.reuse, UR28 ;  /* 0x0000001c0ae27c36 */ /* 0x040fe20008000000 */
[----:B------:R-:W-:Y:S01]  /*633f0*/  ISETP.GE.AND P5, PT, R11, UR4, PT ;  /* 0x000000040b007c0c */ /* 0x000fe2000bfa6270 */
[----:B------:R-:W-:Y:S01]  /*63400*/  IMAD.WIDE R224, R10, 0x4, R2 ;  /* 0x000000040ae07825 */ /* 0x000fe200078e0202 */
[----:B------:R-:W-:-:S03]  /*63410*/  ULDC UR4, c[0x0][0x22c] ;  /* 0x00008b0000047ab9 */ /* 0x000fc60000000800 */
[----:B-1----:R-:W-:Y:S01]  /*63420*/  IMAD.WIDE R8, R10, 0x4, R4 ;  /* 0x000000040a087825 */ /* 0x002fe200078e0204 */
[----:B------:R-:W-:Y:S03]  /*63430*/  @P2 STG.E desc[UR8][R224.64], R240 ;  /* 0x000000f0e0002986 */ /* 0x000fe6000c101908 */
[----:B------:R-:W-:Y:S01]  /*63440*/  IMAD.WIDE R10, R226, 0x4, R2 ;  /* 0x00000004e20a7825 */ /* 0x000fe200078e0202 */
[----:B------:R-:W-:Y:S04]  /*63450*/  @P1 STG.E desc[UR8][R8.64], R247 ;  /* 0x000000f708001986 */ /* 0x000fe8000c101908 */
[----:B------:R1:W-:Y:S04]  /*63460*/  @P3 STG.E desc[UR8][R10.64], R251 ;  /* 0x000000fb0a003986 */ /* 0x0003e8000c101908 */
[----:B-1----:R-:W2:Y:S01]  /*63470*/  LDL.LU R251, [R1+0x69c] ;  /* 0x00069c0001fb7983 */ /* 0x002ea20000300800 */
[----:B------:R-:W-:Y:S01]  /*63480*/  ISETP.GE.AND P2, PT, R227, UR4, PT ;  /* 0x00000004e3007c0c */ /* 0x000fe2000bf46270 */
[----:B------:R-:W-:-:S02]  /*63490*/  ULDC UR4, c[0x0][0x228] ;  /* 0x00008a0000047ab9 */ /* 0x000fc40000000800 */
[C---:B------:R-:W-:Y:S01]  /*634a0*/  ISETP.LT.AND P6, PT, R7.reuse, UR4, !P6 ;  /* 0x0000000407007c0c */ /* 0x040fe2000f7c1270 */
[----:B------:R-:W-:Y:S02]  /*634b0*/  ULDC UR4, c[0x0][0x228] ;  /* 0x00008a0000047ab9 */ /* 0x000fe40000000800 */
[----:B------:R-:W-:Y:S01]  /*634c0*/  ISETP.LT.AND P1, PT, R6, UR4, !P0 ;  /* 0x0000000406007c0c */ /* 0x000fe2000c721270 */
[----:B------:R-:W-:Y:S01]  /*634d0*/  VIADD R8, R0, 0x51 ;  /* 0x0000005100087836 */ /* 0x000fe20000000000 */
[----:B------:R-:W-:Y:S01]  /*634e0*/  ULDC UR4, c[0x0][0x22c] ;  /* 0x00008b0000047ab9 */ /* 0x000fe20000000800 */
[C---:B------:R-:W-:Y:S02]  /*634f0*/  VIADD R224, R226.reuse, UR28 ;  /* 0x0000001ce2e07c36 */ /* 0x040fe40008000000 */
[----:B------:R-:W-:Y:S01]  /*63500*/  IMAD.WIDE R10, R226, 0x4, R4 ;  /* 0x00000004e20a7825 */ /* 0x000fe200078e0204 */
        /* <DEDUP_REMOVED lines=9> */
[----:B------:R3:W-:Y:S01]  /*635a0*/  @P1 STG.E desc[UR8][R8.64], R245 ;  /* 0x000000f508001986 */ /* 0x0007e2000c101908 */
[----:B------:R-:W-:Y:S01]  /*635b0*/  ISETP.LT.AND P1, PT, R6, UR4, !P4 ;  /* 0x0000000406007c0c */ /* 0x000fe2000e721270 */
[----:B------:R-:W-:Y:S01]  /*635c0*/  ULDC UR4, c[0x0][0x228] ;  /* 0x00008a0000047ab9 */ /* 0x000fe20000000800 */
[----:B------:R-:W-:Y:S01]  /*635d0*/  ISETP.LT.AND P4, PT, R7, UR6, !P4 ;  /* 0x0000000607007c0c */ /* 0x000fe2000e781270 */
[----:B------:R-:W-:Y:S01]  /*635e0*/  ULDC UR6, c[0x0][0x228] ;  /* 0x00008a0000067ab9 */ /* 0x000fe20000000800 */
[----:B-1----:R-:W-:-:S04]  /*635f0*/  IMAD.WIDE R10, R224, 0x4, R4 ;  /* 0x00000004e00a7825 */ /* 0x002fc800078e0204 */
[----:B------:R-:W-:Y:S01]  /*63600*/  VIADD R224, R224, UR28 ;  /* 0x0000001ce0e07c36 */ /* 0x000fe20008000000 */
[----:B------:R1:W-:Y:S01]  /*63610*/  @P0 STG.E desc[UR8][R10.64], R244 ;  /* 0x000000f40a000986 */ /* 0x0003e2000c101908 */
[----:B------:R-:W-:Y:S01]  /*63620*/  ISETP.LT.AND P0, PT, R6, UR4, !P5 ;  /* 0x0000000406007c0c */ /* 0x000fe2000ef01270 */
[----:B------:R-:W-:Y:S02]  /*63630*/  VIADD R225, R0, 0x53 ;  /* 0x0000005300e17836 */ /* 0x000fe40000000000 */
[----:B---3--:R-:W-:-:S04]  /*63640*/  IMAD.WIDE R8, R224, 0x4, R4 ;  /* 0x00000004e0087825 */ /* 0x008fc800078e0204 */
[C-C-:B-1----:R-:W-:Y:S01]  /*63650*/  IMAD.WIDE R10, R224.reuse, 0x4, R2.reuse ;  /* 0x00000004e00a7825 */ /* 0x142fe200078e0202 */
[----:B------:R-:W-:Y:S01]  /*63660*/  IADD3 R224, R224, UR28, RZ ;  /* 0x0000001ce0e07c10 */ /* 0x000fe2000fffe0ff */
[----:B------:R-:W-:Y:S01]  /*63670*/  ULDC UR4, c[0x0][0x22c] ;  /* 0x00008b0000047ab9 */ /* 0x000fe20000000800 */
[----:B------:R-:W-:Y:S01]  /*63680*/  ISETP.LT.AND P5, PT, R7, UR6, !P5 ;  /* 0x0000000607007c0c */ /* 0x000fe2000efa1270 */
[----:B------:R-:W-:Y:S01]  /*63690*/  ULDC UR6, c[0x0][0x228] ;  /* 0x00008a0000067ab9 */ /* 0x000fe20000000800 */
[----:B--2---:R-:W-:Y:S04]  /*636a0*/  @P1 STG.E desc[UR8][R10.64], R251 ;  /* 0x000000fb0a001986 */ /* 0x004fe8000c101908 */
[----:B------:R1:W-:Y:S02]  /*636b0*/  @P4 STG.E desc[UR8][R8.64], R250 ;  /* 0x000000fa08004986 */ /* 0x0003e4000c101908 */
[----:B-1----:R-:W-:-:S04]  /*636c0*/  IMAD.WIDE R8, R224, 0x4, R2 ;  /* 0x00000004e0087825 */ /* 0x002fc800078e0202 */
[C---:B------:R-:W-:Y:S01]  /*636d0*/  IMAD.WIDE R10, R224.reuse, 0x4, R4 ;  /* 0x00000004e00a7825 */ /* 0x040fe200078e0204 */
[----:B------:R1:W-:Y:S03]  /*636e0*/  @P0 STG.E desc[UR8][R8.64], R249 ;  /* 0x000000f908000986 */ /* 0x0003e6000c101908 */
[----:B-1----:R-:W-:Y:S02]  /*636f0*/  VIADD R8, R224, UR28 ;  /* 0x0000001ce0087c36 */ /* 0x002fe40008000000 */
        /* <DEDUP_REMOVED lines=15> */
[----:B------:R1:W-:Y:S04]  /*637f0*/  @P5 STG.E desc[UR8][R10.64], R248 ;  /* 0x000000f80a005986 */ /* 0x0003e8000c101908 */
[----:B-1----:R-:W4:Y:S01]  /*63800*/  LDL.LU R248, [R1+0x2ac] ;  /* 0x0002ac0001f87983 */ /* 0x002f220000300800 */
[----:B------:R-:W-:Y:S01]  /*63810*/  ISETP.GE.AND P1, PT, R225, UR4, PT ;  /* 0x00000004e1007c0c */ /* 0x000fe2000bf26270 */
[----:B------:R-:W-:Y:S01]  /*63820*/  ULDC UR4, c[0x0][0x228] ;  /* 0x00008a0000047ab9 */ /* 0x000fe20000000800 */
[----:B------:R-:W-:Y:S01]  /*63830*/  VIADD R225, R0, 0x54 ;  /* 0x0000005400e17836 */ /* 0x000fe20000000000 */
[----:B------:R-:W-:Y:S01]  /*63840*/  ISETP.LT.AND P4, PT, R6, UR4, !P2 ;  /* 0x0000000406007c0c */ /* 0x000fe2000d781270 */
[----:B------:R-:W-:-:S03]  /*63850*/  ULDC UR4, c[0x0][0x22c] ;  /* 0x00008b0000047ab9 */ /* 0x000fc60000000800 */
[----:B------:R-:W-:Y:S01]  /*63860*/  ISETP.GE.AND P0, PT, R225, UR4, PT ;  /* 0x00000004e1007c0c */ /* 0x000fe2000bf06270 */
[----:B------:R-:W-:Y:S01]  /*63870*/  ULDC UR4, c[0x0][0x228] ;  /* 0x00008a0000047ab9 */ /* 0x000fe20000000800 */
[----:B------:R-:W-:Y:S01]  /*63880*/  IMAD.WIDE R10, R8, 0x4, R2 ;  /* 0x00000004080a7825 */ /* 0x000fe200078e0202 */
[----:B------:R-:W-:Y:S01]  /*63890*/  ISETP.LT.AND P2, PT, R7, UR4, !P2 ;  /* 0x0000000407007c0c */ /* 0x000fe2000d741270 */
[----:B------:R-:W-:Y:S01]  /*638a0*/  ULDC UR4, c[0x0][0x22c] ;  /* 0x00008b0000047ab9 */ /* 0x000fe20000000800 */
[----:B------:R-:W-:Y:S02]  /*638b0*/  IADD3 R9, R0, 0x55, RZ ;  /* 0x0000005500097810 */ /* 0x000fe40007ffe0ff */
[----:B------:R-:W-:Y:S01]  /*638c0*/  ISETP.LT.AND P5, PT, R6, UR6, !P3 ;  /* 0x0000000606007c0c */ /* 0x000fe2000dfa1270 */
[----:B------:R-:W-:Y:S01]  /*638d0*/  VIADD R225, R0, 0x56 ;  /* 0x0000005600e17836 */ /* 0x000fe20000000000 */
[----:B------:R-:W-:Y:S01]  /*638e0*/  ULDC UR6, c[0x0][0x228] ;  /* 0x00008a0000067ab9 */ /* 0x000fe20000000800 */
[----:B--2---:R1:W-:Y:S01]  /*638f0*/  @P4 STG.E desc[UR8][R10.64], R224 ;  /* 0x000000e00a004986 */ /* 0x0043e2000c101908 */
[----:B------:R-:W-:Y:S01]  /*63900*/  ISETP.GE.AND P4, PT, R9, UR4, PT ;  /* 0x0000000409007c0c */ /* 0x000fe2000bf86270 */
[----:B------:R-:W-:-:S02]  /*63910*/  ULDC UR4, c[0x0][0x228] ;  /* 0x00008a0000047ab9 */ /* 0x000fc40000000800 */
[----:B------:R-:W-:Y:S01]  /*63920*/  ISETP.LT.AND P3, PT, R7, UR4, !P3 ;  /* 0x0000000407007c0c */ /* 0x000fe2000df61270 */
[----:B------:R-:W-:Y:S01]  /*63930*/  ULDC UR4, c[0x0][0x22c] ;  /* 0x00008b0000047ab9 */ /* 0x000fe20000000800 */
[C---:B-1----:R-:W-:Y:S02]  /*63940*/  VIADD R224, R8.reuse, UR28 ;  /* 0x0000001c08e07c36 */ /* 0x042fe40008000000 */
[----:B------:R-:W-:-:S04]  /*63950*/  IMAD.WIDE R8, R8, 0x4, R4 ;  /* 0x0000000408087825 */ /* 0x000fc800078e0204 */
[----:B------:R-:W-:Y:S01]  /*63960*/  IMAD.WIDE R10, R224, 0x4, R2 ;  /* 0x00000004e00a7825 */ /* 0x000fe200078e0202 */
[----:B---3--:R1:W-:Y:S01]  /*63970*/  @P2 STG.E desc[UR8][R8.64], R226 ;  /* 0x000000e208002986 */ /* 0x0083e2000c101908 */
[----:B------:R-:W-:Y:S01]  /*63980*/  ISETP.GE.AND P2, PT, R225, UR4, PT ;  /* 0x00000004e1007c0c */ /* 0x000fe2000bf46270 */
[----:B------:R-:W-:Y:S02]  /*63990*/  ULDC UR4, c[0x0][0x228] ;  /* 0x00008a0000047ab9 */ /* 0x000fe40000000800 */
[----:B----4-:R2:W-:Y:S01]  /*639a0*/  @P5 STG.E desc[UR8][R10.64], R227 ;  /* 0x000000e30a005986 */ /* 0x0105e2000c101908 */
[----:B------:R-:W-:Y:S01]  /*639b0*/  ISETP.LT.AND P5, PT, R6, UR4, !P6 ;  /* 0x0000000406007c0c */ /* 0x000fe2000f7a1270 */
[----:B------:R-:W-:Y:S01]  /*639c0*/  ULDC UR4, c[0x0][0x228] ;  /* 0x00008a0000047ab9 */ /* 0x000fe20000000800 */
[C---:B------:R-:W-:Y:S02]  /*639d0*/  IADD3 R225, R224.reuse, UR28, RZ ;  /* 0x0000001ce0e17c10 */ /* 0x040fe4000fffe0ff */
[----:B------:R-:W-:Y:S01]  /*639e0*/  ISETP.LT.AND P6, PT, R7, UR4, !P6 ;  /* 0x0000000407007c0c */ /* 0x000fe2000f7c1270 */
[----:B------:R-:W-:Y:S01]  /*639f0*/  ULDC UR4, c[0x0][0x228] ;  /* 0x00008a0000047ab9 */ /* 0x000fe20000000800 */
[----:B-1----:R-:W-:-:S04]  /*63a00*/  IMAD.WIDE R8, R224, 0x4, R4 ;  /* 0x00000004e0087825 */ /* 0x002fc800078e0204 */
[C---:B--2---:R-:W-:Y:S01]  /*63a10*/  IMAD.WIDE R10, R225.reuse, 0x4, R2 ;  /* 0x00000004e10a7825 */ /* 0x044fe200078e0202 */
[----:B------:R1:W-:Y:S01]  /*63a20*/  @P3 STG.E desc[UR8][R8.64], R239 ;  /* 0x000000ef08003986 */ /* 0x0003e2000c101908 */
[----:B------:R-:W-:Y:S01]  /*63a30*/  ISETP.LT.AND P3, PT, R6, UR4, !P1 ;  /* 0x0000000406007c0c */ /* 0x000fe2000cf61270 */
[----:B------:R-:W-:Y:S01]  /*63a40*/  ULDC UR4, c[0x0][0x22c] ;  /* 0x00008b0000047ab9 */ /* 0x000fe20000000800 */
[----:B------:R-:W-:Y:S01]  /*63a50*/  VIADD R226, R0, 0x57 ;  /* 0x0000005700e27836 */ /* 0x000fe20000000000 */
[----:B------:R2:W-:Y:S01]  /*63a60*/  @P5 STG.E desc[UR8][R10.64], R243 ;  /* 0x000000f30a005986 */ /* 0x0005e2000c101908 */
[----:B------:R-:W-:-:S03]  /*63a70*/  VIADD R224, R225, UR28 ;  /* 0x0000001ce1e07c36 */ /* 0x000fc60008000000 */
[----:B------:R-:W-:Y:S01]  /*63a80*/  ISETP.GE.AND P5, PT, R226, UR4, PT ;  /* 0x00000004e2007c0c */ /* 0x000fe2000bfa6270 */
[----:B------:R-:W-:Y:S01]  /*63a90*/  ULDC UR4, c[0x0][0x228] ;  /* 0x00008a0000047ab9 */ /* 0x000fe20000000800 */
[----:B-1----:R-:W-:Y:S01]  /*63aa0*/  IMAD.WIDE R8, R225, 0x4, R4 ;  /* 0x00000004e1087825 */ /* 0x002fe200078e0204 */
[----:B------:R-:W-:Y:S01]  /*63ab0*/  ISETP.LT.AND P1, PT, R7, UR4, !P1 ;  /* 0x0000000407007c0c */ /* 0x000fe2000cf21270 */
[----:B------:R-:W-:Y:S01]  /*63ac0*/  ULDC UR4, c[0x0][0x228] ;  /* 0x00008a0000047ab9 */ /* 0x000fe20000000800 */
[----:B------:R-:W3:Y:S01]  /*63ad0*/  LDL.LU R239, [R1+0x4b0] ;  /* 0x0004b00001ef7983 */ /* 0x000ee20000300800 */
[----:B--2---:R-:W-:-:S03]  /*63ae0*/  IMAD.WIDE R10, R224, 0x4, R2 ;  /* 0x00000004e00a7825 */ /* 0x004fc600078e0202 */
[----:B------:R1:W-:Y:S01]  /*63af0*/  @P6 STG.E desc[UR8][R8.64], R242 ;  /* 0x000000f208006986 */ /* 0x0003e2000c101908 */
[----:B------:R-:W-:Y:S01]  /*63b00*/  ISETP.LT.AND P6, PT, R6, UR4, !P0 ;  /* 0x0000000406007c0c */ /* 0x000fe2000c7c1270 */
[----:B------:R-:W-:Y:S01]  /*63b10*/  VIADD R225, R224, UR28 ;  /* 0x0000001ce0e17c36 */ /* 0x000fe20008000000 */
[----:B------:R-:W-:Y:S01]  /*63b20*/  ISETP.LT.AND P0, PT, R7, UR6, !P0 ;  /* 0x0000000607007c0c */ /* 0x000fe2000c701270 */
[----:B------:R2:W-:Y:S01]  /*63b30*/  @P3 STG.E desc[UR8][R10.64], R241 ;  /* 0x000000f10a003986 */ /* 0x0005e2000c101908 */
[----:B------:R-:W-:Y:S01]  /*63b40*/  IADD3 R226, R0, 0x58, RZ ;  /* 0x0000005800e27810 */ /* 0x000fe20007ffe0ff */
[----:B------:R-:W-:Y:S01]  /*63b50*/  ULDC UR4, c[0x0][0x22c] ;  /* 0x00008b0000047ab9 */ /* 0x000fe20000000800 */
[----:B------:R-:W-:Y:S01]  /*63b60*/  ISETP.LT.AND P3, PT, R6, UR10, !P4 ;  /* 0x0000000a06007c0c */ /* 0x000fe2000e761270 */
[----:B------:R-:W-:Y:S01]  /*63b70*/  ULDC UR6, c[0x0][0x228] ;  /* 0x00008a0000067ab9 */ /* 0x000fe20000000800 */
[----:B------:R-:W-:Y:S01]  /*63b80*/  ULDC UR10, c[0x0][0x228] ;  /* 0x00008a00000a7ab9 */ /* 0x000fe20000000800 */
[----:B-1----:R-:W-:-:S04]  /*63b90*/  IMAD.WIDE R8, R225, 0x4, R2 ;  /* 0x00000004e1087825 */ /* 0x002fc800078e0202 */
[----:B--2---:R-:W-:-:S05]  /*63ba0*/  IMAD.WIDE R10, R224, 0x4, R4 ;  /* 0x00000004e00a7825 */ /* 0x004fca00078e0204 */
[----:B------:R1:W-:Y:S01]  /*63bb0*/  @P1 STG.E desc[UR8][R10.64], R240 ;  /* 0x000000f00a001986 */ /* 0x0003e2000c101908 */
[----:B------:R-:W-:Y:S01]  /*63bc0*/  ISETP.GE.AND P1, PT, R226, UR4, PT ;  /* 0x00000004e2007c0c */ /* 0x000fe2000bf26270 */
[----:B------:R-:W-:Y:S01]  /*63bd0*/  VIADD R224, R225, UR28 ;  /* 0x0000001ce1e07c36 */ /* 0x000fe20008000000 */
[----:B------:R-:W-:Y:S01]  /*63be0*/  IADD3 R226, R0, 0x59, RZ ;  /* 0x0000005900e27810 */ /* 0x000fe20007ffe0ff */
[----:B------:R2:W-:Y:S01]  /*63bf0*/  @P6 STG.E desc[UR8][R8.64], R247 ;  /* 0x000000f708006986 */ /* 0x0005e2000c101908 */
[----:B------:R-:W-:Y:S01]  /*63c00*/  ULDC UR4, c[0x0][0x22c] ;  /* 0x00008b0000047ab9 */ /* 0x000fe20000000800 */
[----:B------:R-:W-:Y:S01]  /*63c10*/  ISETP.LT.AND P4, PT, R7, UR6, !P4 ;  /* 0x0000000607007c0c */ /* 0x000fe2000e781270 */
[----:B------:R-:W-:Y:S01]  /*63c20*/  ULDC UR6, c[0x0][0x228] ;  /* 0x00008a0000067ab9 */ /* 0x000fe20000000800 */
        /* <DEDUP_REMOVED lines=10> */
[----:B------:R-:W-:Y:S01]  /*63cd0*/  VIADD R227, R0, 0x5b ;  /* 0x0000005b00e37836 */ /* 0x000fe20000000000 */
[----:B------:R-:W-:Y:S01]  /*63ce0*/  ULDC UR6, c[0x0][0x228] ;  /* 0x00008a0000067ab9 */ /* 0x000fe20000000800 */
[----:B------:R-:W-:Y:S01]  /*63cf0*/  ULDC UR10, c[0x0][0x228] ;  /* 0x00008a00000a7ab9 */ /* 0x000fe20000000800 */
[----:B-1----:R-:W-:-:S04]  /*63d00*/  IMAD.WIDE R8, R224, 0x4, R4 ;  /* 0x00000004e0087825 */ /* 0x002fc800078e0204 */
[----:B--2---:R-:W-:Y:S02]  /*63d10*/  VIADD R10, R224, UR28 ;  /* 0x0000001ce00a7c36 */ /* 0x004fe40008000000 */
[----:B------:R-:W-:Y:S02]  /*63d20*/  VIADD R11, R0, 0x5a ;  /* 0x0000005a000b7836 */ /* 0x000fe40000000000 */
[C---:B------:R-:W-:Y:S01]  /*63d30*/  IMAD.WIDE R224, R10.reuse, 0x4, R2 ;  /* 0x000000040ae07825 */ /* 0x040fe200078e0202 */
[----:B------:R1:W-:Y:S01]  /*63d40*/  @P4 STG.E desc[UR8][R8.64], R244 ;  /* 0x000000f408004986 */ /* 0x0003e2000c101908 */
[C---:B------:R-:W-:Y:S02]  /*63d50*/  IADD3 R226, R10.reuse, UR28, RZ ;  /* 0x0000001c0ae27c10 */ /* 0x040fe4000fffe0ff */
[----:B------:R-:W-:Y:S01]  /*63d60*/  ISETP.GE.AND P4, PT, R11, UR4, PT ;  /* 0x000000040b007c0c */ /* 0x000fe2000bf86270 */
[----:B------:R-:W-:Y:S01]  /*63d70*/  ULDC UR4, c[0x0][0x22c] ;  /* 0x00008b0000047ab9 */ /* 0x000fe20000000800 */
[----:B------:R2:W-:Y:S01]  /*63d80*/  @P0 STG.E desc[UR8][R224.64], R251 ;  /* 0x000000fbe0000986 */ /* 0x0005e2000c101908 */
[----:B------:R-:W-:Y:S01]  /*63d90*/  ISETP.GE.AND P0, PT, R227, UR4, PT ;  /* 0x00000004e3007c0c */ /* 0x000fe2000bf06270 */
[----:B------:R-:W-:Y:S01]  /*63da0*/  ULDC UR4, c[0x0][0x228] ;  /* 0x00008a0000047ab9 */ /* 0x000fe20000000800 */
[----:B-1----:R-:W-:Y:S01]  /*63db0*/  IMAD.WIDE R8, R10, 0x4, R4 ;  /* 0x000000040a087825 */ /* 0x002fe200078e0204 */
[----:B------:R-:W-:Y:S01]  /*63dc0*/  ISETP.LT.AND P5, PT, R7, UR4, !P5 ;  /* 0x0000000407007c0c */ /* 0x000fe2000efa1270 */
[----:B------:R-:W-:-:S02]  /*63dd0*/  ULDC UR4, c[0x0][0x228] ;  /* 0x00008a0000047ab9 */ /* 0x000fc40000000800 */
[C---:B------:R-:W-:Y:S01]  /*63de0*/  IMAD.WIDE R10, R226.reuse, 0x4, R2 ;  /* 0x00000004e20a7825 */ /* 0x040fe200078e0202 */
[----:B------:R1:W-:Y:S01]  /*63df0*/  @P2 STG.E desc[UR8][R8.64], R250 ;  /* 0x000000fa08002986 */ /* 0x0003e2000c101908 */
[----:B--2---:R-:W-:-:S03]  /*63e00*/  IADD3 R224, R226, UR28, RZ ;  /* 0x0000001ce2e07c10 */ /* 0x004fc6000fffe0ff */
[----:B------:R2:W-:Y:S01]  /*63e10*/  @P3 STG.E desc[UR8][R10.64], R249 ;  /* 0x000000f90a003986 */ /* 0x0005e2000c101908 */
[----:B-1----:R-:W-:-:S03]  /*63e20*/  IMAD.WIDE R8, R226, 0x4, R4 ;  /* 0x00000004e2087825 */ /* 0x002fc600078e0204 */
[----:B------:R-:W4:Y:S04]  /*63e30*/  LDL.LU R226, [R1+0xb0] ;  /* 0x0000b00001e27983 */ /* 0x000f280000300800 */
[----:B------:R-:W4:Y:S01]  /*63e40*/  LDL.LU R227, [R1+0x2b0] ;  /* 0x0002b00001e37983 */ /* 0x000f220000300800 */
[----:B--2---:R-:W-:-:S03]  /*63e50*/  VIADD R10, R0, 0x5c ;  /* 0x0000005c000a7836 */ /* 0x004fc60000000000 */
[----:B------:R-:W2:Y:S04]  /*63e60*/  LDL.LU R243, [R1+0x4b4] ;  /* 0x0004b40001f37983 */ /* 0x000ea80000300800 */
[----:B------:R-:W2:Y:S01]  /*63e70*/  LDL.LU R242, [R1+0x6b4] ;  /* 0x0006b40001f27983 */ /* 0x000ea20000300800 */
[----:B------:R-:W-:Y:S01]  /*63e80*/  ISETP.LT.AND P3, PT, R6, UR4, !P1 ;  /* 0x0000000406007c0c */ /* 0x000fe2000cf61270 */
[----:B------:R-:W-:Y:S02]  /*63e90*/  ULDC UR4, c[0x0][0x22c] ;  /* 0x00008b0000047ab9 */ /* 0x000fe40000000800 */
[----:B------:R-:W2:Y:S01]  /*63ea0*/  LDL.LU R241, [R1+0xb4] ;  /* 0x0000b40001f17983 */ /* 0x000ea20000300800 */
[----:B------:R-:W-:-:S03]  /*63eb0*/  VIADD R225, R0, 0x5d ;  /* 0x0000005d00e17836 */ /* 0x000fc60000000000 */
[----:B------:R-:W2:Y:S04]  /*63ec0*/  LDL.LU R240, [R1+0x2b4] ;  /* 0x0002b40001f07983 */ /* 0x000ea80000300800 */
[----:B------:R-:W2:Y:S01]  /*63ed0*/  LDL.LU R247, [R1+0x4b8] ;  /* 0x0004b80001f77983 */ /* 0x000ea20000300800 */
[----:B------:R-:W-:Y:S01]  /*63ee0*/  ISETP.GE.AND P2, PT, R10, UR4, PT ;  /* 0x000000040a007c0c */ /* 0x000fe2000bf46270 */
[----:B------:R-:W-:Y:S02]  /*63ef0*/  ULDC UR4, c[0x0][0x22c] ;  /* 0x00008b0000047ab9 */ /* 0x000fe40000000800 */
[----:B------:R-:W2:Y:S04]  /*63f00*/  LDL.LU R246, [R1+0x6b8] ;  /* 0x0006b80001f67983 */ /* 0x000ea80000300800 */
[----:B------:R-:W2:Y:S04]  /*63f10*/  LDL.LU R245, [R1+0xb8] ;  /* 0x0000b80001f57983 */ /* 0x000ea80000300800 */
[----:B------:R-:W2:Y:S04]  /*63f20*/  LDL.LU R244, [R1+0x2b8] ;  /* 0x0002b80001f47983 */ /* 0x000ea80000300800 */
[----:B------:R-:W2:Y:S04]  /*63f30*/  LDL.LU R251, [R1+0x4bc] ;  /* 0x0004bc0001fb7983 */ /* 0x000ea80000300800 */
[----:B------:R-:W2:Y:S04]  /*63f40*/  LDL.LU R250, [R1+0x6bc] ;  /* 0x0006bc0001fa7983 */ /* 0x000ea80000300800 */
[----:B------:R1:W-:Y:S01]  /*63f50*/  @P5 STG.E desc[UR8][R8.64], R248 ;  /* 0x000000f808005986 */ /* 0x0003e2000c101908 */
[----:B------:R-:W-:Y:S01]  /*63f60*/  ISETP.GE.AND P5, PT, R225, UR4, PT ;  /* 0x00000004e1007c0c */ /* 0x000fe2000bfa6270 */
[----:B------:R-:W-:Y:S01]  /*63f70*/  IMAD.WIDE R10, R224, 0x4, R2 ;  /* 0x00000004e00a7825 */ /* 0x000fe200078e0202 */
[----:B------:R-:W-:Y:S01]  /*63f80*/  ISETP.LT.AND P1, PT, R7, UR6, !P1 ;  /* 0x0000000607007c0c */ /* 0x000fe2000cf21270 */
[----:B------:R-:W2:Y:S01]  /*63f90*/  LDL.LU R249, [R1+0xbc] ;  /* 0x0000bc0001f97983 */ /* 0x000ea20000300800 */
[----:B------:R-:W-:Y:S01]  /*63fa0*/  ULDC UR4, c[0x0][0x228] ;  /* 0x00008a0000047ab9 */ /* 0x000fe20000000800 */
[----:B------:R-:W-:-:S02]  /*63fb0*/  ULDC UR6, c[0x0][0x228] ;  /* 0x00008a0000067ab9 */ /* 0x000fc40000000800 */
[----:B-1----:R-:W2:Y:S04]  /*63fc0*/  LDL.LU R248, [R1+0x2bc] ;  /* 0x0002bc0001f87983 */ /* 0x002ea80000300800 */
[----:B------:R-:W4:Y:S01]  /*63fd0*/  LDL.LU R225, [R1+0x6b0] ;  /* 0x0006b00001e17983 */ /* 0x000f220000300800 */
[----:B------:R-:W-:-:S04]  /*63fe0*/  IMAD.WIDE R8, R224, 0x4, R4 ;  /* 0x00000004e0087825 */ /* 0x000fc800078e0204 */
[----:B------:R-:W-:Y:S01]  /*63ff0*/  VIADD R224, R224, UR28 ;  /* 0x0000001ce0e07c36 */ /* 0x000fe20008000000 */
[----:B---3--:R1:W-:Y:S01]  /*64000*/  @P3 STG.E desc[UR8][R10.64], R239 ;  /* 0x000000ef0a003986 */ /* 0x0083e2000c101908 */
[----:B------:R-:W-:Y:S01]  /*64010*/  ISETP.LT.AND P3, PT, R6, UR4, !P6 ;  /* 0x0000000406007c0c */ /* 0x000fe2000f761270 */
[----:B------:R-:W-:Y:S01]  /*64020*/  ULDC UR4, c[0x0][0x228] ;  /* 0x00008a0000047ab9 */ /* 0x000fe20000000800 */
[C---:B------:R-:W-:Y:S01]  /*64030*/  ISETP.LT.AND P6, PT, R7.reuse, UR6, !P6 ;  /* 0x0000000607007c0c */ /* 0x040fe2000f7c1270 */
[----:B------:R-:W-:Y:S01]  /*64040*/  ULDC UR6, c[0x0][0x228] ;  /* 0x00008a0000067ab9 */ /* 0x000fe20000000800 */
[----:B-1----:R-:W-:Y:S01]  /*64050*/  IMAD.WIDE R10, R224, 0x4, R2 ;  /* 0x00000004e00a7825 */ /* 0x002fe200078e0202 */
[----:B------:R-:W3:Y:S04]  /*64060*/  LDL.LU R239, [R1+0x1698] ;  /* 0x0016980001ef7983 */ /* 0x000ee80000300800 */
[----:B----4-:R1:W-:Y:S01]  /*64070*/  @P1 STG.E desc[UR8][R8.64], R225 ;  /* 0x000000e108001986 */ /* 0x0103e2000c101908 */
[----:B------:R-:W-:Y:S01]  /*64080*/  ISETP.LT.AND P1, PT, R6, UR4, !P4 ;  /* 0x0000000406007c0c */ /* 0x000fe2000e721270 */
[----:B------:R-:W-:Y:S01]  /*64090*/  ULDC UR4, c[0x0][0x22c] ;  /* 0x00008b0000047ab9 */ /* 0x000fe20000000800 */
[----:B------:R-:W-:Y:S01]  /*640a0*/  ISETP.LT.AND P4, PT, R7, UR6, !P4 ;  /* 0x0000000607007c0c */ /* 0x000fe2000e781270 */
[----:B------:R4:W-:Y:S01]  /*640b0*/  @P3 STG.E desc[UR8][R10.64], R226 ;  /* 0x000000e20a003986 */ /* 0x0009e2000c101908 */
[----:B------:R-:W-:Y:S01]  /*640c0*/  ULDC UR6, c[0x0][0x228] ;  /* 0x00008a0000067ab9 */ /* 0x000fe20000000800 */
[----:B-1----:R-:W-:Y:S01]  /*640d0*/  IMAD.WIDE R8, R224, 0x4, R4 ;  /* 0x00000004e0087825 */ /* 0x002fe200078e0204 */
[----:B------:R-:W-:-:S03]  /*640e0*/  IADD3 R225, R0, 0x5e, RZ ;  /* 0x0000005e00e17810 */ /* 0x000fc60007ffe0ff */
[----:B------:R-:W-:Y:S01]  /*640f0*/  VIADD R224, R224, UR28 ;  /* 0x0000001ce0e07c36 */ /* 0x000fe20008000000 */
[----:B------:R1:W-:Y:S01]  /*64100*/  @P6 STG.E desc[UR8][R8.64], R227 ;  /* 0x000000e308006986 */ /* 0x0003e2000c101908 */
[----:B------:R-:W-:Y:S01]  /*64110*/  ISETP.GE.AND P3, PT, R225, UR4, PT ;  /* 0x00000004e1007c0c */ /* 0x000fe2000bf66270 */
[----:B------:R-:W-:Y:S01]  /*64120*/  ULDC UR4, c[0x0][0x228] ;  /* 0x00008a0000047ab9 */ /* 0x000fe20000000800 */
[----:B------:R-:W-:Y:S01]  /*64130*/  VIADD R225, R0, 0x5f ;  /* 0x0000005f00e17836 */ /* 0x000fe20000000000 */
[----:B------:R-:W-:Y:S01]  /*64140*/  ISETP.LT.AND P6, PT, R6, UR4, !P0 ;  /* 0x0000000406007c0c */ /* 0x000fe2000c7c1270 */
[----:B----4-:R-:W-:Y:S01]  /*64150*/  IMAD.WIDE R10, R224, 0x4, R4 ;  /* 0x00000004e00a7825 */ /* 0x010fe200078e0204 */
[----:B------:R-:W-:-:S03]  /*64160*/  ULDC UR4, c[0x0][0x22c] ;  /* 0x00008b0000047ab9 */ /* 0x000fc60000000800 */
[C-C-:B-1----:R-:W-:Y:S01]  /*64170*/  IMAD.WIDE R8, R224.reuse, 0x4, R2.reuse ;  /* 0x00000004e0087825 */ /* 0x142fe200078e0202 */
[----:B------:R-:W4:Y:S04]  /*64180*/  LDL.LU R227, [R1+0x6c0] ;  /* 0x0006c00001e37983 */ /* 0x000f280000300800 */
[----:B--2---:R1:W-:Y:S01]  /*64190*/  @P1 STG.E desc[UR8][R8.64], R243 ;  /* 0x000000f308001986 */ /* 0x0043e2000c101908 */
[----:B------:R-:W-:Y:S01]  /*641a0*/  ISETP.GE.AND P1, PT, R225, UR4, PT ;  /* 0x00000004e1007c0c */ /* 0x000fe2000bf26270 */
[----:B------:R-:W-:Y:S02]  /*641b0*/  ULDC UR4, c[0x0][0x228] ;  /* 0x00008a0000047ab9 */ /* 0x000fe40000000800 */
[----:B------:R2:W-:Y:S01]  /*641c0*/  @P4 STG.E desc[UR8][R10.64], R242 ;  /* 0x000000f20a004986 */ /* 0x0005e2000c101908 */
[----:B------:R-:W-:Y:S01]  /*641d0*/  ISETP.LT.AND P0, PT, R7, UR4, !P0 ;  /* 0x0000000407007c0c */ /* 0x000fe2000c701270 */
[----:B------:R-:W-:Y:S01]  /*641e0*/  ULDC UR4, c[0x0][0x22c] ;  /* 0x00008b0000047ab9 */ /* 0x000fe20000000800 */
[----:B-1----:R-:W-:Y:S01]  /*641f0*/  IADD3 R8, R224, UR28, RZ ;  /* 0x0000001ce0087c10 */ /* 0x002fe2000fffe0ff */
[----:B------:R-:W-:Y:S01]  /*64200*/  VIADD R9, R0, 0x60 ;  /* 0x0000006000097836 */ /* 0x000fe20000000000 */
[----:B------:R-:W-:Y:S01]  /*64210*/  ISETP.LT.AND P4, PT, R6, UR6, !P2 ;  /* 0x0000000606007c0c */ /* 0x000fe2000d781270 */
[C---:B------:R-:W-:Y:S01]  /*64220*/  VIADD R226, R0.reuse, 0x62 ;  /* 0x0000006200e27836 */ /* 0x040fe20000000000 */
[----:B------:R-:W-:Y:S01]  /*64230*/  IADD3 R225, R0, 0x61, RZ ;  /* 0x0000006100e17810 */ /* 0x000fe20007ffe0ff */
[----:B--2---:R-:W-:Y:S01]  /*64240*/  IMAD.WIDE R10, R8, 0x4, R2 ;  /* 0x00000004080a7825 */ /* 0x004fe200078e0202 */
[----:B------:R-:W-:-:S03]  /*64250*/  ULDC UR6, c[0x0][0x228] ;  /* 0x00008a0000067ab9 */ /* 0x000fc60000000800 */
[C---:B------:R-:W-:Y:S01]  /*64260*/  VIADD R224, R8.reuse, UR28 ;  /* 0x0000001c08e07c36 */ /* 0x040fe20008000000 */
[----:B------:R1:W-:Y:S01]  /*64270*/  @P6 STG.E desc[UR8][R10.64], R241 ;  /* 0x000000f10a006986 */ /* 0x0003e2000c101908 */
[----:B------:R-:W-:Y:S01]  /*64280*/  ISETP.GE.AND P6, PT, R9, UR4, PT ;  /* 0x0000000409007c0c */ /* 0x000fe2000bfc6270 */
[----:B------:R-:W-:Y:S01]  /*64290*/  IMAD.WIDE R8, R8, 0x4, R4 ;  /* 0x0000000408087825 */ /* 0x000fe200078e0204 */
[----:B------:R-:W-:Y:S02]  /*642a0*/  ULDC UR4, c[0x0][0x228] ;  /* 0x00008a0000047ab9 */ /* 0x000fe40000000800 */
[----:B------:R-:W-:Y:S01]  /*642b0*/  ISETP.LT.AND P2, PT, R7, UR4, !P2 ;  /* 0x0000000407007c0c */ /* 0x000fe2000d741270 */
[----:B------:R-:W-:Y:S01]  /*642c0*/  ULDC UR4, c[0x0][0x22c] ;  /* 0x00008b0000047ab9 */ /* 0x000fe20000000800 */
[----:B------:R2:W-:Y:S01]  /*642d0*/  @P0 STG.E desc[UR8][R8.64], R240 ;  /* 0x000000f008000986 */ /* 0x0005e2000c101908 */
[----:B------:R-:W-:Y:S01]  /*642e0*/  ISETP.GE.AND P0, PT, R225, UR4, PT ;  /* 0x00000004e1007c0c */ /* 0x000fe2000bf06270 */
[----:B------:R-:W-:Y:S01]  /*642f0*/  ULDC UR4, c[0x0][0x228] ;  /* 0x00008a0000047ab9 */ /* 0x000fe20000000800 */
[----:B-1----:R-:W-:-:S05]  /*64300*/  IMAD.WIDE R10, R224, 0x4, R2 ;  /* 0x00000004e00a7825 */ /* 0x002fca00078e0202 */
[----:B------:R1:W-:Y:S01]  /*64310*/  @P4 STG.E desc[UR8][R10.64], R247 ;  /* 0x000000f70a004986 */ /* 0x0003e2000c101908 */
[----:B------:R-:W-:Y:S01]  /*64320*/  ISETP.LT.AND P4, PT, R6, UR4, !P5 ;  /* 0x0000000406007c0c */ /* 0x000fe2000ef81270 */
[C---:B------:R-:W-:Y:S01]  /*64330*/  VIADD R225, R224.reuse, UR28 ;  /* 0x0000001ce0e17c36 */ /* 0x040fe20008000000 */
[----:B------:R-:W-:Y:S01]  /*64340*/  ULDC UR4, c[0x0][0x228] ;  /* 0x00008a0000047ab9 */ /* 0x000fe20000000800 */
[----:B--2---:R-:W-:Y:S01]  /*64350*/  IMAD.WIDE R8, R224, 0x4, R4 ;  /* 0x00000004e0087825 */ /* 0x004fe200078e0204 */
[----:B------:R-:W-:Y:S01]  /*64360*/  ISETP.LT.AND P5, PT, R7, UR4, !P5 ;  /* 0x0000000407007c0c */ /* 0x000fe2000efa1270 */
[----:B------:R-:W-:-:S03]  /*64370*/  ULDC UR4, c[0x0][0x228] ;  /* 0x00008a0000047ab9 */ /* 0x000fc60000000800 */
[----:B------:R2:W-:Y:S01]  /*64380*/  @P2 STG.E desc[UR8][R8.64], R246 ;  /* 0x000000f608002986 */ /* 0x0005e2000c101908 */
[----:B-1----:R-:W-:Y:S01]  /*64390*/  IMAD.WIDE R10, R225, 0x4, R2 ;  /* 0x00000004e10a7825 */ /* 0x002fe200078e0202 */
[----:B------:R-:W-:Y:S01]  /*643a0*/  ISETP.LT.AND P2, PT, R6, UR4, !P3 ;  /* 0x0000000406007c0c */ /* 0x000fe2000df41270 */
[----:B------:R-:W-:-:S03]  /*643b0*/  ULDC UR4, c[0x0][0x22c] ;  /* 0x00008b0000047ab9 */ /* 0x000fc60000000800 */
[----:B------:R1:W-:Y:S01]  /*643c0*/  @P4 STG.E desc[UR8][R10.64], R245 ;  /* 0x000000f50a004986 */ /* 0x0003e2000c101908 */
[----:B------:R-:W-:Y:S01]  /*643d0*/  ISETP.GE.AND P4, PT, R226, UR4, PT ;  /* 0x00000004e2007c0c */ /* 0x000fe2000bf86270 */
[----:B------:R-:W-:Y:S02]  /*643e0*/  ULDC UR4, c[0x0][0x228] ;  /* 0x00008a0000047ab9 */ /* 0x000fe40000000800 */
[----:B------:R-:W-:Y:S01]  /*643f0*/  ISETP.LT.AND P3, PT, R7, UR4, !P3 ;  /* 0x0000000407007c0c */ /* 0x000fe2000df61270 */
[C---:B--2---:R-:W-:Y:S01]  /*64400*/  IMAD.WIDE R8, R225.reuse, 0x4, R4 ;  /* 0x00000004e1087825 */ /* 0x044fe200078e0204 */
[----:B------:R-:W-:Y:S01]  /*64410*/  IADD3 R224, R225, UR28, RZ ;  /* 0x0000001ce1e07c10 */ /* 0x000fe2000fffe0ff */
[----:B------:R-:W-:-:S03]  /*64420*/  ULDC UR4, c[0x0][0x228] ;  /* 0x00008a0000047ab9 */ /* 0x000fc60000000800 */
[----:B------:R2:W-:Y:S01]  /*64430*/  @P5 STG.E desc[UR8][R8.64], R244 ;  /* 0x000000f408005986 */ /* 0x0005e2000c101908 */
[----:B-1----:R-:W-:-:S04]  /*64440*/  IMAD.WIDE R10, R224, 0x4, R2 ;  /* 0x00000004e00a7825 */ /* 0x002fc800078e0202 */
[C---:B------:R-:W-:Y:S01]  /*64450*/  VIADD R225, R224.reuse, UR28 ;  /* 0x0000001ce0e17c36 */ /* 0x040fe20008000000 */
[----:B------:R1:W-:Y:S01]  /*64460*/  @P2 STG.E desc[UR8][R10.64], R251 ;  /* 0x000000fb0a002986 */ /* 0x0003e2000c101908 */
[----:B--2---:R-:W-:-:S03]  /*64470*/  IMAD.WIDE R8, R224, 0x4, R4 ;  /* 0x00000004e0087825 */ /* 0x004fc600078e0204 */
[C---:B------:R-:W-:Y:S02]  /*64480*/  IADD3 R224, R225.reuse, UR28, RZ ;  /* 0x0000001ce1e07c10 */ /* 0x040fe4000fffe0ff */
[----:B------:R2:W-:Y:S01]  /*64490*/  @P3 STG.E desc[UR8][R8.64], R250 ;  /* 0x000000fa08003986 */ /* 0x0005e2000c101908 */
[----:B-1----:R-:W-:-:S04]  /*644a0*/  IMAD.WIDE R10, R225, 0x4, R2 ;  /* 0x00000004e10a7825 */ /* 0x002fc800078e0202 */
[----:B--2---:R-:W-:Y:S02]  /*644b0*/  IMAD.WIDE R8, R225, 0x4, R4 ;  /* 0x00000004e1087825 */ /* 0x004fe400078e0204 */
[----:B------:R-:W2:Y:S04]  /*644c0*/  LDL.LU R225, [R1+0x4c0] ;  /* 0x0004c00001e17983 */ /* 0x000ea80000300800 */
[----:B------:R-:W3:Y:S01]  /*644d0*/  LDL.LU R240, [R1+0x2c0] ;  /* 0x0002c00001f07983 */ /* 0x000ee20000300800 */
[----:B------:R-:W-:Y:S01]  /*644e0*/  ISETP.LT.AND P5, PT, R6, UR4, !P1 ;  /* 0x0000000406007c0c */ /* 0x000fe2000cfa1270 */
[----:B------:R-:W-:Y:S01]  /*644f0*/  VIADD R226, R0, 0x63 ;  /* 0x0000006300e27836 */ /* 0x000fe20000000000 */
[C---:B------:R-:W-:Y:S01]  /*64500*/  ISETP.LT.AND P1, PT, R7.reuse, UR6, !P1 ;  /* 0x0000000607007c0c */ /* 0x040fe2000cf21270 */
[----:B------:R-:W-:Y:S01]  /*64510*/  ULDC UR4, c[0x0][0x22c] ;  /* 0x00008b0000047ab9 */ /* 0x000fe20000000800 */
[----:B------:R-:W-:Y:S01]  /*64520*/  ISETP.LT.AND P2, PT, R6, UR10, !P6 ;  /* 0x0000000a06007c0c */ /* 0x000fe2000f741270 */
[----:B------:R-:W-:Y:S01]  /*64530*/  ULDC UR6, c[0x0][0x228] ;  /* 0x00008a0000067ab9 */ /* 0x000fe20000000800 */
[----:B------:R-:W-:Y:S01]  /*64540*/  ISETP.GE.AND P3, PT, R226, UR4, PT ;  /* 0x00000004e2007c0c */ /* 0x000fe2000bf66270 */
[----:B------:R-:W-:Y:S01]  /*64550*/  VIADD R226, R0, 0x64 ;  /* 0x0000006400e27836 */ /* 0x000fe20000000000 */
[----:B------:R-:W-:Y:S01]  /*64560*/  ULDC UR4, c[0x0][0x22c] ;  /* 0x00008b0000047ab9 */ /* 0x000fe20000000800 */
[----:B------:R-:W3:Y:S04]  /*64570*/  LDL.LU R247, [R1+0x4c4] ;  /* 0x0004c40001f77983 */ /* 0x000ee80000300800 */
[----:B------:R1:W-:Y:S01]  /*64580*/  @P5 STG.E desc[UR8][R10.64], R249 ;  /* 0x000000f90a005986 */ /* 0x0003e2000c101908 */
[----:B------:R-:W-:Y:S01]  /*64590*/  ISETP.GE.AND P5, PT, R226, UR4, PT ;  /* 0x00000004e2007c0c */ /* 0x000fe2000bfa6270 */
[----:B------:R-:W-:Y:S01]  /*645a0*/  ULDC UR4, c[0x0][0x228] ;  /* 0x00008a0000047ab9 */ /* 0x000fe20000000800 */
[----:B------:R-:W-:Y:S01]  /*645b0*/  ISETP.LT.AND P6, PT, R7, UR6, !P6 ;  /* 0x0000000607007c0c */ /* 0x000fe2000f7c1270 */
[----:B------:R1:W-:Y:S01]  /*645c0*/  @P1 STG.E desc[UR8][R8.64], R248 ;  /* 0x000000f808001986 */ /* 0x0003e2000c101908 */
[----:B------:R-:W-:Y:S01]  /*645d0*/  ULDC UR6, c[0x0][0x228] ;  /* 0x00008a0000067ab9 */ /* 0x000fe20000000800 */
[----:B------:R-:W-:-:S02]  /*645e0*/  ULDC UR10, c[0x0][0x228] ;  /* 0x00008a00000a7ab9 */ /* 0x000fc40000000800 */
[----:B------:R-:W3:Y:S01]  /*645f0*/  LDL.LU R243, [R1+0x6c4] ;  /* 0x0006c40001f37983 */ /* 0x000ee20000300800 */
[----:B-1----:R-:W-:-:S03]  /*64600*/  IMAD.WIDE R10, R224, 0x4, R2 ;  /* 0x00000004e00a7825 */ /* 0x002fc600078e0202 */
[----:B------:R-:W3:Y:S01]  /*64610*/  LDL.LU R242, [R1+0x2c4] ;  /* 0x0002c40001f27983 */ /* 0x000ee20000300800 */
[----:B------:R-:W-:-:S03]  /*64620*/  IMAD.WIDE R8, R224, 0x4, R4 ;  /* 0x00000004e0087825 */ /* 0x000fc600078e0204 */
[----:B------:R-:W3:Y:S04]  /*64630*/  LDL.LU R241, [R1+0xc4] ;  /* 0x0000c40001f17983 */ /* 0x000ee80000300800 */
[----:B------:R-:W3:Y:S04]  /*64640*/  LDL.LU R246, [R1+0x6c8] ;  /* 0x0006c80001f67983 */ /* 0x000ee80000300800 */
[----:B------:R-:W3:Y:S04]  /*64650*/  LDL.LU R245, [R1+0x2c8] ;  /* 0x0002c80001f57983 */ /* 0x000ee80000300800 */
[----:B------:R-:W3:Y:S04]  /*64660*/  LDL.LU R244, [R1+0xc8] ;  /* 0x0000c80001f47983 */ /* 0x000ee80000300800 */
[----:B------:R-:W3:Y:S04]  /*64670*/  LDL.LU R251, [R1+0x4cc] ;  /* 0x0004cc0001fb7983 */ /* 0x000ee80000300800 */
[----:B------:R-:W3:Y:S04]  /*64680*/  LDL.LU R250, [R1+0x6cc] ;  /* 0x0006cc0001fa7983 */ /* 0x000ee80000300800 */
[----:B------:R-:W3:Y:S04]  /*64690*/  LDL.LU R249, [R1+0x2cc] ;  /* 0x0002cc0001f97983 */ /* 0x000ee80000300800 */
[----:B------:R-:W3:Y:S04]  /*646a0*/  LDL.LU R248, [R1+0xcc] ;  /* 0x0000cc0001f87983 */ /* 0x000ee80000300800 */
[----:B--2---:R1:W-:Y:S01]  /*646b0*/  @P2 STG.E desc[UR8][R10.64], R225 ;  /* 0x000000e10a002986 */ /* 0x0043e2000c101908 */
[----:B------:R-:W-:Y:S01]  /*646c0*/  ISETP.LT.AND P2, PT, R6, UR4, !P0 ;  /* 0x0000000406007c0c */ /* 0x000fe2000c741270 */
[----:B------:R-:W-:Y:S01]  /*646d0*/  ULDC UR4, c[0x0][0x22c] ;  /* 0x00008b0000047ab9 */ /* 0x000fe20000000800 */
[----:B-1----:R-:W-:Y:S01]  /*646e0*/  IADD3 R10, R224, UR28, RZ ;  /* 0x0000001ce00a7c10 */ /* 0x002fe2000fffe0ff */
[----:B----4-:R-:W-:Y:S04]  /*646f0*/  @P6 STG.E desc[UR8][R8.64], R227 ;  /* 0x000000e308006986 */ /* 0x010fe8000c101908 */
[----:B------:R-:W-:-:S06]  /*64700*/  IMAD.WIDE R224, R10, 0x4, R2 ;  /* 0x000000040ae07825 */ /* 0x000fcc00078e0202 */
[----:B---3--:R1:W-:Y:S04]  /*64710*/  @P2 STG.E desc[UR8][R224.64], R240 ;  /* 0x000000f0e0002986 */ /* 0x0083e8000c101908 */
[----:B-1----:R-:W2:Y:S04]  /*64720*/  LDL.LU R240, [R1+0x1694] ;  /* 0x0016940001f07983 */ /* 0x002ea80000300800 */
[----:B------:R-:W3:Y:S01]  /*64730*/  LDL.LU R225, [R1+0xc0] ;  /* 0x0000c00001e17983 */ /* 0x000ee20000300800 */
[----:B------:R-:W-:Y:S02]  /*64740*/  ISETP.LT.AND P0, PT, R7, UR6, !P0 ;  /* 0x0000000607007c0c */ /* 0x000fe4000c701270 */
[----:B------:R-:W-:Y:S01]  /*64750*/  ISETP.LT.AND P1, PT, R6, UR10, !P4 ;  /* 0x0000000a06007c0c */ /* 0x000fe2000e721270 */
[----:B------:R-:W-:Y:S01]  /*64760*/  VIADD R11, R0, 0x65 ;  /* 0x00000065000b7836 */ /* 0x000fe20000000000 */
[----:B------:R-:W-:Y:S01]  /*64770*/  ULDC UR6, c[0x0][0x228] ;  /* 0x00008a0000067ab9 */ /* 0x000fe20000000800 */
[C---:B------:R-:W-:Y:S01]  /*64780*/  VIADD R226, R10.reuse, UR28 ;  /* 0x0000001c0ae27c36 */ /* 0x040fe20008000000 */
[----:B------:R-:W-:Y:S01]  /*64790*/  ULDC UR10, c[0x0][0x228] ;  /* 0x00008a00000a7ab9 */ /* 0x000fe20000000800 */
[----:B------:R-:W-:Y:S01]  /*647a0*/  IMAD.WIDE R8, R10, 0x4, R4 ;  /* 0x000000040a087825 */ /* 0x000fe200078e0204 */
[----:B------:R-:W-:Y:S01]  /*647b0*/  ISETP.GE.AND P6, PT, R11, UR4, PT ;  /* 0x000000040b007c0c */ /* 0x000fe2000bfc6270 */
[----:B------:R-:W-:-:S02]  /*647c0*/  ULDC UR4, c[0x0][0x22c] ;  /* 0x00008b0000047ab9 */ /* 0x000fc40000000800 */
[----:B------:R-:W-:-:S04]  /*647d0*/  IMAD.WIDE R10, R226, 0x4, R2 ;  /* 0x00000004e20a7825 */ /* 0x000fc800078e0202 */
[----:B------:R-:W-:-:S05]  /*647e0*/  VIADD R227, R0, 0x66 ;  /* 0x0000006600e37836 */ /* 0x000fca0000000000 */
[----:B------:R-:W-:Y:S01]  /*647f0*/  ISETP.GE.AND P2, PT, R227, UR4, PT ;  /* 0x00000004e3007c0c */ /* 0x000fe2000bf46270 */
[----:B------:R-:W-:Y:S02]  /*64800*/  ULDC UR4, c[0x0][0x228] ;  /* 0x00008a0000047ab9 */ /* 0x000fe40000000800 */
[C---:B------:R-:W-:Y:S01]  /*64810*/  ISETP.LT.AND P4, PT, R7.reuse, UR4, !P4 ;  /* 0x0000000407007c0c */ /* 0x040fe2000e781270 */
[----:B------:R-:W-:Y:S01]  /*64820*/  ULDC UR4, c[0x0][0x228] ;  /* 0x00008a0000047ab9 */ /* 0x000fe20000000800 */
[----:B------:R-:W-:Y:S01]  /*64830*/  VIADD R224, R226, UR28 ;  /* 0x0000001ce2e07c36 */ /* 0x000fe20008000000 */
[----:B---3--:R-:W-:Y:S04]  /*64840*/  @P0 STG.E desc[UR8][R8.64], R225 ;  /* 0x000000e108000986 */ /* 0x008fe8000c101908 */
[----:B------:R1:W-:Y:S04]  /*64850*/  @P1 STG.E desc[UR8][R10.64], R247 ;  /* 0x000000f70a001986 */ /* 0x0003e8000c101908 */
[----:B-1----:R-:W3:Y:S01]  /*64860*/  LDL.LU R247, [R1+0x4c8] ;  /* 0x0004c80001f77983 */ /* 0x002ee20000300800 */
[----:B------:R-:W-:Y:S01]  /*64870*/  ISETP.LT.AND P0, PT, R6, UR4, !P3 ;  /* 0x0000000406007c0c */ /* 0x000fe2000df01270 */
[----:B------:R-:W-:Y:S01]  /*64880*/  IMAD.WIDE R10, R226, 0x4, R4 ;  /* 0x00000004e20a7825 */ /* 0x000fe200078e0204 */
[----:B------:R-:W-:Y:S01]  /*64890*/  ISETP.LT.AND P3, PT, R7, UR6, !P3 ;  /* 0x0000000607007c0c */ /* 0x000fe2000df61270 */
[----:B------:R-:W-:Y:S01]  /*648a0*/  ULDC UR4, c[0x0][0x22c] ;  /* 0x00008b0000047ab9 */ /* 0x000fe20000000800 */
[C---:B------:R-:W-:Y:S01]  /*648b0*/  IADD3 R8, R0.reuse, 0x67, RZ ;  /* 0x0000006700087810 */ /* 0x040fe20007ffe0ff */
[----:B------:R-:W-:Y:S01]  /*648c0*/  VIADD R225, R0, 0x68 ;  /* 0x0000006800e17836 */ /* 0x000fe20000000000 */
[----:B------:R1:W-:Y:S01]  /*648d0*/  @P4 STG.E desc[UR8][R10.64], R243 ;  /* 0x000000f30a004986 */ /* 0x0003e2000c101908 */
[----:B------:R-:W-:Y:S01]  /*648e0*/  ULDC UR6, c[0x0][0x228] ;  /* 0x00008a0000067ab9 */ /* 0x000fe20000000800 */
[----:B------:R-:W-:Y:S01]  /*648f0*/  ISETP.GE.AND P1, PT, R8, UR4, PT ;  /* 0x0000000408007c0c */ /* 0x000fe2000bf26270 */
[----:B------:R-:W-:Y:S01]  /*64900*/  IMAD.WIDE R8, R224, 0x4, R2 ;  /* 0x00000004e0087825 */ /* 0x000fe200078e0202 */
[----:B------:R-:W-:-:S04]  /*64910*/  ULDC UR4, c[0x0][0x22c] ;  /* 0x00008b0000047ab9 */ /* 0x000fc80000000800 */
[----:B------:R-:W-:Y:S01]  /*64920*/  @P0 STG.E desc[UR8][R8.64], R242 ;  /* 0x000000f208000986 */ /* 0x000fe2000c101908 */
[----:B-1----:R-:W-:-:S05]  /*64930*/  IMAD.WIDE R10, R224, 0x4, R4 ;  /* 0x00000004e00a7825 */ /* 0x002fca00078e0204 */
[----:B------:R1:W-:Y:S04]  /*64940*/  @P3 STG.E desc[UR8][R10.64], R241 ;  /* 0x000000f10a003986 */ /* 0x0003e8000c101908 */
[----:B-1----:R-:W4:Y:S01]  /*64950*/  LDL.LU R241, [R1+0x6d0] ;  /* 0x0006d00001f17983 */ /* 0x002f220000300800 */
[----:B------:R-:W-:Y:S01]  /*64960*/  ISETP.GE.AND P4, PT, R225, UR4, PT ;  /* 0x00000004e1007c0c */ /* 0x000fe2000bf86270 */
[----:B------:R-:W-:Y:S02]  /*64970*/  ULDC UR4, c[0x0][0x228] ;  /* 0x00008a0000047ab9 */ /* 0x000fe40000000800 */
[----:B------:R-:W-:Y:S01]  /*64980*/  ISETP.LT.AND P0, PT, R6, UR4, !P5 ;  /* 0x0000000406007c0c */ /* 0x000fe2000ef01270 */
[----:B------:R-:W-:Y:S01]  /*64990*/  ULDC UR4, c[0x0][0x228] ;  /* 0x00008a0000047ab9 */ /* 0x000fe20000000800 */
[----:B------:R-:W-:-:S02]  /*649a0*/  ISETP.LT.AND P5, PT, R7, UR6, !P5 ;  /* 0x0000000607007c0c */ /* 0x000fc4000efa1270 */
[----:B------:R-:W-:Y:S01]  /*649b0*/  IADD3 R224, R224, UR28, RZ ;  /* 0x0000001ce0e07c10 */ /* 0x000fe2000fffe0ff */
[----:B------:R-:W-:Y:S01]  /*649c0*/  VIADD R225, R0, 0x69 ;  /* 0x0000006900e17836 */ /* 0x000fe20000000000 */
[----:B------:R-:W-:Y:S01]  /*649d0*/  ISETP.LT.AND P3, PT, R6, UR4, !P6 ;  /* 0x0000000406007c0c */ /* 0x000fe2000f761270 */
[----:B------:R-:W-:Y:S01]  /*649e0*/  ULDC UR6, c[0x0][0x228] ;  /* 0x00008a0000067ab9 */ /* 0x000fe20000000800 */
[----:B------:R-:W-:Y:S01]  /*649f0*/  ULDC UR4, c[0x0][0x22c] ;  /* 0x00008b0000047ab9 */ /* 0x000fe20000000800 */
[C---:B------:R-:W-:Y:S01]  /*64a00*/  IMAD.WIDE R10, R224.reuse, 0x4, R2 ;  /* 0x00000004e00a7825 */ /* 0x040fe200078e0202 */
[----:B------:R-:W2:Y:S03]  /*64a10*/  LDL.LU R227, [R1+0x6d4] ;  /* 0x0006d40001e37983 */ /* 0x000ea60000300800 */
[C---:B------:R-:W-:Y:S01]  /*64a20*/  IMAD.WIDE R8, R224.reuse, 0x4, R4 ;  /* 0x00000004e0087825 */ /* 0x040fe200078e0204 */
[----:B------:R-:W-:Y:S01]  /*64a30*/  IADD3 R224, R224, UR28, RZ ;  /* 0x0000001ce0e07c10 */ /* 0x000fe2000fffe0ff */
[----:B------:R-:W2:Y:S01]  /*64a40*/  LDL.LU R243, [R1+0x4d4] ;  /* 0x0004d40001f37983 */ /* 0x000ea20000300800 */
[----:B------:R-:W-:Y:S01]  /*64a50*/  ISETP.LT.AND P6, PT, R7, UR6, !P6 ;  /* 0x0000000607007c0c */ /* 0x000fe2000f7c1270 */
[----:B------:R-:W-:-:S02]  /*64a60*/  ULDC UR6, c[0x0][0x228] ;  /* 0x00008a0000067ab9 */ /* 0x000fc40000000800 */
[----:B------:R-:W2:Y:S01]  /*64a70*/  LDL.LU R242, [R1+0x2d4] ;  /* 0x0002d40001f27983 */ /* 0x000ea20000300800 */
[----:B------:R-:W-:-:S03]  /*64a80*/  VIADD R226, R0, 0x6d ;  /* 0x0000006d00e27836 */ /* 0x000fc60000000000 */
[----:B---3--:R1:W-:Y:S01]  /*64a90*/  @P0 STG.E desc[UR8][R10.64], R247 ;  /* 0x000000f70a000986 */ /* 0x0083e2000c101908 */
[----:B------:R-:W-:Y:S01]  /*64aa0*/  ISETP.GE.AND P0, PT, R225, UR4, PT ;  /* 0x00000004e1007c0c */ /* 0x000fe2000bf06270 */
[----:B------:R-:W-:Y:S02]  /*64ab0*/  ULDC UR4, c[0x0][0x228] ;  /* 0x00008a0000047ab9 */ /* 0x000fe40000000800 */
[----:B------:R3:W-:Y:S01]  /*64ac0*/  @P5 STG.E desc[UR8][R8.64], R246 ;  /* 0x000000f608005986 */ /* 0x0007e2000c101908 */
[----:B------:R-:W-:Y:S01]  /*64ad0*/  VIADD R225, R0, 0x6a ;  /* 0x0000006a00e17836 */ /* 0x000fe20000000000 */
[----:B------:R-:W-:Y:S01]  /*64ae0*/  ISETP.LT.AND P5, PT, R6, UR4, !P2 ;  /* 0x0000000406007c0c */ /* 0x000fe2000d7a1270 */
[----:B------:R-:W-:Y:S01]  /*64af0*/  ULDC UR4, c[0x0][0x22c] ;  /* 0x00008b0000047ab9 */ /* 0x000fe20000000800 */
[----:B-1----:R-:W2:Y:S01]  /*64b00*/  LDL.LU R247, [R1+0xd4] ;  /* 0x0000d40001f77983 */ /* 0x002ea20000300800 */
[----:B---3--:R-:W-:-:S03]  /*64b10*/  IMAD.WIDE R8, R224, 0x4, R2 ;  /* 0x00000004e0087825 */ /* 0x008fc600078e0202 */
[----:B------:R-:W3:Y:S01]  /*64b20*/  LDL.LU R246, [R1+0x6d8] ;  /* 0x0006d80001f67983 */ /* 0x000ee20000300800 */
[----:B------:R-:W-:-:S03]  /*64b30*/  IMAD.WIDE R10, R224, 0x4, R4 ;  /* 0x00000004e00a7825 */ /* 0x000fc600078e0204 */
[----:B------:R1:W-:Y:S01]  /*64b40*/  @P3 STG.E desc[UR8][R8.64], R245 ;  /* 0x000000f508003986 */ /* 0x0003e2000c101908 */
[----:B------:R-:W-:Y:S02]  /*64b50*/  IADD3 R224, R224, UR28, RZ ;  /* 0x0000001ce0e07c10 */ /* 0x000fe4000fffe0ff */
[----:B------:R-:W-:Y:S01]  /*64b60*/  ISETP.GE.AND P3, PT, R225, UR4, PT ;  /* 0x00000004e1007c0c */ /* 0x000fe2000bf66270 */
[----:B------:R-:W-:Y:S02]  /*64b70*/  ULDC UR4, c[0x0][0x228] ;  /* 0x00008a0000047ab9 */ /* 0x000fe40000000800 */
[----:B------:R-:W-:Y:S01]  /*64b80*/  ISETP.LT.AND P2, PT, R7, UR4, !P2 ;  /* 0x0000000407007c0c */ /* 0x000fe2000d741270 */
[----:B------:R4:W-:Y:S01]  /*64b90*/  @P6 STG.E desc[UR8][R10.64], R244 ;  /* 0x000000f40a006986 */ /* 0x0009e2000c101908 */
[----:B------:R-:W-:Y:S01]  /*64ba0*/  ISETP.LT.AND P6, PT, R6, UR6, !P1 ;  /* 0x0000000606007c0c */ /* 0x000fe2000cfc1270 */
[----:B------:R-:W-:Y:S01]  /*64bb0*/  ULDC UR4, c[0x0][0x22c] ;  /* 0x00008b0000047ab9 */ /* 0x000fe20000000800 */
[C---:B-1----:R-:W-:Y:S01]  /*64bc0*/  IMAD.WIDE R8, R224.reuse, 0x4, R2 ;  /* 0x00000004e0087825 */ /* 0x042fe200078e0202 */
[----:B------:R-:W-:Y:S01]  /*64bd0*/  IADD3 R225, R224, UR28, RZ ;  /* 0x0000001ce0e17c10 */ /* 0x000fe2000fffe0ff */
[----:B------:R-:W3:Y:S01]  /*64be0*/  LDL.LU R245, [R1+0x4d8] ;  /* 0x0004d80001f57983 */ /* 0x000ee20000300800 */
[----:B------:R-:W-:Y:S01]  /*64bf0*/  ULDC UR6, c[0x0][0x228] ;  /* 0x00008a0000067ab9 */ /* 0x000fe20000000800 */
[----:B----4-:R-:W-:-:S02]  /*64c00*/  VIADD R10, R0, 0x6b ;  /* 0x0000006b000a7836 */ /* 0x010fc40000000000 */
[----:B------:R1:W-:Y:S03]  /*64c10*/  @P5 STG.E desc[UR8][R8.64], R251 ;  /* 0x000000fb08005986 */ /* 0x0003e6000c101908 */
[----:B------:R-:W-:Y:S01]  /*64c20*/  ISETP.GE.AND P5, PT, R10, UR4, PT ;  /* 0x000000040a007c0c */ /* 0x000fe2000bfa6270 */
[----:B------:R-:W-:Y:S01]  /*64c30*/  ULDC UR4, c[0x0][0x228] ;  /* 0x00008a0000047ab9 */ /* 0x000fe20000000800 */
[----:B------:R-:W-:Y:S01]  /*64c40*/  IMAD.WIDE R10, R225, 0x4, R2 ;  /* 0x00000004e10a7825 */ /* 0x000fe200078e0202 */
[----:B------:R-:W-:Y:S01]  /*64c50*/  ISETP.LT.AND P1, PT, R7, UR4, !P1 ;  /* 0x0000000407007c0c */ /* 0x000fe2000cf21270 */
[----:B------:R-:W-:Y:S02]  /*64c60*/  ULDC UR4, c[0x0][0x22c] ;  /* 0x00008b0000047ab9 */ /* 0x000fe40000000800 */
[----:B-1----:R-:W-:-:S04]  /*64c70*/  IMAD.WIDE R8, R224, 0x4, R4 ;  /* 0x00000004e0087825 */ /* 0x002fc800078e0204 */
[----:B------:R-:W-:Y:S01]  /*64c80*/  VIADD R224, R0, 0x6c ;  /* 0x0000006c00e07836 */ /* 0x000fe20000000000 */
[----:B------:R1:W-:Y:S04]  /*64c90*/  @P2 STG.E desc[UR8][R8.64], R250 ;  /* 0x000000fa08002986 */ /* 0x0003e8000c101908 */
[----:B------:R-:W-:Y:S01]  /*64ca0*/  ISETP.GE.AND P2, PT, R224, UR4, PT ;  /* 0x00000004e0007c0c */ /* 0x000fe2000bf46270 */
[----:B------:R-:W-:Y:S01]  /*64cb0*/  ULDC UR4, c[0x0][0x228] ;  /* 0x00008a0000047ab9 */ /* 0x000fe20000000800 */
[----:B------:R4:W-:Y:S01]  /*64cc0*/  @P6 STG.E desc[UR8][R10.64], R249 ;  /* 0x000000f90a006986 */ /* 0x0009e2000c101908 */
[----:B------:R-:W-:Y:S01]  /*64cd0*/  ISETP.LT.AND P6, PT, R6, UR4, !P4 ;  /* 0x0000000406007c0c */ /* 0x000fe2000e7c1270 */
[----:B------:R-:W-:Y:S01]  /*64ce0*/  ULDC UR4, c[0x0][0x228] ;  /* 0x00008a0000047ab9 */ /* 0x000fe20000000800 */
[C---:B-1----:R-:W-:Y:S01]  /*64cf0*/  IMAD.WIDE R8, R225.reuse, 0x4, R4 ;  /* 0x00000004e1087825 */ /* 0x042fe200078e0204 */
[----:B------:R-:W-:-:S02]  /*64d00*/  IADD3 R225, R225, UR28, RZ ;  /* 0x0000001ce1e17c10 */ /* 0x000fc4000fffe0ff */
[----:B------:R-:W-:Y:S01]  /*64d10*/  ISETP.LT.AND P4, PT, R7, UR4, !P4 ;  /* 0x0000000407007c0c */ /* 0x000fe2000e781270 */
[----:B------:R-:W-:Y:S01]  /*64d20*/  ULDC UR4, c[0x0][0x228] ;  /* 0x00008a0000047ab9 */ /* 0x000fe20000000800 */
[----:B----4-:R-:W4:Y:S01]  /*64d30*/  LDL.LU R249, [R1+0x2d8] ;  /* 0x0002d80001f97983 */ /* 0x010f220000300800 */
[----:B------:R-:W-:-:S03]  /*64d40*/  IMAD.WIDE R10, R225, 0x4, R2 ;  /* 0x00000004e10a7825 */ /* 0x000fc600078e0202 */
[----:B------:R-:W4:Y:S01]  /*64d50*/  LDL.LU R244, [R1+0xd8] ;  /* 0x0000d80001f47983 */ /* 0x000f220000300800 */
[----:B------:R-:W-:-:S03]  /*64d60*/  IADD3 R224, R225, UR28, RZ ;  /* 0x0000001ce1e07c10 */ /* 0x000fc6000fffe0ff */
[----:B------:R1:W-:Y:S01]  /*64d70*/  @P1 STG.E desc[UR8][R8.64], R248 ;  /* 0x000000f808001986 */ /* 0x0003e2000c101908 */
[----:B------:R-:W-:Y:S01]  /*64d80*/  ISETP.LT.AND P1, PT, R6, UR4, !P0 ;  /* 0x0000000406007c0c */ /* 0x000fe2000c721270 */
[----:B------:R-:W-:Y:S02]  /*64d90*/  ULDC UR4, c[0x0][0x22c] ;  /* 0x00008b0000047ab9 */ /* 0x000fe40000000800 */
[----:B------:R-:W4:Y:S04]  /*64da0*/  LDL.LU R251, [R1+0x6dc] ;  /* 0x0006dc0001fb7983 */ /* 0x000f280000300800 */
[----:B------:R-:W4:Y:S04]  /*64db0*/  LDL.LU R250, [R1+0x4dc] ;  /* 0x0004dc0001fa7983 */ /* 0x000f280000300800 */
[----:B-1----:R-:W4:Y:S01]  /*64dc0*/  LDL.LU R248, [R1+0xdc] ;  /* 0x0000dc0001f87983 */ /* 0x002f220000300800 */
[----:B------:R-:W-:-:S03]  /*64dd0*/  IMAD.WIDE R8, R225, 0x4, R4 ;  /* 0x00000004e1087825 */ /* 0x000fc600078e0204 */
[----:B------:R-:W2:Y:S04]  /*64de0*/  LDL.LU R225, [R1+0x2d0] ;  /* 0x0002d00001e17983 */ /* 0x000ea80000300800 */
[----:B------:R1:W-:Y:S01]  /*64df0*/  @P6 STG.E desc[UR8][R10.64], R241 ;  /* 0x000000f10a006986 */ /* 0x0003e2000c101908 */
[----:B------:R-:W-:Y:S01]  /*64e00*/  ISETP.GE.AND P6, PT, R226, UR4, PT ;  /* 0x00000004e2007c0c */ /* 0x000fe2000bfc6270 */
[----:B------:R-:W-:Y:S02]  /*64e10*/  ULDC UR4, c[0x0][0x228] ;  /* 0x00008a0000047ab9 */ /* 0x000fe40000000800 */
[----:B-1----:R-:W4:Y:S04]  /*64e20*/  LDL.LU R241, [R1+0x1690] ;  /* 0x0016900001f17983 */ /* 0x002f280000300800 */
[----:B------:R-:W3:Y:S01]  /*64e30*/  LDL.LU R226, [R1+0x4d0] ;  /* 0x0004d00001e27983 */ /* 0x000ee20000300800 */
[C---:B------:R-:W-:Y:S01]  /*64e40*/  IMAD.WIDE R10, R224.reuse, 0x4, R2 ;  /* 0x00000004e00a7825 */ /* 0x040fe200078e0202 */
[----:B------:R-:W-:Y:S01]  /*64e50*/  ISETP.LT.AND P0, PT, R7, UR4, !P0 ;  /* 0x0000000407007c0c */ /* 0x000fe2000c701270 */
[----:B------:R-:W-:Y:S01]  /*64e60*/  ULDC UR4, c[0x0][0x228] ;  /* 0x00008a0000047ab9 */ /* 0x000fe20000000800 */
[----:B---3--:R-:W-:Y:S04]  /*64e70*/  @P4 STG.E desc[UR8][R8.64], R226 ;  /* 0x000000e208004986 */ /* 0x008fe8000c101908 */
[----:B--2---:R1:W-:Y:S02]  /*64e80*/  @P1 STG.E desc[UR8][R10.64], R225 ;  /* 0x000000e10a001986 */ /* 0x0043e4000c101908 */
[C---:B-1----:R-:W-:Y:S01]  /*64e90*/  IADD3 R225, R224.reuse, UR28, RZ ;  /* 0x0000001ce0e17c10 */ /* 0x042fe2000fffe0ff */
[----:B------:R-:W-:-:S02]  /*64ea0*/  IMAD.WIDE R10, R224, 0x4, R4 ;  /* 0x00000004e00a7825 */ /* 0x000fc400078e0204 */
[----:B------:R-:W2:Y:S01]  /*64eb0*/  LDL.LU R224, [R1+0xd0] ;  /* 0x0000d00001e07983 */ /* 0x000ea20000300800 */
[----:B------:R-:W-:Y:S01]  /*64ec0*/  ISETP.LT.AND P1, PT, R6, UR4, !P3 ;  /* 0x0000000406007c0c */ /* 0x000fe2000df21270 */
[----:B------:R-:W-:Y:S01]  /*64ed0*/  VIADD R226, R0, 0x6e ;  /* 0x0000006e00e27836 */ /* 0x000fe20000000000 */
[----:B------:R-:W-:Y:S01]  /*64ee0*/  ISETP.LT.AND P3, PT, R7, UR6, !P3 ;  /* 0x0000000607007c0c */ /* 0x000fe2000df61270 */
[----:B------:R-:W-:Y:S01]  /*64ef0*/  IMAD.WIDE R8, R225, 0x4, R2 ;  /* 0x00000004e1087825 */ /* 0x000fe200078e0202 */
[----:B------:R-:W-:Y:S01]  /*64f00*/  ISETP.LT.AND P4, PT, R6, UR10, !P5 ;  /* 0x0000000a06007c0c */ /* 0x000fe2000ef81270 */
[----:B------:R-:W-:Y:S01]  /*64f10*/  ULDC UR4, c[0x0][0x22c] ;  /* 0x00008b0000047ab9 */ /* 0x000fe20000000800 */
[----:B------:R-:W-:Y:S01]  /*64f20*/  ULDC UR6, c[0x0][0x228] ;  /* 0x00008a0000067ab9 */ /* 0x000fe20000000800 */
[----:B------:R-:W-:Y:S01]  /*64f30*/  ULDC UR10, c[0x0][0x228] ;  /* 0x00008a00000a7ab9 */ /* 0x000fe20000000800 */
[----:B------:R-:W-:Y:S01]  /*64f40*/  ISETP.LT.AND P5, PT, R7, UR6, !P5 ;  /* 0x0000000607007c0c */ /* 0x000fe2000efa1270 */
[----:B------:R-:W-:Y:S01]  /*64f50*/  ULDC UR6, c[0x0][0x228] ;  /* 0x00008a0000067ab9 */ /* 0x000fe20000000800 */
[----:B--2---:R1:W-:Y:S01]  /*64f60*/  @P0 STG.E desc[UR8][R10.64], R224 ;  /* 0x000000e00a000986 */ /* 0x0043e2000c101908 */
[----:B------:R-:W-:Y:S01]  /*64f70*/  ISETP.GE.AND P0, PT, R226, UR4, PT ;  /* 0x00000004e2007c0c */ /* 0x000fe2000bf06270 */
[----:B------:R-:W-:Y:S01]  /*64f80*/  ULDC UR4, c[0x0][0x22c] ;  /* 0x00008b0000047ab9 */ /* 0x000fe20000000800 */
[----:B------:R-:W-:Y:S01]  /*64f90*/  IADD3 R226, R0, 0x6f, RZ ;  /* 0x0000006f00e27810 */ /* 0x000fe20007ffe0ff */
[----:B------:R2:W-:Y:S01]  /*64fa0*/  @P1 STG.E desc[UR8][R8.64], R227 ;  /* 0x000000e308001986 */ /* 0x0005e2000c101908 */
[----:B-1----:R-:W-:-:S02]  /*64fb0*/  VIADD R224, R225, UR28 ;  /* 0x0000001ce1e07c36 */ /* 0x002fc40008000000 */
[----:B------:R-:W-:Y:S01]  /*64fc0*/  ISETP.GE.AND P1, PT, R226, UR4, PT ;  /* 0x00000004e2007c0c */ /* 0x000fe2000bf26270 */
[----:B------:R-:W-:Y:S01]  /*64fd0*/  ULDC UR4, c[0x0][0x228] ;  /* 0x00008a0000047ab9 */ /* 0x000fe20000000800 */
[----:B--2---:R-:W-:-:S04]  /*64fe0*/  IMAD.WIDE R8, R225, 0x4, R4 ;  /* 0x00000004e1087825 */ /* 0x004fc800078e0204 */
[----:B------:R-:W-:Y:S01]  /*64ff0*/  IMAD.WIDE R10, R224, 0x4, R2 ;  /* 0x00000004e00a7825 */ /* 0x000fe200078e0202 */
        /* <DEDUP_REMOVED lines=9> */
[C---:B-1----:R-:W-:Y:S01]  /*65090*/  IMAD.WIDE R8, R224.reuse, 0x4, R4 ;  /* 0x00000004e0087825 */ /* 0x042fe200078e0204 */
[----:B--2---:R-:W-:-:S03]  /*650a0*/  IADD3 R10, R224, UR28, RZ ;  /* 0x0000001ce00a7c10 */ /* 0x004fc6000fffe0ff */
[----:B------:R-:W-:Y:S01]  /*650b0*/  VIADD R11, R0, 0x70 ;  /* 0x00000070000b7836 */ /* 0x000fe20000000000 */
[----:B------:R1:W-:Y:S01]  /*650c0*/  @P5 STG.E desc[UR8][R8.64], R247 ;  /* 0x000000f708005986 */ /* 0x0003e2000c101908 */
[----:B------:R-:W-:-:S03]  /*650d0*/  VIADD R226, R10, UR28 ;  /* 0x0000001c0ae27c36 */ /* 0x000fc60008000000 */
[----:B------:R-:W-:Y:S01]  /*650e0*/  ISETP.GE.AND P5, PT, R11, UR4, PT ;  /* 0x000000040b007c0c */ /* 0x000fe2000bfa6270 */
[----:B------:R-:W-:Y:S01]  /*650f0*/  IMAD.WIDE R224, R10, 0x4, R2 ;  /* 0x000000040ae07825 */ /* 0x000fe200078e0202 */
[----:B------:R-:W-:-:S03]  /*65100*/  ULDC UR4, c[0x0][0x22c] ;  /* 0x00008b0000047ab9 */ /* 0x000fc60000000800 */
[----:B-1----:R-:W-:Y:S01]  /*65110*/  IMAD.WIDE R8, R10, 0x4, R4 ;  /* 0x000000040a087825 */ /* 0x002fe200078e0204 */
[----:B------:R-:W-:Y:S03]  /*65120*/  @P3 STG.E desc[UR8][R224.64], R246 ;  /* 0x000000f6e0003986 */ /* 0x000fe6000c101908 */
[----:B------:R-:W-:Y:S01]  /*65130*/  IMAD.WIDE R10, R226, 0x4, R2 ;  /* 0x00000004e20a7825 */ /* 0x000fe200078e0202 */
[----:B------:R-:W-:Y:S04]  /*65140*/  @P2 STG.E desc[UR8][R8.64], R245 ;  /* 0x000000f508002986 */ /* 0x000fe8000c101908 */
[----:B----4-:R1:W-:Y:S04]  /*65150*/  @P4 STG.E desc[UR8][R10.64], R249 ;  /* 0x000000f90a004986 */ /* 0x0103e8000c101908 */
[----:B-1----:R-:W2:Y:S04]  /*65160*/  LDL.LU R249, [R1+0x2dc] ;  /* 0x0002dc0001f97983 */ /* 0x002ea80000300800 */
[----:B------:R-:W3:Y:S01]  /*65170*/  LDL.LU R242, [R1+0x4e0] ;  /* 0x0004e00001f27983 */ /* 0x000ee20000300800 */
[----:B------:R-:W-:Y:S01]  /*65180*/  ISETP.GE.AND P3, PT, R227, UR4, PT ;  /* 0x00000004e3007c0c */ /* 0x000fe2000bf66270 */
[----:B------:R-:W-:-:S02]  /*65190*/  ULDC UR4, c[0x0][0x228] ;  /* 0x00008a0000047ab9 */ /* 0x000fc40000000800 */
[C---:B------:R-:W-:Y:S01]  /*651a0*/  ISETP.LT.AND P6, PT, R7.reuse, UR4, !P6 ;  /* 0x0000000407007c0c */ /* 0x040fe2000f7c1270 */
[----:B------:R-:W-:Y:S01]  /*651b0*/  ULDC UR4, c[0x0][0x228] ;  /* 0x00008a0000047ab9 */ /* 0x000fe20000000800 */
[----:B------:R-:W-:Y:S01]  /*651c0*/  VIADD R8, R0, 0x72 ;  /* 0x0000007200087836 */ /* 0x000fe20000000000 */
[----:B------:R-:W-:Y:S01]  /*651d0*/  ISETP.LT.AND P2, PT, R6, UR4, !P0 ;  /* 0x0000000406007c0c */ /* 0x000fe2000c741270 */
[----:B------:R-:W-:Y:S01]  /*651e0*/  ULDC UR4, c[0x0][0x22c] ;  /* 0x00008b0000047ab9 */ /* 0x000fe20000000800 */
[C---:B------:R-:W-:Y:S01]  /*651f0*/  IADD3 R224, R226.reuse, UR28, RZ ;  /* 0x0000001ce2e07c10 */ /* 0x040fe2000fffe0ff */
        /* <DEDUP_REMOVED lines=10> */
[----:B------:R4:W-:Y:S01]  /*652a0*/  @P2 STG.E desc[UR8][R8.64], R251 ;  /* 0x000000fb08002986 */ /* 0x0009e2000c101908 */
[----:B------:R-:W-:Y:S01]  /*652b0*/  ISETP.LT.AND P2, PT, R6, UR4, !P1 ;  /* 0x0000000406007c0c */ /* 0x000fe2000cf41270 */
[----:B------:R-:W-:Y:S01]  /*652c0*/  ULDC UR4, c[0x0][0x228] ;  /* 0x00008a0000047ab9 */ /* 0x000fe20000000800 */
[----:B------:R-:W-:Y:S01]  /*652d0*/  ISETP.LT.AND P1, PT, R7, UR6, !P1 ;  /* 0x0000000607007c0c */ /* 0x000fe2000cf21270 */
[----:B------:R-:W3:Y:S01]  /*652e0*/  LDL.LU R243, [R1+0xe0] ;  /* 0x0000e00001f37983 */ /* 0x000ee20000300800 */
[C---:B-1----:R-:W-:Y:S01]  /*652f0*/  IMAD.WIDE R10, R224.reuse, 0x4, R4 ;  /* 0x00000004e00a7825 */ /* 0x042fe200078e0204 */
[----:B------:R-:W-:-:S02]  /*65300*/  IADD3 R224, R224, UR28, RZ ;  /* 0x0000001ce0e07c10 */ /* 0x000fc4000fffe0ff */
[----:B------:R-:W3:Y:S01]  /*65310*/  LDL.LU R226, [R1+0x2e4] ;  /* 0x0002e40001e27983 */ /* 0x000ee20000300800 */
[----:B------:R-:W-:-:S03]  /*65320*/  ULDC UR6, c[0x0][0x228] ;  /* 0x00008a0000067ab9 */ /* 0x000fc60000000800 */
[----:B------:R1:W-:Y:S01]  /*65330*/  @P0 STG.E desc[UR8][R10.64], R250 ;  /* 0x000000fa0a000986 */ /* 0x0003e2000c101908 */
[----:B------:R-:W-:Y:S01]  /*65340*/  ISETP.LT.AND P0, PT, R6, UR4, !P5 ;  /* 0x0000000406007c0c */ /* 0x000fe2000ef01270 */
[----:B----4-:R-:W-:Y:S02]  /*65350*/  IMAD.WIDE R8, R224, 0x4, R4 ;  /* 0x00000004e0087825 */ /* 0x010fe400078e0204 */
[----:B------:R-:W4:Y:S01]  /*65360*/  LDL.LU R227, [R1+0x6e4] ;  /* 0x0006e40001e37983 */ /* 0x000f220000300800 */
[----:B------:R-:W-:-:S03]  /*65370*/  ULDC UR4, c[0x0][0x22c] ;  /* 0x00008b0000047ab9 */ /* 0x000fc60000000800 */
[----:B------:R-:W4:Y:S01]  /*65380*/  LDL.LU R247, [R1+0xe4] ;  /* 0x0000e40001f77983 */ /* 0x000f220000300800 */
[C-C-:B-1----:R-:W-:Y:S01]  /*65390*/  IMAD.WIDE R10, R224.reuse, 0x4, R2.reuse ;  /* 0x00000004e00a7825 */ /* 0x142fe200078e0202 */
[----:B------:R-:W-:Y:S02]  /*653a0*/  IADD3 R224, R224, UR28, RZ ;  /* 0x0000001ce0e07c10 */ /* 0x000fe4000fffe0ff */
[----:B------:R-:W4:Y:S04]  /*653b0*/  LDL.LU R246, [R1+0x4e8] ;  /* 0x0004e80001f67983 */ /* 0x000f280000300800 */
[----:B------:R-:W4:Y:S04]  /*653c0*/  LDL.LU R245, [R1+0x2e8] ;  /* 0x0002e80001f57983 */ /* 0x000f280000300800 */
[----:B--2---:R1:W-:Y:S04]  /*653d0*/  @P2 STG.E desc[UR8][R10.64], R249 ;  /* 0x000000f90a002986 */ /* 0x0043e8000c101908 */
[----:B------:R2:W-:Y:S04]  /*653e0*/  @P1 STG.E desc[UR8][R8.64], R248 ;  /* 0x000000f808001986 */ /* 0x0005e8000c101908 */
[----:B-1----:R-:W4:Y:S01]  /*653f0*/  LDL.LU R249, [R1+0x6e8] ;  /* 0x0006e80001f97983 */ /* 0x002f220000300800 */
[----:B--2---:R-:W-:-:S03]  /*65400*/  IMAD.WIDE R8, R224, 0x4, R2 ;  /* 0x00000004e0087825 */ /* 0x004fc600078e0202 */
[----:B------:R-:W2:Y:S04]  /*65410*/  LDL.LU R244, [R1+0xe8] ;  /* 0x0000e80001f47983 */ /* 0x000ea80000300800 */
[----:B------:R-:W2:Y:S04]  /*65420*/  LDL.LU R251, [R1+0x4ec] ;  /* 0x0004ec0001fb7983 */ /* 0x000ea80000300800 */
[----:B------:R-:W2:Y:S04]  /*65430*/  LDL.LU R250, [R1+0x2ec] ;  /* 0x0002ec0001fa7983 */ /* 0x000ea80000300800 */
[----:B------:R-:W2:Y:S04]  /*65440*/  LDL.LU R248, [R1+0xec] ;  /* 0x0000ec0001f87983 */ /* 0x000ea80000300800 */
[----:B---3--:R1:W-:Y:S01]  /*65450*/  @P0 STG.E desc[UR8][R8.64], R242 ;  /* 0x000000f208000986 */ /* 0x0083e2000c101908 */
[----:B------:R-:W-:-:S03]  /*65460*/  IMAD.WIDE R10, R224, 0x4, R4 ;  /* 0x00000004e00a7825 */ /* 0x000fc600078e0204 */
[----:B-1----:R-:W3:Y:S04]  /*65470*/  LDL.LU R242, [R1+0x168c] ;  /* 0x00168c0001f27983 */ /* 0x002ee80000300800 */
[----:B------:R-:W4:Y:S01]  /*65480*/  LDL.LU R9, [R1+0x2e0] ;  /* 0x0002e00001097983 */ /* 0x000f220000300800 */
[----:B------:R-:W-:-:S03]  /*65490*/  IADD3 R8, R224, UR28, RZ ;  /* 0x0000001ce0087c10 */ /* 0x000fc6000fffe0ff */
[----:B------:R-:W2:Y:S01]  /*654a0*/  LDL.LU R224, [R1+0x6e0] ;  /* 0x0006e00001e07983 */ /* 0x000ea20000300800 */
[----:B------:R-:W-:Y:S01]  /*654b0*/  VIADD R225, R0, 0x74 ;  /* 0x0000007400e17836 */ /* 0x000fe20000000000 */
[----:B------:R-:W-:Y:S01]  /*654c0*/  ISETP.LT.AND P5, PT, R7, UR6, !P5 ;  /* 0x0000000607007c0c */ /* 0x000fe2000efa1270 */
[----:B------:R-:W-:-:S03]  /*654d0*/  ULDC UR6, c[0x0][0x228] ;  /* 0x00008a0000067ab9 */ /* 0x000fc60000000800 */
[----:B------:R-:W-:Y:S01]  /*654e0*/  ISETP.GE.AND P2, PT, R225, UR4, PT ;  /* 0x00000004e1007c0c */ /* 0x000fe2000bf46270 */
[----:B------:R-:W-:Y:S01]  /*654f0*/  ULDC UR4, c[0x0][0x228] ;  /* 0x00008a0000047ab9 */ /* 0x000fe20000000800 */
[----:B------:R-:W-:Y:S01]  /*65500*/  VIADD R225, R0, 0x75 ;  /* 0x0000007500e17836 */ /* 0x000fe20000000000 */
[----:B------:R-:W-:Y:S01]  /*65510*/  ISETP.LT.AND P1, PT, R6, UR4, !P3 ;  /* 0x0000000406007c0c */ /* 0x000fe2000df21270 */
[----:B------:R-:W-:-:S03]  /*65520*/  ULDC UR4, c[0x0][0x22c] ;  /* 0x00008b0000047ab9 */ /* 0x000fc60000000800 */
[----:B------:R-:W-:Y:S01]  /*65530*/  ISETP.GE.AND P0, PT, R225, UR4, PT ;  /* 0x00000004e1007c0c */ /* 0x000fe2000bf06270 */
[----:B------:R-:W-:Y:S02]  /*65540*/  ULDC UR4, c[0x0][0x228] ;  /* 0x00008a0000047ab9 */ /* 0x000fe40000000800 */
[----:B------:R-:W-:Y:S01]  /*65550*/  ISETP.LT.AND P3, PT, R7, UR4, !P3 ;  /* 0x0000000407007c0c */ /* 0x000fe2000df61270 */
[----:B------:R-:W-:Y:S01]  /*65560*/  ULDC UR4, c[0x0][0x22c] ;  /* 0x00008b0000047ab9 */ /* 0x000fe20000000800 */
[----:B----4-:R1:W-:Y:S02]  /*65570*/  @P5 STG.E desc[UR8][R10.64], R9 ;  /* 0x000000090a005986 */ /* 0x0103e4000c101908 */
[----:B-1----:R-:W-:-:S04]  /*65580*/  IMAD.WIDE R10, R8, 0x4, R2 ;  /* 0x00000004080a7825 */ /* 0x002fc800078e0202 */
[----:B------:R-:W-:Y:S01]  /*65590*/  VIADD R9, R0, 0x76 ;  /* 0x0000007600097836 */ /* 0x000fe20000000000 */
[----:B--2---:R1:W-:Y:S04]  /*655a0*/  @P1 STG.E desc[UR8][R10.64], R224 ;  /* 0x000000e00a001986 */ /* 0x0043e8000c101908 */
[----:B------:R-:W-:Y:S01]  /*655b0*/  ISETP.GE.AND P1, PT, R9, UR4, PT ;  /* 0x0000000409007c0c */ /* 0x000fe2000bf26270 */
[----:B------:R-:W-:Y:S01]  /*655c0*/  ULDC UR4, c[0x0][0x228] ;  /* 0x00008a0000047ab9 */ /* 0x000fe20000000800 */
[C---:B-1----:R-:W-:Y:S01]  /*655d0*/  IADD3 R224, R8.reuse, UR28, RZ ;  /* 0x0000001c08e07c10 */ /* 0x042fe2000fffe0ff */
[----:B------:R-:W-:-:S05]  /*655e0*/  IMAD.WIDE R8, R8, 0x4, R4 ;  /* 0x0000000408087825 */ /* 0x000fca00078e0204 */
[----:B------:R1:W-:Y:S04]  /*655f0*/  @P3 STG.E desc[UR8][R8.64], R243 ;  /* 0x000000f308003986 */ /* 0x0003e8000c101908 */
[----:B-1----:R-:W2:Y:S04]  /*65600*/  LDL.LU R243, [R1+0x1688] ;  /* 0x0016880001f37983 */ /* 0x002ea80000300800 */
[----:B------:R-:W4:Y:S01]  /*65610*/  LDL.LU R9, [R1+0x4e4] ;  /* 0x0004e40001097983 */ /* 0x000f220000300800 */
[----:B------:R-:W-:Y:S01]  /*65620*/  ISETP.LT.AND P5, PT, R6, UR6, !P4 ;  /* 0x0000000606007c0c */ /* 0x000fe2000e7a1270 */
[----:B------:R-:W-:Y:S01]  /*65630*/  VIADD R225, R0, 0x77 ;  /* 0x0000007700e17836 */ /* 0x000fe20000000000 */
[----:B------:R-:W-:Y:S01]  /*65640*/  ISETP.LT.AND P4, PT, R7, UR4, !P4 ;  /* 0x0000000407007c0c */ /* 0x000fe2000e781270 */
[C---:B------:R-:W-:Y:S01]  /*65650*/  IMAD.WIDE R10, R224.reuse, 0x4, R2 ;  /* 0x00000004e00a7825 */ /* 0x040fe200078e0202 */
[----:B------:R-:W-:Y:S01]  /*65660*/  ULDC UR4, c[0x0][0x22c] ;  /* 0x00008b0000047ab9 */ /* 0x000fe20000000800 */
[----:B------:R-:W-:Y:S01]  /*65670*/  ULDC UR6, c[0x0][0x228] ;  /* 0x00008a0000067ab9 */ /* 0x000fe20000000800 */
[----:B------:R-:W-:Y:S01]  /*65680*/  ISETP.GE.AND P3, PT, R225, UR4, PT ;  /* 0x00000004e1007c0c */ /* 0x000fe2000bf66270 */
[----:B------:R-:W-:Y:S01]  /*65690*/  ULDC UR4, c[0x0][0x228] ;  /* 0x00008a0000047ab9 */ /* 0x000fe20000000800 */
[----:B------:R-:W-:-:S05]  /*656a0*/  IADD3 R225, R224, UR28, RZ ;  /* 0x0000001ce0e17c10 */ /* 0x000fca000fffe0ff */
[----:B----4-:R1:W-:Y:S01]  /*656b0*/  @P5 STG.E desc[UR8][R10.64], R9 ;  /* 0x000000090a005986 */ /* 0x0103e2000c101908 */
[----:B------:R-:W-:Y:S01]  /*656c0*/  ISETP.LT.AND P5, PT, R6, UR4, !P6 ;  /* 0x0000000406007c0c */ /* 0x000fe2000f7a1270 */
[----:B------:R-:W-:Y:S02]  /*656d0*/  ULDC UR4, c[0x0][0x228] ;  /* 0x00008a0000047ab9 */ /* 0x000fe40000000800 */
[----:B------:R-:W-:Y:S01]  /*656e0*/  ISETP.LT.AND P6, PT, R7, UR4, !P6 ;  /* 0x0000000407007c0c */ /* 0x000fe2000f7c1270 */
[----:B------:R-:W-:Y:S01]  /*656f0*/  ULDC UR4, c[0x0][0x228] ;  /* 0x00008a0000047ab9 */ /* 0x000fe20000000800 */
[----:B-1----:R-:W-:-:S04]  /*65700*/  IMAD.WIDE R8, R224, 0x4, R4 ;  /* 0x00000004e0087825 */ /* 0x002fc800078e0204 */
[C---:B------:R-:W-:Y:S01]  /*65710*/  IMAD.WIDE R10, R225.reuse, 0x4, R2 ;  /* 0x00000004e10a7825 */ /* 0x040fe200078e0202 */
[----:B------:R1:W-:Y:S01]  /*65720*/  @P4 STG.E desc[UR8][R8.64], R226 ;  /* 0x000000e208004986 */ /* 0x0003e2000c101908 */
[----:B------:R-:W-:Y:S01]  /*65730*/  ISETP.LT.AND P4, PT, R6, UR4, !P2 ;  /* 0x0000000406007c0c */ /* 0x000fe2000d781270 */
[----:B------:R-:W-:Y:S02]  /*65740*/  ULDC UR4, c[0x0][0x22c] ;  /* 0x00008b0000047ab9 */ /* 0x000fe40000000800 */
[----:B------:R4:W-:Y:S01]  /*65750*/  @P5 STG.E desc[UR8][R10.64], R227 ;  /* 0x000000e30a005986 */ /* 0x0009e2000c101908 */
[C---:B------:R-:W-:Y:S01]  /*65760*/  IADD3 R224, R225.reuse, UR28, RZ ;  /* 0x0000001ce1e07c10 */ /* 0x040fe2000fffe0ff */
[----:B-1----:R-:W-:Y:S02]  /*65770*/  VIADD R226, R0, 0x78 ;  /* 0x0000007800e27836 */ /* 0x002fe40000000000 */
[----:B------:R-:W-:-:S03]  /*65780*/  IMAD.WIDE R8, R225, 0x4, R4 ;  /* 0x00000004e1087825 */ /* 0x000fc600078e0204 */
[----:B------:R-:W-:Y:S01]  /*65790*/  ISETP.GE.AND P5, PT, R226, UR4, PT ;  /* 0x00000004e2007c0c */ /* 0x000fe2000bfa6270 */
[----:B------:R-:W-:Y:S02]  /*657a0*/  ULDC UR4, c[0x0][0x228] ;  /* 0x00008a0000047ab9 */ /* 0x000fe40000000800 */
[----:B------:R-:W-:Y:S01]  /*657b0*/  ISETP.LT.AND P2, PT, R7, UR4, !P2 ;  /* 0x0000000407007c0c */ /* 0x000fe2000d741270 */
[----:B------:R-:W-:Y:S01]  /*657c0*/  ULDC UR4, c[0x0][0x228] ;  /* 0x00008a0000047ab9 */ /* 0x000fe20000000800 */
[----:B------:R1:W-:Y:S01]  /*657d0*/  @P6 STG.E desc[UR8][R8.64], R247 ;  /* 0x000000f708006986 */ /* 0x0003e2000c101908 */
[----:B------:R-:W-:Y:S01]  /*657e0*/  ISETP.LT.AND P6, PT, R6, UR4, !P0 ;  /* 0x0000000406007c0c */ /* 0x000fe2000c7c1270 */
[C---:B----4-:R-:W-:Y:S01]  /*657f0*/  IMAD.WIDE R10, R224.reuse, 0x4, R2 ;  /* 0x00000004e00a7825 */ /* 0x050fe200078e0202 */
[----:B------:R-:W-:Y:S01]  /*65800*/  IADD3 R225, R224, UR28, RZ ;  /* 0x0000001ce0e17c10 */ /* 0x000fe2000fffe0ff */
[----:B------:R-:W-:-:S03]  /*65810*/  ULDC UR4, c[0x0][0x22c] ;  /* 0x00008b0000047ab9 */ /* 0x000fc60000000800 */
[----:B------:R4:W-:Y:S01]  /*65820*/  @P4 STG.E desc[UR8][R10.64], R246 ;  /* 0x000000f60a004986 */ /* 0x0009e2000c101908 */
[----:B-1----:R-:W-:-:S04]  /*65830*/  IMAD.WIDE R8, R225, 0x4, R2 ;  /* 0x00000004e1087825 */ /* 0x002fc800078e0202 */
[----:B----4-:R-:W-:-:S05]  /*65840*/  IMAD.WIDE R10, R224, 0x4, R4 ;  /* 0x00000004e00a7825 */ /* 0x010fca00078e0204 */
[----:B------:R-:W-:Y:S04]  /*65850*/  @P2 STG.E desc[UR8][R10.64], R245 ;  /* 0x000000f50a002986 */ /* 0x000fe8000c101908 */
[----:B------:R1:W-:Y:S01]  /*65860*/  @P6 STG.E desc[UR8][R8.64], R249 ;  /* 0x000000f908006986 */ /* 0x0003e2000c101908 */
[----:B------:R-:W-:Y:S01]  /*65870*/  ISETP.LT.AND P0, PT, R7, UR6, !P0 ;  /* 0x0000000607007c0c */ /* 0x000fe2000c701270 */
[----:B------:R-:W-:Y:S01]  /*65880*/  VIADD R226, R0, 0x79 ;  /* 0x0000007900e27836 */ /* 0x000fe20000000000 */
[----:B------:R-:W-:Y:S01]  /*65890*/  ISETP.LT.AND P4, PT, R6, UR10, !P1 ;  /* 0x0000000a06007c0c */ /* 0x000fe2000cf81270 */
[C---:B------:R-:W-:Y:S01]  /*658a0*/  VIADD R224, R225.reuse, UR28 ;  /* 0x0000001ce1e07c36 */ /* 0x040fe20008000000 */
[----:B------:R-:W-:Y:S01]  /*658b0*/  ULDC UR6, c[0x0][0x228] ;  /* 0x00008a0000067ab9 */ /* 0x000fe20000000800 */
[----:B------:R-:W-:Y:S01]  /*658c0*/  ULDC UR10, c[0x0][0x228] ;  /* 0x00008a00000a7ab9 */ /* 0x000fe20000000800 */
[----:B-1----:R-:W4:Y:S01]  /*658d0*/  LDL.LU R249, [R1+0x6ec] ;  /* 0x0006ec0001f97983 */ /* 0x002f220000300800 */
[----:B------:R-:W-:-:S03]  /*658e0*/  IMAD.WIDE R8, R225, 0x4, R4 ;  /* 0x00000004e1087825 */ /* 0x000fc600078e0204 */
[----:B------:R-:W3:Y:S04]  /*658f0*/  LDL.LU R246, [R1+0x6f0] ;  /* 0x0006f00001f67983 */ /* 0x000ee80000300800 */
[----:B------:R1:W-:Y:S04]  /*65900*/  @P0 STG.E desc[UR8][R8.64], R244 ;  /* 0x000000f408000986 */ /* 0x0003e8000c101908 */
[----:B-1----:R-:W2:Y:S01]  /*65910*/  LDL.LU R244, [R1+0x4f0] ;  /* 0x0004f00001f47983 */ /* 0x002ea20000300800 */
[----:B------:R-:W-:Y:S01]  /*65920*/  ISETP.GE.AND P2, PT, R226, UR4, PT ;  /* 0x00000004e2007c0c */ /* 0x000fe2000bf46270 */
[----:B------:R-:W-:Y:S01]  /*65930*/  ULDC UR4, c[0x0][0x22c] ;  /* 0x00008b0000047ab9 */ /* 0x000fe20000000800 */
[----:B------:R-:W-:Y:S01]  /*65940*/  IADD3 R226, R0, 0x7a, RZ ;  /* 0x0000007a00e27810 */ /* 0x000fe20007ffe0ff */
[----:B------:R-:W-:Y:S01]  /*65950*/  IMAD.WIDE R10, R224, 0x4, R2 ;  /* 0x00000004e00a7825 */ /* 0x000fe200078e0202 */
[C---:B------:R-:W-:Y:S01]  /*65960*/  ISETP.LT.AND P1, PT, R7.reuse, UR6, !P1 ;  /* 0x0000000607007c0c */ /* 0x040fe2000cf21270 */
[----:B------:R-:W-:Y:S01]  /*65970*/  ULDC UR6, c[0x0][0x228] ;  /* 0x00008a0000067ab9 */ /* 0x000fe20000000800 */
[----:B------:R-:W-:Y:S01]  /*65980*/  ISETP.GE.AND P6, PT, R226, UR4, PT ;  /* 0x00000004e2007c0c */ /* 0x000fe2000bfc6270 */
[----:B------:R-:W-:Y:S01]  /*65990*/  ULDC UR4, c[0x0][0x228] ;  /* 0x00008a0000047ab9 */ /* 0x000fe20000000800 */
[----:B------:R-:W-:Y:S01]  /*659a0*/  IMAD.WIDE R8, R224, 0x4, R4 ;  /* 0x00000004e0087825 */ /* 0x000fe200078e0204 */
[----:B------:R-:W-:Y:S01]  /*659b0*/  ISETP.LT.AND P0, PT, R6, UR4, !P3 ;  /* 0x0000000406007c0c */ /* 0x000fe2000df01270 */
[----:B------:R1:W-:Y:S01]  /*659c0*/  @P4 STG.E desc[UR8][R10.64], R251 ;  /* 0x000000fb0a004986 */ /* 0x0003e2000c101908 */
[----:B------:R-:W-:Y:S01]  /*659d0*/  ULDC UR4, c[0x0][0x22c] ;  /* 0x00008b0000047ab9 */ /* 0x000fe20000000800 */
[----:B------:R-:W-:Y:S01]  /*659e0*/  ISETP.LT.AND P3, PT, R7, UR6, !P3 ;  /* 0x0000000607007c0c */ /* 0x000fe2000df61270 */
[----:B------:R-:W-:Y:S01]  /*659f0*/  ULDC UR6, c[0x0][0x228] ;  /* 0x00008a0000067ab9 */ /* 0x000fe20000000800 */
[----:B------:R-:W-:Y:S01]  /*65a00*/  IADD3 R227, R0, 0x7c, RZ ;  /* 0x0000007c00e37810 */ /* 0x000fe20007ffe0ff */
[----:B------:R-:W2:Y:S01]  /*65a10*/  LDL.LU R245, [R1+0xf0] ;  /* 0x0000f00001f57983 */ /* 0x000ea20000300800 */
[----:B-1----:R-:W-:Y:S01]  /*65a20*/  IADD3 R10, R224, UR28, RZ ;  /* 0x0000001ce00a7c10 */ /* 0x002fe2000fffe0ff */
[----:B------:R-:W-:-:S02]  /*65a30*/  VIADD R11, R0, 0x7b ;  /* 0x0000007b000b7836 */ /* 0x000fc40000000000 */
[----:B------:R1:W-:Y:S02]  /*65a40*/  @P1 STG.E desc[UR8][R8.64], R250 ;  /* 0x000000fa08001986 */ /* 0x0003e4000c101908 */
[----:B------:R-:W-:Y:S01]  /*65a50*/  IMAD.WIDE R224, R10, 0x4, R2 ;  /* 0x000000040ae07825 */ /* 0x000fe200078e0202 */
[----:B------:R-:W-:Y:S01]  /*65a60*/  ISETP.LT.AND P4, PT, R6, UR10, !P5 ;  /* 0x0000000a06007c0c */ /* 0x000fe2000ef81270 */
[----:B------:R-:W2:Y:S01]  /*65a70*/  LDL.LU R247, [R1+0x4f8] ;  /* 0x0004f80001f77983 */ /* 0x000ea20000300800 */
[----:B------:R-:W-:Y:S01]  /*65a80*/  ISETP.GE.AND P1, PT, R11, UR4, PT ;  /* 0x000000040b007c0c */ /* 0x000fe2000bf26270 */
[----:B------:R-:W-:Y:S01]  /*65a90*/  ULDC UR4, c[0x0][0x22c] ;  /* 0x00008b0000047ab9 */ /* 0x000fe20000000800 */
[C---:B------:R-:W-:Y:S01]  /*65aa0*/  VIADD R226, R10.reuse, UR28 ;  /* 0x0000001c0ae27c36 */ /* 0x040fe20008000000 */
[----:B------:R-:W-:Y:S01]  /*65ab0*/  ULDC UR10, c[0x0][0x228] ;  /* 0x00008a00000a7ab9 */ /* 0x000fe20000000800 */
[----:B-1----:R-:W-:-:S04]  /*65ac0*/  IMAD.WIDE R8, R10, 0x4, R4 ;  /* 0x000000040a087825 */ /* 0x002fc800078e0204 */
[----:B------:R-:W-:Y:S01]  /*65ad0*/  IMAD.WIDE R10, R226, 0x4, R2 ;  /* 0x00000004e20a7825 */ /* 0x000fe200078e0202 */
[----:B----4-:R1:W-:Y:S01]  /*65ae0*/  @P0 STG.E desc[UR8][R224.64], R249 ;  /* 0x000000f9e0000986 */ /* 0x0103e2000c101908 */
[----:B------:R-:W-:Y:S01]  /*65af0*/  ISETP.GE.AND P0, PT, R227, UR4, PT ;  /* 0x00000004e3007c0c */ /* 0x000fe2000bf06270 */
[----:B------:R-:W-:Y:S02]  /*65b00*/  ULDC UR4, c[0x0][0x228] ;  /* 0x00008a0000047ab9 */ /* 0x000fe40000000800 */
[----:B------:R-:W-:Y:S01]  /*65b10*/  ISETP.LT.AND P5, PT, R7, UR4, !P5 ;  /* 0x0000000407007c0c */ /* 0x000fe2000efa1270 */
[----:B------:R4:W-:Y:S01]  /*65b20*/  @P3 STG.E desc[UR8][R8.64], R248 ;  /* 0x000000f808003986 */ /* 0x0009e2000c101908 */
[----:B------:R-:W-:Y:S02]  /*65b30*/  ULDC UR4, c[0x0][0x228] ;  /* 0x00008a0000047ab9 */ /* 0x000fe40000000800 */
[----:B------:R-:W-:Y:S01]  /*65b40*/  ISETP.LT.AND P3, PT, R6, UR4, !P2 ;  /* 0x0000000406007c0c */ /* 0x000fe2000d761270 */
[----:B------:R-:W2:Y:S01]  /*65b50*/  LDL.LU R227, [R1+0x2f8] ;  /* 0x0002f80001e37983 */ /* 0x000ea20000300800 */
[----:B------:R-:W-:-:S03]  /*65b60*/  ULDC UR4, c[0x0][0x22c] ;  /* 0x00008b0000047ab9 */ /* 0x000fc60000000800 */
[----:B---3--:R3:W-:Y:S01]  /*65b70*/  @P4 STG.E desc[UR8][R10.64], R246 ;  /* 0x000000f60a004986 */ /* 0x0087e2000c101908 */
[C---:B-1----:R-:W-:Y:S02]  /*65b80*/  VIADD R225, R0.reuse, 0x7e ;  /* 0x0000007e00e17836 */ /* 0x042fe40000000000 */
[----:B----4-:R-:W-:Y:S01]  /*65b90*/  VIADD R8, R0, 0x7d ;  /* 0x0000007d00087836 */ /* 0x010fe20000000000 */
[----:B------:R-:W4:Y:S01]  /*65ba0*/  LDL.LU R251, [R1+0x6fc] ;  /* 0x0006fc0001fb7983 */ /* 0x000f220000300800 */
[----:B------:R-:W-:-:S03]  /*65bb0*/  IADD3 R224, R226, UR28, RZ ;  /* 0x0000001ce2e07c10 */ /* 0x000fc6000fffe0ff */
[----:B------:R-:W4:Y:S01]  /*65bc0*/  LDL.LU R250, [R1+0x4fc] ;  /* 0x0004fc0001fa7983 */ /* 0x000f220000300800 */
[----:B---3--:R-:W-:-:S03]  /*65bd0*/  IMAD.WIDE R10, R226, 0x4, R4 ;  /* 0x00000004e20a7825 */ /* 0x008fc600078e0204 */
[----:B------:R-:W3:Y:S01]  /*65be0*/  LDL.LU R249, [R1+0xfc] ;  /* 0x0000fc0001f97983 */ /* 0x000ee20000300800 */
[----:B------:R-:W-:Y:S01]  /*65bf0*/  ISETP.GE.AND P4, PT, R8, UR4, PT ;  /* 0x0000000408007c0c */ /* 0x000fe2000bf86270 */
[----:B------:R-:W-:Y:S02]  /*65c00*/  ULDC UR4, c[0x0][0x22c] ;  /* 0x00008b0000047ab9 */ /* 0x000fe40000000800 */
[----:B------:R-:W3:Y:S04]  /*65c10*/  LDL.LU R248, [R1+0x2fc] ;  /* 0x0002fc0001f87983 */ /* 0x000ee80000300800 */
[----:B------:R-:W4:Y:S04]  /*65c20*/  LDL.LU R246, [R1+0x6f4] ;  /* 0x0006f40001f67983 */ /* 0x000f280000300800 */
[----:B------:R-:W3:Y:S04]  /*65c30*/  LDL.LU R226, [R1+0xf4] ;  /* 0x0000f40001e27983 */ /* 0x000ee80000300800 */
[----:B--2---:R1:W-:Y:S01]  /*65c40*/  @P5 STG.E desc[UR8][R10.64], R244 ;  /* 0x000000f40a005986 */ /* 0x0043e2000c101908 */
[----:B------:R-:W-:Y:S01]  /*65c50*/  ISETP.GE.AND P5, PT, R225, UR4, PT ;  /* 0x00000004e1007c0c */ /* 0x000fe2000bfa6270 */
[C---:B------:R-:W-:Y:S01]  /*65c60*/  IMAD.WIDE R8, R224.reuse, 0x4, R2 ;  /* 0x00000004e0087825 */ /* 0x040fe200078e0202 */
[----:B------:R-:W-:Y:S01]  /*65c70*/  ISETP.LT.AND P2, PT, R7, UR6, !P2 ;  /* 0x0000000607007c0c */ /* 0x000fe2000d741270 */
[----:B------:R-:W-:Y:S01]  /*65c80*/  ULDC UR4, c[0x0][0x228] ;  /* 0x00008a0000047ab9 */ /* 0x000fe20000000800 */
[----:B------:R-:W-:Y:S01]  /*65c90*/  ULDC UR6, c[0x0][0x228] ;  /* 0x00008a0000067ab9 */ /* 0x000fe20000000800 */
[----:B-1----:R-:W2:Y:S04]  /*65ca0*/  LDL.LU R244, [R1+0x1684] ;  /* 0x0016840001f47983 */ /* 0x002ea80000300800 */
[----:B------:R-:W4:Y:S01]  /*65cb0*/  LDL.LU R225, [R1+0x2f0] ;  /* 0x0002f00001e17983 */ /* 0x000f220000300800 */
[----:B------:R-:W-:-:S03]  /*65cc0*/  IMAD.WIDE R10, R224, 0x4, R4 ;  /* 0x00000004e00a7825 */ /* 0x000fc600078e0204 */
[----:B------:R1:W-:Y:S01]  /*65cd0*/  @P3 STG.E desc[UR8][R8.64], R245 ;  /* 0x000000f508003986 */ /* 0x0003e2000c101908 */
[----:B------:R-:W-:Y:S01]  /*65ce0*/  ISETP.LT.AND P3, PT, R6, UR4, !P6 ;  /* 0x0000000406007c0c */ /* 0x000fe2000f761270 */
[----:B------:R-:W-:Y:S01]  /*65cf0*/  ULDC UR4, c[0x0][0x228] ;  /* 0x00008a0000047ab9 */ /* 0x000fe20000000800 */
[----:B------:R-:W-:Y:S01]  /*65d00*/  IADD3 R224, R224, UR28, RZ ;  /* 0x0000001ce0e07c10 */ /* 0x000fe2000fffe0ff */
[----:B-1----:R-:W2:Y:S04]  /*65d10*/  LDL.LU R245, [R1+0x1680] ;  /* 0x0016800001f57983 */ /* 0x002ea80000300800 */
[----:B----4-:R1:W-:Y:S02]  /*65d20*/  @P2 STG.E desc[UR8][R10.64], R225 ;  /* 0x000000e10a002986 */ /* 0x0103e4000c101908 */
[----:B-1----:R-:W-:-:S05]  /*65d30*/  IMAD.WIDE R10, R224, 0x4, R2 ;  /* 0x00000004e00a7825 */ /* 0x002fca00078e0202 */
[----:B------:R1:W-:Y:S04]  /*65d40*/  @P3 STG.E desc[UR8][R10.64], R246 ;  /* 0x000000f60a003986 */ /* 0x0003e8000c101908 */
[----:B-1----:R-:W4:Y:S04]  /*65d50*/  LDL.LU R246, [R1+0x167c] ;  /* 0x00167c0001f67983 */ /* 0x002f280000300800 */
[----:B------:R-:W3:Y:S01]  /*65d60*/  LDL.LU R11, [R1+0x4f4] ;  /* 0x0004f400010b7983 */ /* 0x000ee20000300800 */
[----:B------:R-:W-:Y:S01]  /*65d70*/  ISETP.LT.AND P6, PT, R7, UR6, !P6 ;  /* 0x0000000607007c0c */ /* 0x000fe2000f7c1270 */
[----:B------:R-:W-:Y:S01]  /*65d80*/  IMAD.WIDE R8, R224, 0x4, R4 ;  /* 0x00000004e0087825 */ /* 0x000fe200078e0204 */
[----:B------:R-:W-:Y:S01]  /*65d90*/  ISETP.LT.AND P2, PT, R6, UR4, !P1 ;  /* 0x0000000406007c0c */ /* 0x000fe2000cf41270 */
[----:B------:R-:W-:Y:S01]  /*65da0*/  ULDC UR6, c[0x0][0x228] ;  /* 0x00008a0000067ab9 */ /* 0x000fe20000000800 */
[----:B------:R-:W-:Y:S01]  /*65db0*/  IADD3 R224, R224, UR28, RZ ;  /* 0x0000001ce0e07c10 */ /* 0x000fe2000fffe0ff */
[----:B------:R-:W-:-:S08]  /*65dc0*/  VIADD R225, R0, 0x7f ;  /* 0x0000007f00e17836 */ /* 0x000fd00000000000 */
[----:B---3--:R1:W-:Y:S01]  /*65dd0*/  @P6 STG.E desc[UR8][R8.64], R11 ;  /* 0x0000000b08006986 */ /* 0x0083e2000c101908 */
[----:B------:R-:W-:Y:S01]  /*65de0*/  ULDC UR4, c[0x0][0x22c] ;  /* 0x00008b0000047ab9 */ /* 0x000fe20000000800 */
[----:B-1----:R-:W-:-:S05]  /*65df0*/  IMAD.WIDE R8, R224, 0x4, R2 ;  /* 0x00000004e0087825 */ /* 0x002fca00078e0202 */
[----:B------:R1:W-:Y:S01]  /*65e00*/  @P2 STG.E desc[UR8][R8.64], R226 ;  /* 0x000000e208002986 */ /* 0x0003e2000c101908 */
[----:B------:R-:W-:-:S03]  /*65e10*/  IMAD.WIDE R10, R224, 0x4, R4 ;  /* 0x00000004e00a7825 */ /* 0x000fc600078e0204 */
[----:B-1----:R-:W3:Y:S01]  /*65e20*/  LDL.LU R9, [R1+0x2f4] ;  /* 0x0002f40001097983 */ /* 0x002ee20000300800 */
[----:B------:R-:W-:-:S03]  /*65e30*/  IADD3 R226, R224, UR28, RZ ;  /* 0x0000001ce0e27c10 */ /* 0x000fc6000fffe0ff */
[----:B------:R-:W2:Y:S01]  /*65e40*/  LDL.LU R224, [R1+0x6f8] ;  /* 0x0006f80001e07983 */ /* 0x000ea20000300800 */
[----:B------:R-:W-:Y:S01]  /*65e50*/  ISETP.LT.AND P1, PT, R7, UR6, !P1 ;  /* 0x0000000607007c0c */ /* 0x000fe2000cf21270 */
[----:B------:R-:W-:Y:S01]  /*65e60*/  ULDC UR6, c[0x0][0x228] ;  /* 0x00008a0000067ab9 */ /* 0x000fe20000000800 */
[----:B------:R-:W-:Y:S01]  /*65e70*/  ISETP.GE.AND P3, PT, R225, UR4, PT ;  /* 0x00000004e1007c0c */ /* 0x000fe2000bf66270 */
[----:B------:R-:W-:Y:S02]  /*65e80*/  ULDC UR4, c[0x0][0x228] ;  /* 0x00008a0000047ab9 */ /* 0x000fe40000000800 */
[----:B------:R-:W-:Y:S01]  /*65e90*/  ISETP.LT.AND P6, PT, R6, UR4, !P0 ;  /* 0x0000000406007c0c */ /* 0x000fe2000c7c1270 */
[----:B------:R-:W-:Y:S01]  /*65ea0*/  VIADD R225, R0, 0x80 ;  /* 0x0000008000e17836 */ /* 0x000fe20000000000 */
[----:B------:R-:W-:-:S06]  /*65eb0*/  ULDC UR4, c[0x0][0x22c] ;  /* 0x00008b0000047ab9 */ /* 0x000fcc0000000800 */
[----:B---3--:R1:W-:Y:S02]  /*65ec0*/  @P1 STG.E desc[UR8][R10.64], R9 ;  /* 0x000000090a001986 */ /* 0x0083e4000c101908 */
[----:B-1----:R-:W-:-:S05]  /*65ed0*/  IMAD.WIDE R8, R226, 0x4, R2 ;  /* 0x00000004e2087825 */ /* 0x002fca00078e0202 */
[----:B--2---:R1:W-:Y:S02]  /*65ee0*/  @P6 STG.E desc[UR8][R8.64], R224 ;  /* 0x000000e008006986 */ /* 0x0043e4000c101908 */
[C---:B-1----:R-:W-:Y:S01]  /*65ef0*/  IADD3 R224, R226.reuse, UR28, RZ ;  /* 0x0000001ce2e07c10 */ /* 0x042fe2000fffe0ff */
[----:B------:R-:W-:Y:S02]  /*65f00*/  IMAD.WIDE R8, R226, 0x4, R4 ;  /* 0x00000004e2087825 */ /* 0x000fe400078e0204 */
[----:B------:R-:W2:Y:S01]  /*65f10*/  LDL.LU R226, [R1+0xf8] ;  /* 0x0000f80001e27983 */ /* 0x000ea20000300800 */
[----:B------:R-:W-:Y:S01]  /*65f20*/  ISETP.GE.AND P2, PT, R225, UR4, PT ;  /* 0x00000004e1007c0c */ /* 0x000fe2000bf46270 */
[----:B------:R-:W-:Y:S02]  /*65f30*/  ULDC UR4, c[0x0][0x228] ;  /* 0x00008a0000047ab9 */ /* 0x000fe40000000800 */
[C---:B------:R-:W-:Y:S01]  /*65f40*/  ISETP.LT.AND P0, PT, R7.reuse, UR4, !P0 ;  /* 0x0000000407007c0c */ /* 0x040fe2000c701270 */
[----:B------:R-:W-:Y:S01]  /*65f50*/  VIADD R10, R0, 0x81 ;  /* 0x00000081000a7836 */ /* 0x000fe20000000000 */
[----:B------:R-:W-:Y:S01]  /*65f60*/  ISETP.LT.AND P1, PT, R6, UR6, !P4 ;  /* 0x0000000606007c0c */ /* 0x000fe2000e721270 */
[----:B------:R-:W-:Y:S01]  /*65f70*/  ULDC UR4, c[0x0][0x22c] ;  /* 0x00008b0000047ab9 */ /* 0x000fe20000000800 */
[----:B------:R-:W-:Y:S01]  /*65f80*/  VIADD R225, R0, 0x82 ;  /* 0x0000008200e17836 */ /* 0x000fe20000000000 */
[----:B------:R-:W-:Y:S01]  /*65f90*/  ULDC UR6, c[0x0][0x228] ;  /* 0x00008a0000067ab9 */ /* 0x000fe20000000800 */
[----:B------:R-:W-:Y:S01]  /*65fa0*/  ISETP.GE.AND P6, PT, R10, UR4, PT ;  /* 0x000000040a007c0c */ /* 0x000fe2000bfc6270 */
[----:B------:R-:W-:Y:S01]  /*65fb0*/  ULDC UR4, c[0x0][0x228] ;  /* 0x00008a0000047ab9 */ /* 0x000fe20000000800 */
[----:B------:R-:W-:Y:S01]  /*65fc0*/  IMAD.WIDE R10, R224, 0x4, R2 ;  /* 0x00000004e00a7825 */ /* 0x000fe200078e0202 */
[----:B------:R-:W-:Y:S01]  /*65fd0*/  ISETP.LT.AND P4, PT, R7, UR4, !P4 ;  /* 0x0000000407007c0c */ /* 0x000fe2000e781270 */
[----:B------:R-:W-:-:S03]  /*65fe0*/  ULDC UR4, c[0x0][0x22c] ;  /* 0x00008b0000047ab9 */ /* 0x000fc60000000800 */
[----:B------:R1:W-:Y:S01]  /*65ff0*/  @P0 STG.E desc[UR8][R8.64], R247 ;  /* 0x000000f708000986 */ /* 0x0003e2000c101908 */
[----:B------:R-:W-:Y:S01]  /*66000*/  ISETP.GE.AND P0, PT, R225, UR4, PT ;  /* 0x00000004e1007c0c */ /* 0x000fe2000bf06270 */
[----:B------:R-:W-:Y:S01]  /*66010*/  ULDC UR4, c[0x0][0x228] ;  /* 0x00008a0000047ab9 */ /* 0x000fe20000000800 */
[C---:B------:R-:W-:Y:S01]  /*66020*/  IADD3 R225, R224.reuse, UR28, RZ ;  /* 0x0000001ce0e17c10 */ /* 0x040fe2000fffe0ff */
[----:B-1----:R-:W-:-:S03]  /*66030*/  IMAD.WIDE R8, R224, 0x4, R4 ;  /* 0x00000004e0087825 */ /* 0x002fc600078e0204 */
[----:B------:R-:W-:Y:S01]  /*66040*/  IADD3 R224, R225, UR28, RZ ;  /* 0x0000001ce1e07c10 */ /* 0x000fe2000fffe0ff */
[----:B------:R-:W3:Y:S04]  /*66050*/  LDL.LU R247, [R1+0x1678] ;  /* 0x0016780001f77983 */ /* 0x000ee80000300800 */
[----:B--2---:R1:W-:Y:S01]  /*66060*/  @P1 STG.E desc[UR8][R10.64], R226 ;  /* 0x000000e20a001986 */ /* 0x0043e2000c101908 */
[C---:B------:R-:W-:Y:S01]  /*66070*/  ISETP.LT.AND P1, PT, R6.reuse, UR4, !P5 ;  /* 0x0000000406007c0c */ /* 0x040fe2000ef21270 */
[----:B------:R-:W-:Y:S02]  /*66080*/  ULDC UR4, c[0x0][0x228] ;  /* 0x00008a0000047ab9 */ /* 0x000fe40000000800 */
[----:B------:R-:W-:Y:S01]  /*66090*/  ISETP.LT.AND P5, PT, R7, UR4, !P5 ;  /* 0x0000000407007c0c */ /* 0x000fe2000efa1270 */
[----:B------:R-:W-:Y:S01]  /*660a0*/  ULDC UR4, c[0x0][0x228] ;  /* 0x00008a0000047ab9 */ /* 0x000fe20000000800 */
[----:B------:R2:W-:Y:S01]  /*660b0*/  @P4 STG.E desc[UR8][R8.64], R227 ;  /* 0x000000e308004986 */ /* 0x0005e2000c101908 */
[----:B------:R-:W-:Y:S01]  /*660c0*/  ISETP.LT.AND P4, PT, R6, UR4, !P3 ;  /* 0x0000000406007c0c */ /* 0x000fe2000df81270 */
[----:B------:R-:W-:Y:S01]  /*660d0*/  ULDC UR4, c[0x0][0x22c] ;  /* 0x00008b0000047ab9 */ /* 0x000fe20000000800 */
[----:B-1----:R-:W-:-:S04]  /*660e0*/  IMAD.WIDE R10, R225, 0x4, R2 ;  /* 0x00000004e10a7825 */ /* 0x002fc800078e0202 */
[----:B------:R-:W-:Y:S01]  /*660f0*/  VIADD R226, R0, 0x83 ;  /* 0x0000008300e27836 */ /* 0x000fe20000000000 */
[----:B------:R1:W-:Y:S04]  /*66100*/  @P1 STG.E desc[UR8][R10.64], R251 ;  /* 0x000000fb0a001986 */ /* 0x0003e8000c101908 */
[----:B------:R-:W-:Y:S01]  /*66110*/  ISETP.GE.AND P1, PT, R226, UR4, PT ;  /* 0x00000004e2007c0c */ /* 0x000fe2000bf26270 */
[----:B------:R-:W-:Y:S01]  /*66120*/  ULDC UR4, c[0x0][0x228] ;  /* 0x00008a0000047ab9 */ /* 0x000fe20000000800 */
[----:B--2---:R-:W2:Y:S01]  /*66130*/  LDL.LU R227, [R1+0x300] ;  /* 0x0003000001e37983 */ /* 0x004ea20000300800 */
[----:B------:R-:W-:Y:S01]  /*66140*/  ISETP.LT.AND P3, PT, R7, UR4, !P3 ;  /* 0x0000000407007c0c */ /* 0x000fe2000df61270 */
[----:B------:R-:W-:Y:S01]  /*66150*/  IMAD.WIDE R8, R225, 0x4, R4 ;  /* 0x00000004e1087825 */ /* 0x000fe200078e0204 */
[----:B------:R-:W-:-:S03]  /*66160*/  ULDC UR4, c[0x0][0x228] ;  /* 0x00008a0000047ab9 */ /* 0x000fc60000000800 */
[C---:B-1----:R-:W-:Y:S01]  /*66170*/  IMAD.WIDE R10, R224.reuse, 0x4, R2 ;  /* 0x00000004e00a7825 */ /* 0x042fe200078e0202 */
[----:B------:R1:W-:Y:S04]  /*66180*/  @P5 STG.E desc[UR8][R8.64], R250 ;  /* 0x000000fa08005986 */ /* 0x0003e8000c101908 */
[----:B------:R-:W-:Y:S01]  /*66190*/  @P4 STG.E desc[UR8][R10.64], R249 ;  /* 0x000000f90a004986 */ /* 0x000fe2000c101908 */
[----:B-1----:R-:W-:-:S05]  /*661a0*/  IMAD.WIDE R8, R224, 0x4, R4 ;  /* 0x00000004e0087825 */ /* 0x002fca00078e0204 */
[----:B------:R1:W-:Y:S04]  /*661b0*/  @P3 STG.E desc[UR8][R8.64], R248 ;  /* 0x000000f808003986 */ /* 0x0003e8000c101908 */
[----:B-1----:R-:W4:Y:S01]  /*661c0*/  LDL.LU R9, [R1+0x700] ;  /* 0x0007000001097983 */ /* 0x002f220000300800 */
[----:B------:R-:W-:Y:S01]  /*661d0*/  ISETP.LT.AND P5, PT, R6, UR4, !P2 ;  /* 0x0000000406007c0c */ /* 0x000fe2000d7a1270 */
[----:B------:R-:W-:Y:S01]  /*661e0*/  VIADD R226, R0, 0x84 ;  /* 0x0000008400e27836 */ /* 0x000fe20000000000 */
[----:B------:R-:W-:Y:S01]  /*661f0*/  IADD3 R225, R224, UR28, RZ ;  /* 0x0000001ce0e17c10 */ /* 0x000fe2000fffe0ff */
[----:B------:R-:W-:Y:S01]  /*66200*/  ULDC UR4, c[0x0][0x22c] ;  /* 0x00008b0000047ab9 */ /* 0x000fe20000000800 */
[----:B------:R-:W3:Y:S02]  /*66210*/  LDL.LU R248, [R1+0x704] ;  /* 0x0007040001f87983 */ /* 0x000ee40000300800 */
[----:B------:R-:W-:Y:S01]  /*66220*/  ISETP.GE.AND P3, PT, R226, UR4, PT ;  /* 0x00000004e2007c0c */ /* 0x000fe2000bf66270 */
[C---:B------:R-:W-:Y:S01]  /*66230*/  IMAD.WIDE R10, R225.reuse, 0x4, R2 ;  /* 0x00000004e10a7825 */ /* 0x040fe200078e0202 */
[----:B------:R-:W-:Y:S01]  /*66240*/  IADD3 R226, R0, 0x85, RZ ;  /* 0x0000008500e27810 */ /* 0x000fe20007ffe0ff */
[----:B------:R-:W3:Y:S01]  /*66250*/  LDL.LU R250, [R1+0x104] ;  /* 0x0001040001fa7983 */ /* 0x000ee20000300800 */
[----:B------:R-:W-:Y:S01]  /*66260*/  ULDC UR4, c[0x0][0x22c] ;  /* 0x00008b0000047ab9 */ /* 0x000fe20000000800 */
[----:B------:R-:W-:-:S02]  /*66270*/  VIADD R224, R225, UR28 ;  /* 0x0000001ce1e07c36 */ /* 0x000fc40008000000 */
[----:B------:R-:W3:Y:S04]  /*66280*/  LDL.LU R249, [R1+0x708] ;  /* 0x0007080001f97983 */ /* 0x000ee80000300800 */
[----:B------:R-:W3:Y:S04]  /*66290*/  LDL.LU R251, [R1+0x70c] ;  /* 0x00070c0001fb7983 */ /* 0x000ee80000300800 */
[----:B----4-:R1:W-:Y:S01]  /*662a0*/  @P5 STG.E desc[UR8][R10.64], R9 ;  /* 0x000000090a005986 */ /* 0x0103e2000c101908 */
[----:B------:R-:W-:Y:S01]  /*662b0*/  ISETP.GE.AND P5, PT, R226, UR4, PT ;  /* 0x00000004e2007c0c */ /* 0x000fe2000bfa6270 */
[----:B------:R-:W-:Y:S01]  /*662c0*/  ULDC UR4, c[0x0][0x228] ;  /* 0x00008a0000047ab9 */ /* 0x000fe20000000800 */
[----:B-1----:R-:W-:-:S02]  /*662d0*/  IMAD.WIDE R8, R225, 0x4, R4 ;  /* 0x00000004e1087825 */ /* 0x002fc400078e0204 */
[----:B------:R-:W4:Y:S04]  /*662e0*/  LDL.LU R225, [R1+0x100] ;  /* 0x0001000001e17983 */ /* 0x000f280000300800 */
[----:B------:R-:W2:Y:S01]  /*662f0*/  LDL.LU R226, [R1+0x500] ;  /* 0x0005000001e27983 */ /* 0x000ea20000300800 */
[C---:B------:R-:W-:Y:S02]  /*66300*/  ISETP.LT.AND P2, PT, R7.reuse, UR6, !P2 ;  /* 0x0000000607007c0c */ /* 0x040fe4000d741270 */
[----:B------:R-:W-:Y:S01]  /*66310*/  ISETP.LT.AND P4, PT, R6, UR10, !P6 ;  /* 0x0000000a06007c0c */ /* 0x000fe2000f781270 */
[----:B------:R-:W-:Y:S01]  /*66320*/  IMAD.WIDE R10, R224, 0x4, R2 ;  /* 0x00000004e00a7825 */ /* 0x000fe200078e0202 */
[----:B------:R-:W-:Y:S01]  /*66330*/  ULDC UR6, c[0x0][0x228] ;  /* 0x00008a0000067ab9 */ /* 0x000fe20000000800 */
[----:B------:R-:W-:Y:S01]  /*66340*/  ULDC UR10, c[0x0][0x228] ;  /* 0x00008a00000a7ab9 */ /* 0x000fe20000000800 */
[----:B------:R-:W-:Y:S01]  /*66350*/  ISETP.LT.AND P6, PT, R7, UR6, !P6 ;  /* 0x0000000607007c0c */ /* 0x000fe2000f7c1270 */
[----:B------:R-:W-:-:S06]  /*66360*/  ULDC UR6, c[0x0][0x228] ;  /* 0x00008a0000067ab9 */ /* 0x000fcc0000000800 */
[----:B--2---:R1:W-:Y:S04]  /*66370*/  @P2 STG.E desc[UR8][R8.64], R226 ;  /* 0x000000e208002986 */ /* 0x0043e8000c101908 */
[----:B----4-:R2:W-:Y:S01]  /*66380*/  @P4 STG.E desc[UR8][R10.64], R225 ;  /* 0x000000e10a004986 */ /* 0x0105e2000c101908 */
[----:B------:R-:W-:Y:S01]  /*66390*/  ISETP.LT.AND P4, PT, R6, UR4, !P0 ;  /* 0x0000000406007c0c */ /* 0x000fe2000c781270 */
[----:B------:R-:W-:Y:S01]  /*663a0*/  ULDC UR4, c[0x0][0x22c] ;  /* 0x00008b0000047ab9 */ /* 0x000fe20000000800 */
[C---:B-1----:R-:W-:Y:S01]  /*663b0*/  IMAD.WIDE R8, R224.reuse, 0x4, R4 ;  /* 0x00000004e0087825 */ /* 0x042fe200078e0204 */
[----:B--2---:R-:W-:-:S04]  /*663c0*/  IADD3 R10, R224, UR28, RZ ;  /* 0x0000001ce00a7c10 */ /* 0x004fc8000fffe0ff */
[----:B------:R-:W-:Y:S01]  /*663d0*/  @P6 STG.E desc[UR8][R8.64], R227 ;  /* 0x000000e308006986 */ /* 0x000fe2000c101908 */
[----:B------:R-:W-:-:S05]  /*663e0*/  IMAD.WIDE R224, R10, 0x4, R2 ;  /* 0x000000040ae07825 */ /* 0x000fca00078e0202 */
[----:B---3--:R1:W-:Y:S04]  /*663f0*/  @P4 STG.E desc[UR8][R224.64], R248 ;  /* 0x000000f8e0004986 */ /* 0x0083e8000c101908 */
[----:B-1----:R-:W2:Y:S04]  /*66400*/  LDL.LU R248, [R1+0x1674] ;  /* 0x0016740001f87983 */ /* 0x002ea80000300800 */
[----:B------:R-:W3:Y:S01]  /*66410*/  LDL.LU R224, [R1+0x504] ;  /* 0x0005040001e07983 */ /* 0x000ee20000300800 */
[----:B------:R-:W-:Y:S02]  /*66420*/  ISETP.LT.AND P0, PT, R7, UR6, !P0 ;  /* 0x0000000607007c0c */ /* 0x000fe4000c701270 */
[----:B------:R-:W-:Y:S01]  /*66430*/  ISETP.LT.AND P2, PT, R6, UR10, !P1 ;  /* 0x0000000a06007c0c */ /* 0x000fe2000cf41270 */
[----:B------:R-:W-:Y:S01]  /*66440*/  VIADD R11, R0, 0x86 ;  /* 0x00000086000b7836 */ /* 0x000fe20000000000 */
[----:B------:R-:W4:Y:S01]  /*66450*/  LDL.LU R225, [R1+0x508] ;  /* 0x0005080001e17983 */ /* 0x000f220000300800 */
[----:B------:R-:W-:Y:S01]  /*66460*/  VIADD R226, R10, UR28 ;  /* 0x0000001c0ae27c36 */ /* 0x000fe20008000000 */
[----:B------:R-:W-:Y:S01]  /*66470*/  IADD3 R227, R0, 0x87, RZ ;  /* 0x0000008700e37810 */ /* 0x000fe20007ffe0ff */
[----:B------:R-:W-:Y:S01]  /*66480*/  IMAD.WIDE R8, R10, 0x4, R4 ;  /* 0x000000040a087825 */ /* 0x000fe200078e0204 */
[----:B------:R-:W-:Y:S01]  /*66490*/  ISETP.GE.AND P6, PT, R11, UR4, PT ;  /* 0x000000040b007c0c */ /* 0x000fe2000bfc6270 */
[----:B------:R-:W-:Y:S01]  /*664a0*/  ULDC UR4, c[0x0][0x22c] ;  /* 0x00008b0000047ab9 */ /* 0x000fe20000000800 */
[----:B------:R-:W-:Y:S01]  /*664b0*/  ULDC UR6, c[0x0][0x228] ;  /* 0x00008a0000067ab9 */ /* 0x000fe20000000800 */
[----:B------:R-:W-:Y:S01]  /*664c0*/  IMAD.WIDE R10, R226, 0x4, R2 ;  /* 0x00000004e20a7825 */ /* 0x000fe200078e0202 */
[----:B------:R-:W-:Y:S01]  /*664d0*/  ISETP.GE.AND P4, PT, R227, UR4, PT ;  /* 0x00000004e3007c0c */ /* 0x000fe2000bf86270 */
[----:B------:R-:W-:Y:S01]  /*664e0*/  ULDC UR4, c[0x0][0x228] ;  /* 0x00008a0000047ab9 */ /* 0x000fe20000000800 */
[----:B------:R-:W-:Y:S01]  /*664f0*/  ULDC UR10, c[0x0][0x228] ;  /* 0x00008a00000a7ab9 */ /* 0x000fe20000000800 */
[----:B---3--:R-:W-:Y:S04]  /*66500*/  @P0 STG.E desc[UR8][R8.64], R224 ;  /* 0x000000e008000986 */ /* 0x008fe8000c101908 */
[----:B------:R1:W-:Y:S04]  /*66510*/  @P2 STG.E desc[UR8][R10.64], R250 ;  /* 0x000000fa0a002986 */ /* 0x0003e8000c101908 */
[----:B-1----:R-:W3:Y:S04]  /*66520*/  LDL.LU R11, [R1+0x304] ;  /* 0x00030400010b7983 */ /* 0x002ee80000300800 */
[----:B------:R-:W2:Y:S01]  /*66530*/  LDL.LU R250, [R1+0x108] ;  /* 0x0001080001fa7983 */ /* 0x000ea20000300800 */
[----:B------:R-:W-:Y:S01]  /*66540*/  ISETP.LT.AND P1, PT, R7, UR4, !P1 ;  /* 0x0000000407007c0c */ /* 0x000fe2000cf21270 */
[----:B------:R-:W-:-:S02]  /*66550*/  ULDC UR4, c[0x0][0x228] ;  /* 0x00008a0000047ab9 */ /* 0x000fc40000000800 */
[----:B------:R-:W-:Y:S01]  /*66560*/  ISETP.LT.AND P2, PT, R6, UR4, !P3 ;  /* 0x0000000406007c0c */ /* 0x000fe2000df41270 */
[----:B------:R-:W-:Y:S01]  /*66570*/  VIADD R8, R0, 0x88 ;  /* 0x0000008800087836 */ /* 0x000fe20000000000 */
[C---:B------:R-:W-:Y:S01]  /*66580*/  IADD3 R224, R226.reuse, UR28, RZ ;  /* 0x0000001ce2e07c10 */ /* 0x040fe2000fffe0ff */
        /* <DEDUP_REMOVED lines=8> */
[----:B---3--:R1:W-:Y:S02]  /*66610*/  @P1 STG.E desc[UR8][R226.64], R11 ;  /* 0x0000000be2001986 */ /* 0x0083e4000c101908 */
[----:B------:R-:W-:Y:S01]  /*66620*/  ISETP.GE.AND P1, PT, R10, UR4, PT ;  /* 0x000000040a007c0c */ /* 0x000fe2000bf26270 */
[----:B------:R-:W-:Y:S01]  /*66630*/  ULDC UR4, c[0x0][0x228] ;  /* 0x00008a0000047ab9 */ /* 0x000fe20000000800 */
[----:B------:R3:W-:Y:S01]  /*66640*/  @P2 STG.E desc[UR8][R8.64], R249 ;  /* 0x000000f908002986 */ /* 0x0007e2000c101908 */
[----:B------:R-:W-:Y:S01]  /*66650*/  ISETP.LT.AND P2, PT, R6, UR4, !P5 ;  /* 0x0000000406007c0c */ /* 0x000fe2000ef41270 */
[----:B------:R-:W-:Y:S01]  /*66660*/  ULDC UR4, c[0x0][0x228] ;  /* 0x00008a0000047ab9 */ /* 0x000fe20000000800 */
[C---:B-1----:R-:W-:Y:S01]  /*66670*/  IMAD.WIDE R10, R224.reuse, 0x4, R4 ;  /* 0x00000004e00a7825 */ /* 0x042fe200078e0204 */
[----:B------:R-:W-:Y:S01]  /*66680*/  IADD3 R224, R224, UR28, RZ ;  /* 0x0000001ce0e07c10 */ /* 0x000fe2000fffe0ff */
[----:B------:R-:W2:Y:S04]  /*66690*/  LDL.LU R226, [R1+0x10c] ;  /* 0x00010c0001e27983 */ /* 0x000ea80000300800 */
[----:B----4-:R1:W-:Y:S04]  /*666a0*/  @P3 STG.E desc[UR8][R10.64], R225 ;  /* 0x000000e10a003986 */ /* 0x0103e8000c101908 */
[----:B------:R-:W4:Y:S04]  /*666b0*/  LDL.LU R227, [R1+0x30c] ;  /* 0x00030c0001e37983 */ /* 0x000f280000300800 */
[----:B---3--:R-:W3:Y:S01]  /*666c0*/  LDL.LU R249, [R1+0x1670] ;  /* 0x0016700001f97983 */ /* 0x008ee20000300800 */
[----:B-1----:R-:W-:-:S05]  /*666d0*/  IMAD.WIDE R10, R224, 0x4, R2 ;  /* 0x00000004e00a7825 */ /* 0x002fca00078e0202 */
[----:B--2---:R1:W-:Y:S04]  /*666e0*/  @P2 STG.E desc[UR8][R10.64], R250 ;  /* 0x000000fa0a002986 */ /* 0x0043e8000c101908 */
[----:B-1----:R-:W2:Y:S04]  /*666f0*/  LDL.LU R250, [R1+0x166c] ;  /* 0x00166c0001fa7983 */ /* 0x002ea80000300800 */
[----:B------:R-:W4:Y:S01]  /*66700*/  LDL.LU R11, [R1+0x308] ;  /* 0x00030800010b7983 */ /* 0x000f220000300800 */
[----:B------:R-:W-:Y:S01]  /*66710*/  ISETP.LT.AND P5, PT, R7, UR6, !P5 ;  /* 0x0000000607007c0c */ /* 0x000fe2000efa1270 */
[----:B------:R-:W-:Y:S01]  /*66720*/  IMAD.WIDE R8, R224, 0x4, R4 ;  /* 0x00000004e0087825 */ /* 0x000fe200078e0204 */
[----:B------:R-:W-:Y:S01]  /*66730*/  ISETP.LT.AND P3, PT, R6, UR4, !P6 ;  /* 0x0000000406007c0c */ /* 0x000fe2000f761270 */
[----:B------:R-:W-:Y:S01]  /*66740*/  ULDC UR6, c[0x0][0x228] ;  /* 0x00008a0000067ab9 */ /* 0x000fe20000000800 */
[----:B------:R-:W-:Y:S01]  /*66750*/  IADD3 R224, R224, UR28, RZ ;  /* 0x0000001ce0e07c10 */ /* 0x000fe2000fffe0ff */
[----:B------:R-:W-:-:S08]  /*66760*/  VIADD R225, R0, 0x8a ;  /* 0x0000008a00e17836 */ /* 0x000fd00000000000 */
[----:B----4-:R1:W-:Y:S01]  /*66770*/  @P5 STG.E desc[UR8][R8.64], R11 ;  /* 0x0000000b08005986 */ /* 0x0103e2000c101908 */
[----:B------:R-:W-:Y:S01]  /*66780*/  ULDC UR4, c[0x0][0x22c] ;  /* 0x00008b0000047ab9 */ /* 0x000fe20000000800 */
[----:B-1----:R-:W-:-:S05]  /*66790*/  IMAD.WIDE R8, R224, 0x4, R2 ;  /* 0x00000004e0087825 */ /* 0x002fca00078e0202 */
[----:B------:R1:W-:Y:S04]  /*667a0*/  @P3 STG.E desc[UR8][R8.64], R251 ;  /* 0x000000fb08003986 */ /* 0x0003e8000c101908 */
[----:B-1----:R-:W4:Y:S04]  /*667b0*/  LDL.LU R251, [R1+0x1668] ;  /* 0x0016680001fb7983 */ /* 0x002f280000300800 */
[----:B------:R-:W3:Y:S01]  /*667c0*/  LDL.LU R9, [R1+0x50c] ;  /* 0x00050c0001097983 */ /* 0x000ee20000300800 */
[----:B------:R-:W-:Y:S01]  /*667d0*/  ISETP.LT.AND P6, PT, R7, UR6, !P6 ;  /* 0x0000000607007c0c */ /* 0x000fe2000f7c1270 */
[----:B------:R-:W-:Y:S01]  /*667e0*/  IMAD.WIDE R10, R224, 0x4, R4 ;  /* 0x00000004e00a7825 */ /* 0x000fe200078e0204 */
[----:B------:R-:W-:Y:S01]  /*667f0*/  ISETP.GE.AND P2, PT, R225, UR4, PT ;  /* 0x00000004e1007c0c */ /* 0x000fe2000bf46270 */
[----:B------:R-:W-:Y:S01]  /*66800*/  ULDC UR4, c[0x0][0x228] ;  /* 0x00008a0000047ab9 */ /* 0x000fe20000000800 */
[----:B------:R-:W-:Y:S01]  /*66810*/  ULDC UR6, c[0x0][0x228] ;  /* 0x00008a0000067ab9 */ /* 0x000fe20000000800 */
[----:B------:R-:W-:Y:S01]  /*66820*/  ISETP.LT.AND P5, PT, R6, UR4, !P4 ;  /* 0x0000000406007c0c */ /* 0x000fe2000e7a1270 */
[----:B------:R-:W-:Y:S01]  /*66830*/  VIADD R225, R0, 0x8b ;  /* 0x0000008b00e17836 */ /* 0x000fe20000000000 */
[----:B------:R-:W-:Y:S01]  /*66840*/  IADD3 R224, R224, UR28, RZ ;  /* 0x0000001ce0e07c10 */ /* 0x000fe2000fffe0ff */
[----:B------:R-:W-:-:S03]  /*66850*/  ULDC UR4, c[0x0][0x22c] ;  /* 0x00008b0000047ab9 */ /* 0x000fc60000000800 */
[----:B------:R-:W-:Y:S01]  /*66860*/  ISETP.GE.AND P3, PT, R225, UR4, PT ;  /* 0x00000004e1007c0c */ /* 0x000fe2000bf66270 */
[----:B------:R-:W-:Y:S01]  /*66870*/  ULDC UR4, c[0x0][0x228] ;  /* 0x00008a0000047ab9 */ /* 0x000fe20000000800 */
[----:B------:R-:W-:Y:S01]  /*66880*/  VIADD R225, R0, 0x8c ;  /* 0x0000008c00e17836 */ /* 0x000fe20000000000 */
[----:B------:R-:W-:Y:S01]  /*66890*/  ISETP.LT.AND P4, PT, R7, UR4, !P4 ;  /* 0x0000000407007c0c */ /* 0x000fe2000e781270 */
[----:B------:R-:W-:Y:S01]  /*668a0*/  ULDC UR4, c[0x0][0x22c] ;  /* 0x00008b0000047ab9 */ /* 0x000fe20000000800 */
[----:B---3--:R1:W-:Y:S01]  /*668b0*/  @P6 STG.E desc[UR8][R10.64], R9 ;  /* 0x000000090a006986 */ /* 0x0083e2000c101908 */
[----:B------:R-:W-:Y:S01]  /*668c0*/  ISETP.LT.AND P6, PT, R6, UR6, !P0 ;  /* 0x0000000606007c0c */ /* 0x000fe2000c7c1270 */
[----:B------:R-:W-:Y:S01]  /*668d0*/  ULDC UR6, c[0x0][0x228] ;  /* 0x00008a0000067ab9 */ /* 0x000fe20000000800 */
[----:B-1----:R-:W-:-:S05]  /*668e0*/  IMAD.WIDE R8, R224, 0x4, R2 ;  /* 0x00000004e0087825 */ /* 0x002fca00078e0202 */
[----:B------:R1:W-:Y:S01]  /*668f0*/  @P5 STG.E desc[UR8][R8.64], R226 ;  /* 0x000000e208005986 */ /* 0x0003e2000c101908 */
[----:B------:R-:W-:Y:S01]  /*66900*/  ISETP.GE.AND P5, PT, R225, UR4, PT ;  /* 0x00000004e1007c0c */ /* 0x000fe2000bfa6270 */
[----:B------:R-:W-:Y:S01]  /*66910*/  ULDC UR4, c[0x0][0x228] ;  /* 0x00008a0000047ab9 */ /* 0x000fe20000000800 */
[----:B------:R-:W-:Y:S02]  /*66920*/  IADD3 R225, R224, UR28, RZ ;  /* 0x0000001ce0e17c10 */ /* 0x000fe4000fffe0ff */
[----:B------:R-:W-:Y:S01]  /*66930*/  ISETP.LT.AND P0, PT, R7, UR4, !P0 ;  /* 0x0000000407007c0c */ /* 0x000fe2000c701270 */
[----:B------:R-:W-:Y:S02]  /*66940*/  ULDC UR4, c[0x0][0x22c] ;  /* 0x00008b0000047ab9 */ /* 0x000fe40000000800 */
[----:B------:R-:W-:-:S04]  /*66950*/  IMAD.WIDE R10, R225, 0x4, R2 ;  /* 0x00000004e10a7825 */ /* 0x000fc800078e0202 */
        /* <DEDUP_REMOVED lines=12> */
[----:B------:R1:W-:Y:S01]  /*66a20*/  @P0 STG.E desc[UR8][R8.64], R244 ;  /* 0x000000f408000986 */ /* 0x0003e2000c101908 */
[----:B------:R-:W-:Y:S01]  /*66a30*/  ISETP.LT.AND P0, PT, R6, UR4, !P2 ;  /* 0x0000000406007c0c */ /* 0x000fe2000d701270 */
[C---:B---3--:R-:W-:Y:S01]  /*66a40*/  IMAD.WIDE R10, R227.reuse, 0x4, R2 ;  /* 0x00000004e30a7825 */ /* 0x048fe200078e0202 */
[C---:B------:R-:W-:Y:S01]  /*66a50*/  IADD3 R225, R227.reuse, UR28, RZ ;  /* 0x0000001ce3e17c10 */ /* 0x040fe2000fffe0ff */
[----:B------:R-:W-:Y:S02]  /*66a60*/  ULDC UR4, c[0x0][0x22c] ;  /* 0x00008b0000047ab9 */ /* 0x000fe40000000800 */
[----:B------:R-:W-:Y:S01]  /*66a70*/  VIADD R224, R0, 0x8e ;  /* 0x0000008e00e07836 */ /* 0x000fe20000000000 */
[----:B------:R3:W-:Y:S04]  /*66a80*/  @P6 STG.E desc[UR8][R10.64], R240 ;  /* 0x000000f00a006986 */ /* 0x0007e8000c101908 */
[----:B------:R-:W-:Y:S01]  /*66a90*/  ISETP.GE.AND P6, PT, R224, UR4, PT ;  /* 0x00000004e0007c0c */ /* 0x000fe2000bfc6270 */
[----:B-1----:R-:W-:Y:S01]  /*66aa0*/  IMAD.WIDE R8, R227, 0x4, R4 ;  /* 0x00000004e3087825 */ /* 0x002fe200078e0204 */
[----:B------:R-:W-:-:S02]  /*66ab0*/  ULDC UR4, c[0x0][0x228] ;  /* 0x00008a0000047ab9 */ /* 0x000fc40000000800 */
[----:B------:R-:W-:Y:S01]  /*66ac0*/  ISETP.LT.AND P2, PT, R7, UR4, !P2 ;  /* 0x0000000407007c0c */ /* 0x000fe2000d741270 */
[----:B------:R-:W-:Y:S01]  /*66ad0*/  ULDC UR4, c[0x0][0x228] ;  /* 0x00008a0000047ab9 */ /* 0x000fe20000000800 */
[C---:B---3--:R-:W-:Y:S01]  /*66ae0*/  IMAD.WIDE R10, R225.reuse, 0x4, R2 ;  /* 0x00000004e10a7825 */ /* 0x048fe200078e0202 */
[----:B------:R1:W-:Y:S01]  /*66af0*/  @P1 STG.E desc[UR8][R8.64], R236 ;  /* 0x000000ec08001986 */ /* 0x0003e2000c101908 */
[----:B------:R-:W-:-:S03]  /*66b00*/  IADD3 R227, R225, UR28, RZ ;  /* 0x0000001ce1e37c10 */ /* 0x000fc6000fffe0ff */
[----:B------:R3:W-:Y:S01]  /*66b10*/  @P0 STG.E desc[UR8][R10.64], R249 ;  /* 0x000000f90a000986 */ /* 0x0007e2000c101908 */
[C---:B------:R-:W-:Y:S01]  /*66b20*/  ISETP.LT.AND P0, PT, R6.reuse, UR4, !P3 ;  /* 0x0000000406007c0c */ /* 0x040fe2000df01270 */
[----:B------:R-:W-:Y:S01]  /*66b30*/  IMAD.WIDE R224, R225, 0x4, R4 ;  /* 0x00000004e1e07825 */ /* 0x000fe200078e0204 */
[----:B------:R-:W-:Y:S01]  /*66b40*/  ISETP.LT.AND P3, PT, R7, UR6, !P3 ;  /* 0x0000000607007c0c */ /* 0x000fe2000df61270 */
[----:B------:R-:W-:Y:S01]  /*66b50*/  ULDC UR4, c[0x0][0x22c] ;  /* 0x00008b0000047ab9 */ /* 0x000fe20000000800 */
[----:B------:R-:W-:Y:S01]  /*66b60*/  ISETP.LT.AND P1, PT, R6, UR10, !P5 ;  /* 0x0000000a06007c0c */ /* 0x000fe2000ef21270 */
[C---:B------:R-:W-:Y:S01]  /*66b70*/  VIADD R226, R0.reuse, 0x8f ;  /* 0x0000008f00e27836 */ /* 0x040fe20000000000 */
[----:B------:R2:W-:Y:S01]  /*66b80*/  @P2 STG.E desc[UR8][R224.64], R245 ;  /* 0x000000f5e0002986 */ /* 0x0005e2000c101908 */
[----:B-1----:R-:W-:Y:S01]  /*66b90*/  IMAD.WIDE R8, R227, 0x4, R2 ;  /* 0x00000004e3087825 */ /* 0x002fe200078e0202 */
[----:B------:R-:W-:Y:S01]  /*66ba0*/  IADD3 R236, R0, 0x90, RZ ;  /* 0x0000009000ec7810 */ /* 0x000fe20007ffe0ff */
[----:B------:R-:W-:-:S02]  /*66bb0*/  ULDC UR6, c[0x0][0x228] ;  /* 0x00008a0000067ab9 */ /* 0x000fc40000000800 */
[C---:B---3--:R-:W-:Y:S01]  /*66bc0*/  VIADD R249, R227.reuse, UR28 ;  /* 0x0000001ce3f97c36 */ /* 0x048fe20008000000 */
[----:B------:R-:W-:Y:S01]  /*66bd0*/  ISETP.GE.AND P2, PT, R226, UR4, PT ;  /* 0x00000004e2007c0c */ /* 0x000fe2000bf46270 */
[----:B------:R-:W-:Y:S01]  /*66be0*/  IMAD.WIDE R10, R227, 0x4, R4 ;  /* 0x00000004e30a7825 */ /* 0x000fe200078e0204 */
[----:B------:R-:W-:Y:S01]  /*66bf0*/  ULDC UR4, c[0x0][0x22c] ;  /* 0x00008b0000047ab9 */ /* 0x000fe20000000800 */
[----:B------:R-:W-:Y:S01]  /*66c00*/  ISETP.LT.AND P5, PT, R7, UR6, !P5 ;  /* 0x0000000607007c0c */ /* 0x000fe2000efa1270 */
[----:B------:R1:W-:Y:S01]  /*66c10*/  @P0 STG.E desc[UR8][R8.64], R241 ;  /* 0x000000f108000986 */ /* 0x0003e2000c101908 */
[C---:B------:R-:W-:Y:S01]  /*66c20*/  IMAD.WIDE R226, R249.reuse, 0x4, R2 ;  /* 0x00000004f9e27825 */ /* 0x040fe200078e0202 */
[----:B------:R-:W-:Y:S01]  /*66c30*/  ISETP.GE.AND P0, PT, R236, UR4, PT ;  /* 0x00000004ec007c0c */ /* 0x000fe2000bf06270 */
[----:B------:R-:W-:Y:S01]  /*66c40*/  ULDC UR4, c[0x0][0x228] ;  /* 0x00008a0000047ab9 */ /* 0x000fe20000000800 */
[----:B------:R3:W-:Y:S01]  /*66c50*/  @P3 STG.E desc[UR8][R10.64], R237 ;  /* 0x000000ed0a003986 */ /* 0x0007e2000c101908 */
[C---:B--2---:R-:W-:Y:S01]  /*66c60*/  IMAD.WIDE R224, R249.reuse, 0x4, R4 ;  /* 0x00000004f9e07825 */ /* 0x044fe200078e0204 */
[----:B------:R-:W-:Y:S01]  /*66c70*/  ULDC UR6, c[0x0][0x228] ;  /* 0x00008a0000067ab9 */ /* 0x000fe20000000800 */
[----:B------:R-:W-:Y:S01]  /*66c80*/  ULDC UR10, c[0x0][0x228] ;  /* 0x00008a00000a7ab9 */ /* 0x000fe20000000800 */
[----:B------:R2:W-:Y:S01]  /*66c90*/  @P1 STG.E desc[UR8][R226.64], R250 ;  /* 0x000000fae2001986 */ /* 0x0005e2000c101908 */
[----:B------:R-:W-:Y:S01]  /*66ca0*/  ISETP.LT.AND P1, PT, R6, UR4, !P4 ;  /* 0x0000000406007c0c */ /* 0x000fe2000e721270 */
[----:B------:R-:W-:Y:S01]  /*66cb0*/  VIADD R236, R0, 0x91 ;  /* 0x0000009100ec7836 */ /* 0x000fe20000000000 */
[----:B------:R-:W-:Y:S01]  /*66cc0*/  IADD3 R249, R249, UR28, RZ ;  /* 0x0000001cf9f97c10 */ /* 0x000fe2000fffe0ff */
[----:B------:R-:W-:Y:S01]  /*66cd0*/  ULDC UR4, c[0x0][0x22c] ;  /* 0x00008b0000047ab9 */ /* 0x000fe20000000800 */
[----:B------:R-:W-:-:S02]  /*66ce0*/  ISETP.LT.AND P4, PT, R7, UR6, !P4 ;  /* 0x0000000607007c0c */ /* 0x000fc4000e781270 */
[----:B------:R-:W-:Y:S01]  /*66cf0*/  ISETP.LT.AND P3, PT, R6, UR10, !P6 ;  /* 0x0000000a06007c0c */ /* 0x000fe2000f761270 */
[----:B------:R4:W-:Y:S01]  /*66d00*/  @P5 STG.E desc[UR8][R224.64], R246 ;  /* 0x000000f6e0005986 */ /* 0x0009e2000c101908 */
[C---:B-1----:R-:W-:Y:S01]  /*66d10*/  IMAD.WIDE R8, R249.reuse, 0x4, R2 ;  /* 0x00000004f9087825 */ /* 0x042fe200078e0202 */
[----:B------:R-:W-:Y:S01]  /*66d20*/  ISETP.GE.AND P5, PT, R236, UR4, PT ;  /* 0x00000004ec007c0c */ /* 0x000fe2000bfa6270 */
[----:B------:R-:W-:Y:S01]  /*66d30*/  ULDC UR4, c[0x0][0x22c] ;  /* 0x00008b0000047ab9 */ /* 0x000fe20000000800 */
[----:B------:R-:W-:Y:S01]  /*66d40*/  IADD3 R236, R0, 0x92, RZ ;  /* 0x0000009200ec7810 */ /* 0x000fe20007ffe0ff */
[C---:B---3--:R-:W-:Y:S01]  /*66d50*/  VIADD R237, R249.reuse, UR28 ;  /* 0x0000001cf9ed7c36 */ /* 0x048fe20008000000 */
[----:B------:R1:W-:Y:S01]  /*66d60*/  @P1 STG.E desc[UR8][R8.64], R242 ;  /* 0x000000f208001986 */ /* 0x0003e2000c101908 */
[----:B------:R-:W-:Y:S01]  /*66d70*/  IMAD.WIDE R10, R249, 0x4, R4 ;  /* 0x00000004f90a7825 */ /* 0x000fe200078e0204 */
[----:B------:R-:W-:Y:S01]  /*66d80*/  ISETP.GE.AND P1, PT, R236, UR4, PT ;  /* 0x00000004ec007c0c */ /* 0x000fe2000bf26270 */
[----:B------:R-:W-:Y:S01]  /*66d90*/  ULDC UR4, c[0x0][0x228] ;  /* 0x00008a0000047ab9 */ /* 0x000fe20000000800 */
[----:B------:R-:W-:Y:S01]  /*66da0*/  ULDC UR6, c[0x0][0x228] ;  /* 0x00008a0000067ab9 */ /* 0x000fe20000000800 */
[----:B--2---:R-:W-:Y:S01]  /*66db0*/  IMAD.WIDE R226, R237, 0x4, R2 ;  /* 0x00000004ede27825 */ /* 0x004fe200078e0202 */
[----:B------:R-:W-:Y:S01]  /*66dc0*/  ISETP.LT.AND P6, PT, R7, UR4, !P6 ;  /* 0x0000000407007c0c */ /* 0x000fe2000f7c1270 */
[----:B------:R2:W-:Y:S01]  /*66dd0*/  @P4 STG.E desc[UR8][R10.64], R238 ;  /* 0x000000ee0a004986 */ /* 0x0005e2000c101908 */
[----:B------:R-:W-:Y:S01]  /*66de0*/  ULDC UR4, c[0x0][0x228] ;  /* 0x00008a0000047ab9 */ /* 0x000fe20000000800 */
[----:B----4-:R-:W-:Y:S01]  /*66df0*/  VIADD R224, R0, 0x93 ;  /* 0x0000009300e07836 */ /* 0x010fe20000000000 */
[----:B------:R-:W-:Y:S01]  /*66e00*/  ULDC UR10, c[0x0][0x228] ;  /* 0x00008a00000a7ab9 */ /* 0x000fe20000000800 */
[----:B------:R3:W-:Y:S01]  /*66e10*/  @P3 STG.E desc[UR8][R226.64], R251 ;  /* 0x000000fbe2003986 */ /* 0x0007e2000c101908 */
[----:B------:R-:W-:Y:S01]  /*66e20*/  ISETP.LT.AND P3, PT, R6, UR4, !P2 ;  /* 0x0000000406007c0c */ /* 0x000fe2000d761270 */
[----:B------:R-:W-:Y:S01]  /*66e30*/  ULDC UR4, c[0x0][0x22c] ;  /* 0x00008b0000047ab9 */ /* 0x000fe20000000800 */
[C---:B------:R-:W-:Y:S01]  /*66e40*/  IADD3 R241, R237.reuse, UR28, RZ ;  /* 0x0000001cedf17c10 */ /* 0x040fe2000fffe0ff */
[----:B-1----:R-:W-:Y:S01]  /*66e50*/  IMAD.WIDE R8, R237, 0x4, R4 ;  /* 0x00000004ed087825 */ /* 0x002fe200078e0204 */
[----:B------:R-:W-:Y:S01]  /*66e60*/  ISETP.GE.AND P4, PT, R224, UR4, PT ;  /* 0x00000004e0007c0c */ /* 0x000fe2000bf86270 */
[----:B------:R-:W-:Y:S01]  /*66e70*/  ULDC UR4, c[0x0][0x22c] ;  /* 0x00008b0000047ab9 */ /* 0x000fe20000000800 */
[----:B------:R-:W-:Y:S01]  /*66e80*/  ISETP.LT.AND P2, PT, R7, UR6, !P2 ;  /* 0x0000000607007c0c */ /* 0x000fe2000d741270 */
[----:B------:R-:W-:-:S02]  /*66e90*/  VIADD R224, R0, 0x94 ;  /* 0x0000009400e07836 */ /* 0x000fc40000000000 */
[C---:B--2---:R-:W-:Y:S01]  /*66ea0*/  IMAD.WIDE R10, R241.reuse, 0x4, R2 ;  /* 0x00000004f10a7825 */ /* 0x044fe200078e0202 */
[----:B------:R1:W-:Y:S01]  /*66eb0*/  @P6 STG.E desc[UR8][R8.64], R247 ;  /* 0x000000f708006986 */ /* 0x0003e2000c101908 */
[----:B------:R-:W-:Y:S01]  /*66ec0*/  ULDC UR6, c[0x0][0x228] ;  /* 0x00008a0000067ab9 */ /* 0x000fe20000000800 */
[----:B------:R-:W-:Y:S01]  /*66ed0*/  ISETP.GE.AND P6, PT, R224, UR4, PT ;  /* 0x00000004e0007c0c */ /* 0x000fe2000bfc6270 */
[----:B------:R-:W-:Y:S01]  /*66ee0*/  ULDC UR4, c[0x0][0x228] ;  /* 0x00008a0000047ab9 */ /* 0x000fe20000000800 */
[----:B------:R2:W-:Y:S01]  /*66ef0*/  @P3 STG.E desc[UR8][R10.64], R243 ;  /* 0x000000f30a003986 */ /* 0x0005e2000c101908 */
[----:B------:R-:W-:Y:S01]  /*66f00*/  ISETP.LT.AND P3, PT, R6, UR4, !P0 ;  /* 0x0000000406007c0c */ /* 0x000fe2000c761270 */
[----:B------:R-:W-:Y:S01]  /*66f10*/  IMAD.WIDE R224, R241, 0x4, R4 ;  /* 0x00000004f1e07825 */ /* 0x000fe200078e0204 */
[----:B------:R-:W-:Y:S01]  /*66f20*/  ISETP.LT.AND P0, PT, R7, UR6, !P0 ;  /* 0x0000000607007c0c */ /* 0x000fe2000c701270 */
[----:B------:R-:W-:Y:S01]  /*66f30*/  ULDC UR4, c[0x0][0x228] ;  /* 0x00008a0000047ab9 */ /* 0x000fe20000000800 */
[----:B------:R-:W-:Y:S01]  /*66f40*/  IADD3 R241, R241, UR28, RZ ;  /* 0x0000001cf1f17c10 */ /* 0x000fe2000fffe0ff */
[----:B---3--:R-:W-:Y:S01]  /*66f50*/  VIADD R226, R0, 0x95 ;  /* 0x0000009500e27836 */ /* 0x008fe20000000000 */
[----:B------:R3:W-:Y:S01]  /*66f60*/  @P2 STG.E desc[UR8][R224.64], R239 ;  /* 0x000000efe0002986 */ /* 0x0007e2000c101908 */
[----:B------:R-:W-:Y:S01]  /*66f70*/  ISETP.LT.AND P2, PT, R6, UR4, !P5 ;  /* 0x0000000406007c0c */ /* 0x000fe2000ef41270 */
[----:B------:R-:W-:Y:S01]  /*66f80*/  ULDC UR6, c[0x0][0x228] ;  /* 0x00008a0000067ab9 */ /* 0x000fe20000000800 */
[----:B-1----:R-:W-:Y:S01]  /*66f90*/  IMAD.WIDE R8, R241, 0x4, R2 ;  /* 0x00000004f1087825 */ /* 0x002fe200078e0202 */
[----:B------:R-:W-:-:S03]  /*66fa0*/  ULDC UR4, c[0x0][0x22c] ;  /* 0x00008b0000047ab9 */ /* 0x000fc60000000800 */
[C---:B--2---:R-:W-:Y:S01]  /*66fb0*/  IMAD.WIDE R10, R241.reuse, 0x4, R4 ;  /* 0x00000004f10a7825 */ /* 0x044fe200078e0204 */
[----:B------:R-:W-:Y:S01]  /*66fc0*/  IADD3 R241, R241, UR28, RZ ;  /* 0x0000001cf1f17c10 */ /* 0x000fe2000fffe0ff */
[----:B------:R1:W-:Y:S01]  /*66fd0*/  @P3 STG.E desc[UR8][R8.64], R232 ;  /* 0x000000e808003986 */ /* 0x0003e2000c101908 */
[----:B------:R-:W-:Y:S01]  /*66fe0*/  ISETP.LT.AND P5, PT, R7, UR6, !P5 ;  /* 0x0000000607007c0c */ /* 0x000fe2000efa1270 */
[----:B------:R-:W-:Y:S01]  /*66ff0*/  VIADD R236, R0, 0x96 ;  /* 0x0000009600ec7836 */ /* 0x000fe20000000000 */
[----:B------:R-:W-:Y:S01]  /*67000*/  ISETP.GE.AND P3, PT, R226, UR4, PT ;  /* 0x00000004e2007c0c */ /* 0x000fe2000bf66270 */
[C---:B---3--:R-:W-:Y:S01]  /*67010*/  IMAD.WIDE R224, R241.reuse, 0x4, R2 ;  /* 0x00000004f1e07825 */ /* 0x048fe200078e0202 */
[----:B------:R-:W-:Y:S01]  /*67020*/  ULDC UR4, c[0x0][0x228] ;  /* 0x00008a0000047ab9 */ /* 0x000fe20000000800 */
[----:B------:R2:W-:Y:S01]  /*67030*/  @P0 STG.E desc[UR8][R10.64], R16 ;  /* 0x000000100a000986 */ /* 0x0005e2000c101908 */
[----:B------:R-:W-:Y:S01]  /*67040*/  ISETP.LT.AND P0, PT, R6, UR4, !P1 ;  /* 0x0000000406007c0c */ /* 0x000fe2000cf01270 */
[C---:B------:R-:W-:Y:S01]  /*67050*/  IMAD.WIDE R226, R241.reuse, 0x4, R4 ;  /* 0x00000004f1e27825 */ /* 0x040fe200078e0204 */
[----:B------:R-:W-:Y:S01]  /*67060*/  ULDC UR4, c[0x0][0x22c] ;  /* 0x00008b0000047ab9 */ /* 0x000fe20000000800 */
[----:B------:R-:W-:Y:S01]  /*67070*/  @P2 STG.E desc[UR8][R224.64], R20 ;  /* 0x00000014e0002986 */ /* 0x000fe2000c101908 */
[----:B------:R-:W-:Y:S01]  /*67080*/  IADD3 R241, R241, UR28, RZ ;  /* 0x0000001cf1f17c10 */ /* 0x000fe2000fffe0ff */
[----:B------:R-:W-:Y:S01]  /*67090*/  ULDC UR6, c[0x0][0x228] ;  /* 0x00008a0000067ab9 */ /* 0x000fe20000000800 */
[----:B------:R-:W-:Y:S01]  /*670a0*/  ISETP.GE.AND P2, PT, R236, UR4, PT ;  /* 0x00000004ec007c0c */ /* 0x000fe2000bf46270 */
[----:B------:R-:W-:-:S02]  /*670b0*/  ULDC UR4, c[0x0][0x228] ;  /* 0x00008a0000047ab9 */ /* 0x000fc40000000800 */
[----:B------:R-:W-:Y:S01]  /*670c0*/  ISETP.LT.AND P1, PT, R7, UR4, !P1 ;  /* 0x0000000407007c0c */ /* 0x000fe2000cf21270 */
[C---:B-1----:R-:W-:Y:S01]  /*670d0*/  IMAD.WIDE R8, R241.reuse, 0x4, R2 ;  /* 0x00000004f1087825 */ /* 0x042fe200078e0202 */
[----:B------:R1:W-:Y:S01]  /*670e0*/  @P5 STG.E desc[UR8][R226.64], R12 ;  /* 0x0000000ce2005986 */ /* 0x0003e2000c101908 */
[----:B------:R-:W-:Y:S01]  /*670f0*/  ISETP.LT.AND P5, PT, R6, UR6, !P4 ;  /* 0x0000000606007c0c */ /* 0x000fe2000e7a1270 */
[----:B------:R-:W-:Y:S01]  /*67100*/  ULDC UR4, c[0x0][0x22c] ;  /* 0x00008b0000047ab9 */ /* 0x000fe20000000800 */
[----:B--2---:R-:W-:Y:S01]  /*67110*/  VIADD R10, R0, 0x97 ;  /* 0x00000097000a7836 */ /* 0x004fe20000000000 */
[----:B------:R2:W-:Y:S01]  /*67120*/  @P0 STG.E desc[UR8][R8.64], R233 ;  /* 0x000000e908000986 */ /* 0x0005e2000c101908 */
[C---:B------:R-:W-:Y:S01]  /*67130*/  IADD3 R237, R241.reuse, UR28, RZ ;  /* 0x0000001cf1ed7c10 */ /* 0x040fe2000fffe0ff */
[----:B------:R-:W-:Y:S02]  /*67140*/  ULDC UR6, c[0x0][0x228] ;  /* 0x00008a0000067ab9 */ /* 0x000fe40000000800 */
[----:B------:R-:W-:Y:S01]  /*67150*/  ISETP.GE.AND P0, PT, R10, UR4, PT ;  /* 0x000000040a007c0c */ /* 0x000fe2000bf06270 */
[----:B------:R-:W-:Y:S01]  /*67160*/  ULDC UR4, c[0x0][0x228] ;  /* 0x00008a0000047ab9 */ /* 0x000fe20000000800 */
[----:B------:R-:W-:Y:S01]  /*67170*/  IMAD.WIDE R10, R241, 0x4, R4 ;  /* 0x00000004f10a7825 */ /* 0x000fe200078e0204 */
[----:B------:R-:W-:Y:S01]  /*67180*/  ISETP.LT.AND P4, PT, R7, UR4, !P4 ;  /* 0x0000000407007c0c */ /* 0x000fe2000e781270 */
[----:B------:R-:W-:-:S02]  /*67190*/  ULDC UR4, c[0x0][0x22c] ;  /* 0x00008b0000047ab9 */ /* 0x000fc40000000800 */
[----:B-1----:R-:W-:Y:S02]  /*671a0*/  VIADD R12, R0, 0x98 ;  /* 0x00000098000c7836 */ /* 0x002fe40000000000 */
[C---:B------:R-:W-:Y:S01]  /*671b0*/  IMAD.WIDE R224, R237.reuse, 0x4, R2 ;  /* 0x00000004ede07825 */ /* 0x040fe200078e0202 */
[----:B------:R1:W-:Y:S02]  /*671c0*/  @P1 STG.E desc[UR8][R10.64], R17 ;  /* 0x000000110a001986 */ /* 0x0003e4000c101908 */
[----:B------:R-:W-:Y:S01]  /*671d0*/  ISETP.GE.AND P1, PT, R12, UR4, PT ;  /* 0x000000040c007c0c */ /* 0x000fe2000bf26270 */
[----:B------:R-:W-:Y:S01]  /*671e0*/  ULDC UR4, c[0x0][0x228] ;  /* 0x00008a0000047ab9 */ /* 0x000fe20000000800 */
[----:B------:R3:W-:Y:S01]  /*671f0*/  @P5 STG.E desc[UR8][R224.64], R21 ;  /* 0x00000015e0005986 */ /* 0x0007e2000c101908 */
[----:B------:R-:W-:Y:S01]  /*67200*/  ISETP.LT.AND P5, PT, R6, UR4, !P6 ;  /* 0x0000000406007c0c */ /* 0x000fe2000f7a1270 */
[C---:B--2---:R-:W-:Y:S01]  /*67210*/  IMAD.WIDE R8, R237.reuse, 0x4, R4 ;  /* 0x00000004ed087825 */ /* 0x044fe200078e0204 */
[----:B------:R-:W-:Y:S01]  /*67220*/  ULDC UR4, c[0x0][0x228] ;  /* 0x00008a0000047ab9 */ /* 0x000fe20000000800 */
[----:B------:R-:W-:-:S02]  /*67230*/  IADD3 R237, R237, UR28, RZ ;  /* 0x0000001ceded7c10 */ /* 0x000fc4000fffe0ff */
[----:B------:R-:W-:Y:S01]  /*67240*/  ISETP.LT.AND P6, PT, R7, UR4, !P6 ;  /* 0x0000000407007c0c */ /* 0x000fe2000f7c1270 */
[----:B------:R-:W-:Y:S01]  /*67250*/  ULDC UR4, c[0x0][0x228] ;  /* 0x00008a0000047ab9 */ /* 0x000fe20000000800 */
[----:B------:R2:W-:Y:S01]  /*67260*/  @P4 STG.E desc[UR8][R8.64], R13 ;  /* 0x0000000d08004986 */ /* 0x0005e2000c101908 */
[----:B------:R-:W-:Y:S01]  /*67270*/  ISETP.LT.AND P4, PT, R6, UR4, !P3 ;  /* 0x0000000406007c0c */ /* 0x000fe2000df81270 */
[C---:B-1----:R-:W-:Y:S01]  /*67280*/  IMAD.WIDE R10, R237.reuse, 0x4, R2 ;  /* 0x00000004ed0a7825 */ /* 0x042fe200078e0202 */
[----:B------:R-:W-:Y:S01]  /*67290*/  ULDC UR4, c[0x0][0x22c] ;  /* 0x00008b0000047ab9 */ /* 0x000fe20000000800 */
[C---:B---3--:R-:W-:Y:S02]  /*672a0*/  IADD3 R225, R237.reuse, UR28, RZ ;  /* 0x0000001cede17c10 */ /* 0x048fe4000fffe0ff */
[----:B------:R-:W-:Y:S01]  /*672b0*/  VIADD R12, R0, 0x99 ;  /* 0x00000099000c7836 */ /* 0x000fe20000000000 */
[----:B------:R1:W-:Y:S01]  /*672c0*/  @P5 STG.E desc[UR8][R10.64], R234 ;  /* 0x000000ea0a005986 */ /* 0x0003e2000c101908 */
[----:B------:R-:W-:-:S03]  /*672d0*/  IMAD.WIDE R16, R237, 0x4, R4 ;  /* 0x00000004ed107825 */ /* 0x000fc600078e0204 */
[----:B------:R-:W-:Y:S01]  /*672e0*/  ISETP.GE.AND P5, PT, R12, UR4, PT ;  /* 0x000000040c007c0c */ /* 0x000fe2000bfa6270 */
[----:B------:R-:W-:Y:S01]  /*672f0*/  IMAD.WIDE R20, R225, 0x4, R2 ;  /* 0x00000004e1147825 */ /* 0x000fe200078e0202 */
[----:B------:R-:W-:Y:S02]  /*67300*/  ULDC UR4, c[0x0][0x228] ;  /* 0x00008a0000047ab9 */ /* 0x000fe40000000800 */
[----:B------:R-:W-:Y:S01]  /*67310*/  ISETP.LT.AND P3, PT, R7, UR4, !P3 ;  /* 0x0000000407007c0c */ /* 0x000fe2000df61270 */
[----:B------:R3:W-:Y:S01]  /*67320*/  @P6 STG.E desc[UR8][R16.64], R18 ;  /* 0x0000001210006986 */ /* 0x0007e2000c101908 */
[----:B------:R-:W-:-:S03]  /*67330*/  ULDC UR4, c[0x0][0x228] ;  /* 0x00008a0000047ab9 */ /* 0x000fc60000000800 */
[----:B------:R4:W-:Y:S01]  /*67340*/  @P4 STG.E desc[UR8][R20.64], R22 ;  /* 0x0000001614004986 */ /* 0x0009e2000c101908 */
[----:B------:R-:W-:Y:S01]  /*67350*/  ISETP.LT.AND P4, PT, R6, UR4, !P2 ;  /* 0x0000000406007c0c */ /* 0x000fe2000d781270 */
[C---:B--2---:R-:W-:Y:S01]  /*67360*/  IMAD.WIDE R8, R225.reuse, 0x4, R4 ;  /* 0x00000004e1087825 */ /* 0x044fe200078e0204 */
[----:B------:R-:W-:Y:S01]  /*67370*/  IADD3 R13, R225, UR28, RZ ;  /* 0x0000001ce10d7c10 */ /* 0x000fe2000fffe0ff */
[----:B------:R-:W-:Y:S01]  /*67380*/  ULDC UR4, c[0x0][0x22c] ;  /* 0x00008b0000047ab9 */ /* 0x000fe20000000800 */
[----:B------:R-:W-:Y:S01]  /*67390*/  ISETP.LT.AND P2, PT, R7, UR6, !P2 ;  /* 0x0000000607007c0c */ /* 0x000fe2000d741270 */
[----:B------:R-:W-:Y:S01]  /*673a0*/  VIADD R12, R0, 0x9a ;  /* 0x0000009a000c7836 */ /* 0x000fe20000000000 */
[----:B------:R-:W-:Y:S01]  /*673b0*/  ISETP.LT.AND P6, PT, R6, UR10, !P0 ;  /* 0x0000000a06007c0c */ /* 0x000fe2000c7c1270 */
[C---:B-1----:R-:W-:Y:S01]  /*673c0*/  IMAD.WIDE R10, R13.reuse, 0x4, R2 ;  /* 0x000000040d0a7825 */ /* 0x042fe200078e0202 */
[----:B------:R1:W-:Y:S01]  /*673d0*/  @P3 STG.E desc[UR8][R8.64], R14 ;  /* 0x0000000e08003986 */ /* 0x0003e2000c101908 */
[----:B---3--:R-:W-:Y:S01]  /*673e0*/  IADD3 R18, R0, 0x9b, RZ ;  /* 0x0000009b00127810 */ /* 0x008fe20007ffe0ff */
[----:B------:R-:W-:Y:S01]  /*673f0*/  ULDC UR6, c[0x0][0x228] ;  /* 0x00008a0000067ab9 */ /* 0x000fe20000000800 */
[----:B------:R-:W-:Y:S01]  /*67400*/  ISETP.GE.AND P3, PT, R12, UR4, PT ;  /* 0x000000040c007c0c */ /* 0x000fe2000bf66270 */
[C---:B----4-:R-:W-:Y:S01]  /*67410*/  VIADD R21, R13.reuse, UR28 ;  /* 0x0000001c0d157c36 */ /* 0x050fe20008000000 */
[----:B------:R-:W-:Y:S01]  /*67420*/  ULDC UR4, c[0x0][0x22c] ;  /* 0x00008b0000047ab9 */ /* 0x000fe20000000800 */
[----:B------:R-:W-:Y:S01]  /*67430*/  IMAD.WIDE R12, R13, 0x4, R4 ;  /* 0x000000040d0c7825 */ /* 0x000fe200078e0204 */
[----:B------:R-:W-:Y:S01]  /*67440*/  ISETP.LT.AND P0, PT, R7, UR6, !P0 ;  /* 0x0000000607007c0c */ /* 0x000fe2000c701270 */
[----:B------:R2:W-:Y:S01]  /*67450*/  @P4 STG.E desc[UR8][R10.64], R235 ;  /* 0x000000eb0a004986 */ /* 0x0005e2000c101908 */
[----:B------:R-:W-:Y:S01]  /*67460*/  ISETP.GE.AND P4, PT, R18, UR4, PT ;  /* 0x0000000412007c0c */ /* 0x000fe2000bf86270 */
[----:B------:R-:W-:Y:S01]  /*67470*/  ULDC UR4, c[0x0][0x228] ;  /* 0x00008a0000047ab9 */ /* 0x000fe20000000800 */
[C---:B------:R-:W-:Y:S01]  /*67480*/  IMAD.WIDE R16, R21.reuse, 0x4, R2 ;  /* 0x0000000415107825 */ /* 0x040fe200078e0202 */
[----:B------:R3:W-:Y:S01]  /*67490*/  @P2 STG.E desc[UR8][R12.64], R19 ;  /* 0x000000130c002986 */ /* 0x0007e2000c101908 */
[----:B------:R-:W-:Y:S01]  /*674a0*/  ISETP.LT.AND P2, PT, R6, UR4, !P1 ;  /* 0x0000000406007c0c */ /* 0x000fe2000cf41270 */
[----:B------:R-:W-:Y:S01]  /*674b0*/  ULDC UR6, c[0x0][0x228] ;  /* 0x00008a0000067ab9 */ /* 0x000fe20000000800 */
[C---:B-1----:R-:W-:Y:S01]  /*674c0*/  IMAD.WIDE R8, R21.reuse, 0x4, R4 ;  /* 0x0000000415087825 */ /* 0x042fe200078e0204 */
[----:B------:R-:W-:Y:S01]  /*674d0*/  IADD3 R21, R21, UR28, RZ ;  /* 0x0000001c15157c10 */ /* 0x000fe2000fffe0ff */
[----:B------:R-:W-:Y:S01]  /*674e0*/  ULDC UR10, c[0x0][0x228] ;  /* 0x00008a00000a7ab9 */ /* 0x000fe20000000800 */
[----:B------:R1:W-:Y:S01]  /*674f0*/  @P6 STG.E desc[UR8][R16.64], R23 ;  /* 0x0000001710006986 */ /* 0x0003e2000c101908 */
[----:B------:R-:W-:Y:S01]  /*67500*/  VIADD R14, R0, 0x9c ;  /* 0x0000009c000e7836 */ /* 0x000fe20000000000 */
[----:B------:R-:W-:Y:S01]  /*67510*/  ISETP.LT.AND P1, PT, R7, UR6, !P1 ;  /* 0x0000000607007c0c */ /* 0x000fe2000cf21270 */
[----:B------:R-:W-:Y:S01]  /*67520*/  ULDC UR4, c[0x0][0x22c] ;  /* 0x00008b0000047ab9 */ /* 0x000fe20000000800 */
[----:B------:R-:W-:Y:S01]  /*67530*/  ISETP.LT.AND P6, PT, R6, UR10, !P5 ;  /* 0x0000000a06007c0c */ /* 0x000fe2000efc1270 */
[----:B------:R4:W-:Y:S01]  /*67540*/  @P0 STG.E desc[UR8][R8.64], R15 ;  /* 0x0000000f08000986 */ /* 0x0009e2000c101908 */
[C---:B--2---:R-:W-:Y:S01]  /*67550*/  IMAD.WIDE R10, R21.reuse, 0x4, R2 ;  /* 0x00000004150a7825 */ /* 0x044fe200078e0202 */
[----:B------:R-:W-:Y:S01]  /*67560*/  ISETP.GE.AND P0, PT, R14, UR4, PT ;  /* 0x000000040e007c0c */ /* 0x000fe2000bf06270 */
[----:B------:R-:W-:Y:S01]  /*67570*/  ULDC UR4, c[0x0][0x22c] ;  /* 0x00008b0000047ab9 */ /* 0x000fe20000000800 */
[----:B------:R-:W-:Y:S01]  /*67580*/  IADD3 R14, R0, 0x9d, RZ ;  /* 0x0000009d000e7810 */ /* 0x000fe20007ffe0ff */
[C---:B---3--:R-:W-:Y:S01]  /*67590*/  VIADD R19, R21.reuse, UR28 ;  /* 0x0000001c15137c36 */ /* 0x048fe20008000000 */
[----:B------:R-:W-:Y:S01]  /*675a0*/  @P2 STG.E desc[UR8][R10.64], R32 ;  /* 0x000000200a002986 */ /* 0x000fe2000c101908 */
[----:B------:R-:W-:Y:S01]  /*675b0*/  IMAD.WIDE R12, R21, 0x4, R4 ;  /* 0x00000004150c7825 */ /* 0x000fe200078e0204 */
[----:B------:R-:W-:Y:S01]  /*675c0*/  ISETP.GE.AND P2, PT, R14, UR4, PT ;  /* 0x000000040e007c0c */ /* 0x000fe2000bf46270 */
[----:B------:R-:W-:Y:S01]  /*675d0*/  ULDC UR4, c[0x0][0x228] ;  /* 0x00008a0000047ab9 */ /* 0x000fe20000000800 */
[----:B------:R-:W-:Y:S01]  /*675e0*/  ULDC UR6, c[0x0][0x228] ;  /* 0x00008a0000067ab9 */ /* 0x000fe20000000800 */
[----:B-1----:R-:W-:Y:S01]  /*675f0*/  IMAD.WIDE R16, R19, 0x4, R2 ;  /* 0x0000000413107825 */ /* 0x002fe200078e0202 */
[----:B------:R-:W-:Y:S01]  /*67600*/  ISETP.LT.AND P5, PT, R7, UR4, !P5 ;  /* 0x0000000407007c0c */ /* 0x000fe2000efa1270 */
[----:B------:R1:W-:Y:S01]  /*67610*/  @P1 STG.E desc[UR8][R12.64], R24 ;  /* 0x000000180c001986 */ /* 0x0003e2000c101908 */
[----:B------:R-:W-:Y:S01]  /*67620*/  ULDC UR4, c[0x0][0x228] ;  /* 0x00008a0000047ab9 */ /* 0x000fe20000000800 */
[----:B------:R-:W-:-:S02]  /*67630*/  ULDC UR10, c[0x0][0x228] ;  /* 0x00008a00000a7ab9 */ /* 0x000fc40000000800 */
[----:B------:R-:W-:Y:S01]  /*67640*/  @P6 STG.E desc[UR8][R16.64], R36 ;  /* 0x0000002410006986 */ /* 0x000fe2000c101908 */
[----:B------:R-:W-:Y:S01]  /*67650*/  ISETP.LT.AND P6, PT, R6, UR4, !P3 ;  /* 0x0000000406007c0c */ /* 0x000fe2000dfc1270 */
[C---:B------:R-:W-:Y:S01]  /*67660*/  VIADD R14, R0.reuse, 0x9e ;  /* 0x0000009e000e7836 */ /* 0x040fe20000000000 */
[C---:B----4-:R-:W-:Y:S01]  /*67670*/  IADD3 R15, R19.reuse, UR28, RZ ;  /* 0x0000001c130f7c10 */ /* 0x050fe2000fffe0ff */
[----:B------:R-:W-:Y:S01]  /*67680*/  IMAD.WIDE R8, R19, 0x4, R4 ;  /* 0x0000000413087825 */ /* 0x000fe200078e0204 */
[----:B------:R-:W-:Y:S01]  /*67690*/  ULDC UR4, c[0x0][0x22c] ;  /* 0x00008b0000047ab9 */ /* 0x000fe20000000800 */
[----:B------:R-:W-:Y:S01]  /*676a0*/  ISETP.LT.AND P3, PT, R7, UR6, !P3 ;  /* 0x0000000607007c0c */ /* 0x000fe2000df61270 */
[----:B------:R-:W-:Y:S01]  /*676b0*/  ULDC UR6, c[0x0][0x228] ;  /* 0x00008a0000067ab9 */ /* 0x000fe20000000800 */
[----:B-1----:R-:W-:Y:S01]  /*676c0*/  VIADD R12, R0, 0x9f ;  /* 0x0000009f000c7836 */ /* 0x002fe20000000000 */
[----:B------:R-:W-:Y:S01]  /*676d0*/  ISETP.GE.AND P1, PT, R14, UR4, PT ;  /* 0x000000040e007c0c */ /* 0x000fe2000bf26270 */
[----:B------:R-:W-:Y:S01]  /*676e0*/  IMAD.WIDE R10, R15, 0x4, R2 ;  /* 0x000000040f0a7825 */ /* 0x000fe200078e0202 */
[----:B------:R-:W-:Y:S01]  /*676f0*/  ULDC UR4, c[0x0][0x22c] ;  /* 0x00008b0000047ab9 */ /* 0x000fe20000000800 */
[----:B------:R1:W-:Y:S01]  /*67700*/  @P5 STG.E desc[UR8][R8.64], R28 ;  /* 0x0000001c08005986 */ /* 0x0003e2000c101908 */
[----:B------:R-:W-:Y:S01]  /*67710*/  ISETP.GE.AND P5, PT, R12, UR4, PT ;  /* 0x000000040c007c0c */ /* 0x000fe2000bfa6270 */
[----:B------:R-:W-:-:S02]  /*67720*/  ULDC UR4, c[0x0][0x228] ;  /* 0x00008a0000047ab9 */ /* 0x000fc40000000800 */
[----:B------:R2:W-:Y:S01]  /*67730*/  @P6 STG.E desc[UR8][R10.64], R33 ;  /* 0x000000210a006986 */ /* 0x0005e2000c101908 */
[----:B------:R-:W-:Y:S01]  /*67740*/  ISETP.LT.AND P6, PT, R6, UR4, !P4 ;  /* 0x0000000406007c0c */ /* 0x000fe2000e7c1270 */
[----:B------:R-:W-:Y:S01]  /*67750*/  IMAD.WIDE R12, R15, 0x4, R4 ;  /* 0x000000040f0c7825 */ /* 0x000fe200078e0204 */
[----:B------:R-:W-:Y:S01]  /*67760*/  ISETP.LT.AND P4, PT, R7, UR6, !P4 ;  /* 0x0000000607007c0c */ /* 0x000fe2000e781270 */
[----:B------:R-:W-:Y:S01]  /*67770*/  ULDC UR4, c[0x0][0x228] ;  /* 0x00008a0000047ab9 */ /* 0x000fe20000000800 */
[----:B------:R-:W-:Y:S01]  /*67780*/  IADD3 R15, R15, UR28, RZ ;  /* 0x0000001c0f0f7c10 */ /* 0x000fe2000fffe0ff */
[----:B------:R-:W-:Y:S01]  /*67790*/  VIADD R14, R0, 0xa0 ;  /* 0x000000a0000e7836 */ /* 0x000fe20000000000 */
[----:B------:R3:W-:Y:S01]  /*677a0*/  @P3 STG.E desc[UR8][R12.64], R25 ;  /* 0x000000190c003986 */ /* 0x0007e2000c101908 */
[----:B------:R-:W-:Y:S01]  /*677b0*/  ISETP.LT.AND P3, PT, R6, UR4, !P0 ;  /* 0x0000000406007c0c */ /* 0x000fe2000c761270 */
[----:B------:R-:W-:Y:S01]  /*677c0*/  ULDC UR6, c[0x0][0x228] ;  /* 0x00008a0000067ab9 */ /* 0x000fe20000000800 */
[C---:B-1----:R-:W-:Y:S01]  /*677d0*/  IMAD.WIDE R8, R15.reuse, 0x4, R2 ;  /* 0x000000040f087825 */ /* 0x042fe200078e0202 */
[----:B------:R-:W-:Y:S01]  /*677e0*/  IADD3 R17, R15, UR28, RZ ;  /* 0x0000001c0f117c10 */ /* 0x000fe2000fffe0ff */
[----:B------:R-:W-:-:S02]  /*677f0*/  ULDC UR4, c[0x0][0x22c] ;  /* 0x00008b0000047ab9 */ /* 0x000fc40000000800 */
[----:B--2---:R-:W-:Y:S01]  /*67800*/  IMAD.WIDE R10, R15, 0x4, R4 ;  /* 0x000000040f0a7825 */ /* 0x004fe200078e0204 */
[----:B------:R-:W-:Y:S01]  /*67810*/  ISETP.LT.AND P0, PT, R7, UR6, !P0 ;  /* 0x0000000607007c0c */ /* 0x000fe2000c701270 */
[----:B------:R1:W-:Y:S01]  /*67820*/  @P6 STG.E desc[UR8][R8.64], R37 ;  /* 0x0000002508006986 */ /* 0x0003e2000c101908 */
[----:B------:R-:W-:Y:S01]  /*67830*/  ISETP.GE.AND P6, PT, R14, UR4, PT ;  /* 0x000000040e007c0c */ /* 0x000fe2000bfc6270 */
[----:B------:R-:W-:Y:S01]  /*67840*/  ULDC UR4, c[0x0][0x228] ;  /* 0x00008a0000047ab9 */ /* 0x000fe20000000800 */
[C---:B---3--:R-:W-:Y:S01]  /*67850*/  IMAD.WIDE R12, R17.reuse, 0x4, R2 ;  /* 0x00000004110c7825 */ /* 0x048fe200078e0202 */
[----:B------:R2:W-:Y:S01]  /*67860*/  @P4 STG.E desc[UR8][R10.64], R29 ;  /* 0x0000001d0a004986 */ /* 0x0005e2000c101908 */
[----:B------:R-:W-:Y:S01]  /*67870*/  ISETP.LT.AND P4, PT, R6, UR4, !P2 ;  /* 0x0000000406007c0c */ /* 0x000fe2000d781270 */
[----:B------:R-:W-:Y:S01]  /*67880*/  ULDC UR4, c[0x0][0x22c] ;  /* 0x00008b0000047ab9 */ /* 0x000fe20000000800 */
[----:B------:R-:W-:Y:S01]  /*67890*/  VIADD R16, R0, 0xa1 ;  /* 0x000000a100107836 */ /* 0x000fe20000000000 */
[----:B------:R-:W-:Y:S01]  /*678a0*/  @P3 STG.E desc[UR8][R12.64], R34 ;  /* 0x000000220c003986 */ /* 0x000fe2000c101908 */
[C---:B------:R-:W-:Y:S01]  /*678b0*/  IMAD.WIDE R14, R17.reuse, 0x4, R4 ;  /* 0x00000004110e7825 */ /* 0x040fe200078e0204 */
        /* <DEDUP_REMOVED lines=14> */
[----:B------:R-:W-:Y:S01]  /*679a0*/  IMAD.WIDE R10, R17, 0x4, R4 ;  /* 0x00000004110a7825 */ /* 0x000fe200078e0204 */
[----:B------:R-:W-:-:S03]  /*679b0*/  ULDC UR4, c[0x0][0x228] ;  /* 0x00008a0000047ab9 */ /* 0x000fc60000000800 */
[----:B-1----:R-:W-:Y:S01]  /*679c0*/  VIADD R14, R0, 0xa3 ;  /* 0x000000a3000e7836 */ /* 0x002fe20000000000 */
[----:B------:R-:W-:Y:S01]  /*679d0*/  ISETP.LT.AND P1, PT, R7, UR4, !P1 ;  /* 0x0000000407007c0c */ /* 0x000fe2000cf21270 */
[C---:B------:R-:W-:Y:S01]  /*679e0*/  IMAD.WIDE R12, R19.reuse, 0x4, R2 ;  /* 0x00000004130c7825 */ /* 0x040fe200078e0202 */
[----:B------:R-:W-:Y:S01]  /*679f0*/  ULDC UR4, c[0x0][0x22c] ;  /* 0x00008b0000047ab9 */ /* 0x000fe20000000800 */
[----:B------:R1:W-:Y:S01]  /*67a00*/  @P2 STG.E desc[UR8][R10.64], R30 ;  /* 0x0000001e0a002986 */ /* 0x0003e2000c101908 */
[----:B------:R-:W-:Y:S01]  /*67a10*/  ISETP.GE.AND P2, PT, R14, UR4, PT ;  /* 0x000000040e007c0c */ /* 0x000fe2000bf46270 */
[----:B------:R-:W-:Y:S02]  /*67a20*/  ULDC UR4, c[0x0][0x228] ;  /* 0x00008a0000047ab9 */ /* 0x000fe40000000800 */
        /* <DEDUP_REMOVED lines=10> */
[----:B------:R-:W-:Y:S01]  /*67ad0*/  IADD3 R17, R19, UR28, RZ ;  /* 0x0000001c13117c10 */ /* 0x000fe2000fffe0ff */
[----:B------:R-:W-:Y:S01]  /*67ae0*/  ULDC UR4, c[0x0][0x22c] ;  /* 0x00008b0000047ab9 */ /* 0x000fe20000000800 */
[----:B------:R-:W1:Y:S01]  /*67af0*/  LDS.128 R24, [R252] ;  /* 0x00000000fc187984 */ /* 0x000e620000000c00 */
[----:B------:R-:W-:-:S03]  /*67b00*/  VIADD R14, R0, 0xa4 ;  /* 0x000000a4000e7836 */ /* 0x000fc60000000000 */
[----:B------:R4:W-:Y:S01]  /*67b10*/  @P0 STG.E desc[UR8][R10.64], R39 ;  /* 0x000000270a000986 */ /* 0x0009e2000c101908 */
[----:B---3--:R-:W-:Y:S01]  /*67b20*/  IMAD.WIDE R12, R19, 0x4, R4 ;  /* 0x00000004130c7825 */ /* 0x008fe200078e0204 */
[----:B------:R-:W-:Y:S01]  /*67b30*/  ISETP.GE.AND P0, PT, R14, UR4, PT ;  /* 0x000000040e007c0c */ /* 0x000fe2000bf06270 */
[----:B------:R-:W-:Y:S02]  /*67b40*/  ULDC UR4, c[0x0][0x228] ;  /* 0x00008a0000047ab9 */ /* 0x000fe40000000800 */
[----:B------:R-:W-:Y:S01]  /*67b50*/  IMAD.WIDE R14, R17, 0x4, R2 ;  /* 0x00000004110e7825 */ /* 0x000fe200078e0202 */
        /* <DEDUP_REMOVED lines=11> */
[C---:B----4-:R-:W-:Y:S01]  /*67c10*/  IMAD.WIDE R10, R19.reuse, 0x4, R2 ;  /* 0x00000004130a7825 */ /* 0x050fe200078e0202 */
[----:B------:R2:W-:Y:S01]  /*67c20*/  @P6 STG.E desc[UR8][R8.64], R40 ;  /* 0x0000002808006986 */ /* 0x0005e2000c101908 */
[----:B------:R-:W-:Y:S01]  /*67c30*/  ULDC UR6, c[0x0][0x228] ;  /* 0x00008a0000067ab9 */ /* 0x000fe20000000800 */
[----:B------:R-:W-:Y:S01]  /*67c40*/  ISETP.GE.AND P6, PT, R16, UR4, PT ;  /* 0x0000000410007c0c */ /* 0x000fe2000bfc6270 */
[----:B---3--:R-:W-:Y:S01]  /*67c50*/  IMAD.WIDE R12, R19, 0x4, R4 ;  /* 0x00000004130c7825 */ /* 0x008fe200078e0204 */
[----:B------:R-:W-:Y:S01]  /*67c60*/  IADD3 R16, R0, 0xa6, RZ ;  /* 0x000000a600107810 */ /* 0x000fe20007ffe0ff */
[----:B------:R-:W-:Y:S01]  /*67c70*/  ULDC UR4, c[0x0][0x22c] ;  /* 0x00008b0000047ab9 */ /* 0x000fe20000000800 */
[----:B------:R-:W-:Y:S01]  /*67c80*/  ISETP.LT.AND P4, PT, R7, UR6, !P4 ;  /* 0x0000000607007c0c */ /* 0x000fe2000e781270 */
[----:B------:R-:W-:Y:S01]  /*67c90*/  VIADD R17, R19, UR28 ;  /* 0x0000001c13117c36 */ /* 0x000fe20008000000 */
[----:B------:R3:W-:Y:S01]  /*67ca0*/  @P1 STG.E desc[UR8][R10.64], R52 ;  /* 0x000000340a001986 */ /* 0x0007e2000c101908 */
[----:B------:R-:W-:Y:S01]  /*67cb0*/  ISETP.GE.AND P1, PT, R16, UR4, PT ;  /* 0x0000000410007c0c */ /* 0x000fe2000bf26270 */
[----:B------:R-:W-:Y:S01]  /*67cc0*/  ULDC UR4, c[0x0][0x228] ;  /* 0x00008a0000047ab9 */ /* 0x000fe20000000800 */
[C---:B------:R-:W-:Y:S01]  /*67cd0*/  IMAD.WIDE R14, R17.reuse, 0x4, R2 ;  /* 0x00000004110e7825 */ /* 0x040fe200078e0202 */
[----:B------:R4:W-:Y:S01]  /*67ce0*/  @P3 STG.E desc[UR8][R12.64], R44 ;  /* 0x0000002c0c003986 */ /* 0x0009e2000c101908 */
[----:B------:R-:W-:Y:S01]  /*67cf0*/  ISETP.LT.AND P3, PT, R6, UR4, !P2 ;  /* 0x0000000406007c0c */ /* 0x000fe2000d761270 */
[----:B------:R-:W-:Y:S01]  /*67d00*/  ULDC UR6, c[0x0][0x228] ;  /* 0x00008a0000067ab9 */ /* 0x000fe20000000800 */
[C---:B--2---:R-:W-:Y:S01]  /*67d10*/  IMAD.WIDE R8, R17.reuse, 0x4, R4 ;  /* 0x0000000411087825 */ /* 0x044fe200078e0204 */
        /* <DEDUP_REMOVED lines=8> */
[C---:B---3--:R-:W-:Y:S01]  /*67da0*/  IMAD.WIDE R10, R17.reuse, 0x4, R2 ;  /* 0x00000004110a7825 */ /* 0x048fe200078e0202 */
[----:B------:R-:W-:Y:S01]  /*67db0*/  ISETP.GE.AND P4, PT, R16, UR4, PT ;  /* 0x0000000410007c0c */ /* 0x000fe2000bf86270 */
[----:B------:R-:W-:Y:S01]  /*67dc0*/  ULDC UR4, c[0x0][0x22c] ;  /* 0x00008b0000047ab9 */ /* 0x000fe20000000800 */
[----:B------:R-:W-:Y:S01]  /*67dd0*/  IADD3 R16, R0, 0xa8, RZ ;  /* 0x000000a800107810 */ /* 0x000fe20007ffe0ff */
[C---:B------:R-:W-:Y:S01]  /*67de0*/  VIADD R19, R17.reuse, UR28 ;  /* 0x0000001c11137c36 */ /* 0x040fe20008000000 */
[----:B------:R-:W-:Y:S01]  /*67df0*/  @P3 STG.E desc[UR8][R10.64], R53 ;  /* 0x000000350a003986 */ /* 0x000fe2000c101908 */
[----:B----4-:R-:W-:Y:S01]  /*67e00*/  IMAD.WIDE R12, R17, 0x4, R4 ;  /* 0x00000004110c7825 */ /* 0x010fe200078e0204 */
[----:B------:R-:W-:Y:S01]  /*67e10*/  ISETP.GE.AND P3, PT, R16, UR4, PT ;  /* 0x0000000410007c0c */ /* 0x000fe2000bf66270 */
[----:B------:R-:W-:Y:S01]  /*67e20*/  ULDC UR4, c[0x0][0x228] ;  /* 0x00008a0000047ab9 */ /* 0x000fe20000000800 */
[----:B------:R-:W-:Y:S01]  /*67e30*/  ULDC UR6, c[0x0][0x228] ;  /* 0x00008a0000067ab9 */ /* 0x000fe20000000800 */
[----:B--2---:R-:W-:Y:S01]  /*67e40*/  IMAD.WIDE R14, R19, 0x4, R2 ;  /* 0x00000004130e7825 */ /* 0x004fe200078e0202 */
[----:B------:R-:W-:Y:S01]  /*67e50*/  ISETP.LT.AND P0, PT, R7, UR4, !P0 ;  /* 0x0000000407007c0c */ /* 0x000fe2000c701270 */
[----:B------:R2:W-:Y:S01]  /*67e60*/  @P2 STG.E desc[UR8][R12.64], R45 ;  /* 0x0000002d0c002986 */ /* 0x0005e2000c101908 */
[----:B------:R-:W-:Y:S01]  /*67e70*/  ULDC UR4, c[0x0][0x228] ;  /* 0x00008a0000047ab9 */ /* 0x000fe20000000800 */
[----:B------:R-:W-:-:S02]  /*67e80*/  ULDC UR10, c[0x0][0x228] ;  /* 0x00008a00000a7ab9 */ /* 0x000fc40000000800 */
[----:B------:R3:W-:Y:S01]  /*67e90*/  @P5 STG.E desc[UR8][R14.64], R50 ;  /* 0x000000320e005986 */ /* 0x0007e2000c101908 */
[----:B------:R-:W-:Y:S01]  /*67ea0*/  ISETP.LT.AND P5, PT, R6, UR4, !P6 ;  /* 0x0000000406007c0c */ /* 0x000fe2000f7a1270 */
[C---:B------:R-:W-:Y:S01]  /*67eb0*/  VIADD R16, R0.reuse, 0xa9 ;  /* 0x000000a900107836 */ /* 0x040fe20000000000 */
[C---:B------:R-:W-:Y:S01]  /*67ec0*/  IADD3 R17, R19.reuse, UR28, RZ ;  /* 0x0000001c13117c10 */ /* 0x040fe2000fffe0ff */
[----:B-1----:R-:W-:Y:S01]  /*67ed0*/  IMAD.WIDE R8, R19, 0x4, R4 ;  /* 0x0000000413087825 */ /* 0x002fe200078e0204 */
[----:B------:R-:W-:Y:S01]  /*67ee0*/  ULDC UR4, c[0x0][0x22c] ;  /* 0x00008b0000047ab9 */ /* 0x000fe20000000800 */
[----:B------:R-:W-:Y:S01]  /*67ef0*/  ISETP.LT.AND P6, PT, R7, UR6, !P6 ;  /* 0x0000000607007c0c */ /* 0x000fe2000f7c1270 */
[----:B------:R-:W-:Y:S01]  /*67f00*/  ULDC UR6, c[0x0][0x228] ;  /* 0x00008a0000067ab9 */ /* 0x000fe20000000800 */
[----:B--2---:R-:W-:Y:S01]  /*67f10*/  VIADD R12, R0, 0xaa ;  /* 0x000000aa000c7836 */ /* 0x004fe20000000000 */
        /* <DEDUP_REMOVED lines=57> */
[----:B------:R-:W-:Y:S01]  /*682b0*/  IADD3 R19, R19, UR28, RZ ;  /* 0x0000001c13137c10 */ /* 0x000fe2000fffe0ff */
[----:B------:R-:W-:-:S02]  /*682c0*/  ULDC UR4, c[0x0][0x228] ;  /* 0x00008a0000047ab9 */ /* 0x000fc40000000800 */
[----:B------:R-:W-:Y:S01]  /*682d0*/  ISETP.LT.AND P0, PT, R7, UR4, !P0 ;  /* 0x0000000407007c0c */ /* 0x000fe2000c701270 */
[----:B------:R-:W-:Y:S01]  /*682e0*/  ULDC UR4, c[0x0][0x228] ;  /* 0x00008a0000047ab9 */ /* 0x000fe20000000800 */
[C---:B-1----:R-:W-:Y:S01]  /*682f0*/  IMAD.WIDE R10, R19.reuse, 0x4, R2 ;  /* 0x00000004130a7825 */ /* 0x042fe200078e0202 */
[----:B------:R1:W-:Y:S01]  /*68300*/  @P2 STG.E desc[UR8][R8.64], R60 ;  /* 0x0000003c08002986 */ /* 0x0003e2000c101908 */
[----:B------:R-:W-:Y:S01]  /*68310*/  ISETP.LT.AND P2, PT, R6, UR4, !P5 ;  /* 0x0000000406007c0c */ /* 0x000fe2000ef41270 */
[----:B------:R-:W-:Y:S01]  /*68320*/  ULDC UR4, c[0x0][0x22c] ;  /* 0x00008b0000047ab9 */ /* 0x000fe20000000800 */
[----:B------:R-:W-:Y:S01]  /*68330*/  VIADD R14, R0, 0xaf ;  /* 0x000000af000e7836 */ /* 0x000fe20000000000 */
[C---:B------:R-:W-:Y:S01]  /*68340*/  IADD3 R17, R19.reuse, UR28, RZ ;  /* 0x0000001c13117c10 */ /* 0x040fe2000fffe0ff */
[----:B------:R2:W-:Y:S01]  /*68350*/  @P4 STG.E desc[UR8][R10.64], R65 ;  /* 0x000000410a004986 */ /* 0x0005e2000c101908 */
[----:B---3--:R-:W-:Y:S02]  /*68360*/  IMAD.WIDE R12, R19, 0x4, R4 ;  /* 0x00000004130c7825 */ /* 0x008fe400078e0204 */
[----:B------:R-:W-:Y:S01]  /*68370*/  ISETP.GE.AND P4, PT, R14, UR4, PT ;  /* 0x000000040e007c0c */ /* 0x000fe2000bf86270 */
[----:B------:R-:W-:-:S02]  /*68380*/  ULDC UR4, c[0x0][0x228] ;  /* 0x00008a0000047ab9 */ /* 0x000fc40000000800 */
[----:B------:R-:W-:Y:S01]  /*68390*/  ISETP.LT.AND P5, PT, R7, UR4, !P5 ;  /* 0x0000000407007c0c */ /* 0x000fe2000efa1270 */
[C---:B------:R-:W-:Y:S01]  /*683a0*/  IMAD.WIDE R14, R17.reuse, 0x4, R2 ;  /* 0x00000004110e7825 */ /* 0x040fe200078e0202 */
[----:B------:R-:W-:Y:S01]  /*683b0*/  ULDC UR4, c[0x0][0x228] ;  /* 0x00008a0000047ab9 */ /* 0x000fe20000000800 */
[----:B------:R3:W-:Y:S01]  /*683c0*/  @P0 STG.E desc[UR8][R12.64], R57 ;  /* 0x000000390c000986 */ /* 0x0007e2000c101908 */
[----:B------:R-:W-:Y:S01]  /*683d0*/  ISETP.LT.AND P0, PT, R6, UR4, !P6 ;  /* 0x0000000406007c0c */ /* 0x000fe2000f701270 */
[C---:B-1----:R-:W-:Y:S01]  /*683e0*/  IMAD.WIDE R8, R17.reuse, 0x4, R4 ;  /* 0x0000000411087825 */ /* 0x042fe200078e0204 */
[----:B------:R-:W-:Y:S01]  /*683f0*/  IADD3 R19, R17, UR28, RZ ;  /* 0x0000001c11137c10 */ /* 0x000fe2000fffe0ff */
[----:B------:R1:W-:Y:S01]  /*68400*/  @P2 STG.E desc[UR8][R14.64], R69 ;  /* 0x000000450e002986 */ /* 0x0003e2000c101908 */
[----:B------:R-:W-:Y:S01]  /*68410*/  ISETP.LT.AND P6, PT, R7, UR6, !P6 ;  /* 0x0000000607007c0c */ /* 0x000fe2000f7c1270 */
[----:B------:R-:W-:Y:S01]  /*68420*/  VIADD R16, R0, 0xb0 ;  /* 0x000000b000107836 */ /* 0x000fe20000000000 */
[----:B------:R-:W-:Y:S01]  /*68430*/  ISETP.LT.AND P2, PT, R6, UR10, !P1 ;  /* 0x0000000a06007c0c */ /* 0x000fe2000cf41270 */
[----:B------:R-:W-:Y:S01]  /*68440*/  ULDC UR4, c[0x0][0x22c] ;  /* 0x00008b0000047ab9 */ /* 0x000fe20000000800 */
[C---:B------:R-:W-:Y:S01]  /*68450*/  VIADD R17, R19.reuse, UR28 ;  /* 0x0000001c13117c36 */ /* 0x040fe20008000000 */
[----:B------:R4:W-:Y:S01]  /*68460*/  @P5 STG.E desc[UR8][R8.64], R61 ;  /* 0x0000003d08005986 */ /* 0x0009e2000c101908 */
[C---:B--2---:R-:W-:Y:S01]  /*68470*/  IMAD.WIDE R10, R19.reuse, 0x4, R2 ;  /* 0x00000004130a7825 */ /* 0x044fe200078e0202 */
[----:B------:R-:W-:Y:S01]  /*68480*/  ISETP.GE.AND P5, PT, R16, UR4, PT ;  /* 0x0000000410007c0c */ /* 0x000fe2000bfa6270 */
[----:B------:R-:W-:Y:S01]  /*68490*/  ULDC UR6, c[0x0][0x228] ;  /* 0x00008a0000067ab9 */ /* 0x000fe20000000800 */
[----:B------:R-:W-:Y:S01]  /*684a0*/  IADD3 R16, R0, 0xb1, RZ ;  /* 0x000000b100107810 */ /* 0x000fe20007ffe0ff */
[----:B---3--:R-:W-:Y:S01]  /*684b0*/  IMAD.WIDE R12, R19, 0x4, R4 ;  /* 0x00000004130c7825 */ /* 0x008fe200078e0204 */
[----:B------:R-:W-:Y:S01]  /*684c0*/  ULDC UR4, c[0x0][0x22c] ;  /* 0x00008b0000047ab9 */ /* 0x000fe20000000800 */
[----:B------:R-:W-:Y:S01]  /*684d0*/  ISETP.LT.AND P1, PT, R7, UR6, !P1 ;  /* 0x0000000607007c0c */ /* 0x000fe2000cf21270 */
[----:B------:R-:W-:Y:S01]  /*684e0*/  ULDC UR10, c[0x0][0x228] ;  /* 0x00008a00000a7ab9 */ /* 0x000fe20000000800 */
[C---:B-1----:R-:W-:Y:S01]  /*684f0*/  IMAD.WIDE R14, R17.reuse, 0x4, R2 ;  /* 0x00000004110e7825 */ /* 0x042fe200078e0202 */
[----:B------:R1:W-:Y:S01]  /*68500*/  @P0 STG.E desc[UR8][R10.64], R66 ;  /* 0x000000420a000986 */ /* 0x0003e2000c101908 */
[----:B------:R-:W-:Y:S01]  /*68510*/  ISETP.GE.AND P0, PT, R16, UR4, PT ;  /* 0x0000000410007c0c */ /* 0x000fe2000bf06270 */
[----:B------:R-:W-:Y:S01]  /*68520*/  ULDC UR4, c[0x0][0x228] ;  /* 0x00008a0000047ab9 */ /* 0x000fe20000000800 */
[----:B----4-:R-:W-:Y:S01]  /*68530*/  IMAD.WIDE R8, R17, 0x4, R4 ;  /* 0x0000000411087825 */ /* 0x010fe200078e0204 */
[----:B------:R2:W-:Y:S01]  /*68540*/  @P6 STG.E desc[UR8][R12.64], R58 ;  /* 0x0000003a0c006986 */ /* 0x0005e2000c101908 */
[----:B------:R-:W-:-:S03]  /*68550*/  ULDC UR6, c[0x0][0x228] ;  /* 0x00008a0000067ab9 */ /* 0x000fc60000000800 */
[----:B------:R3:W-:Y:S01]  /*68560*/  @P2 STG.E desc[UR8][R14.64], R70 ;  /* 0x000000460e002986 */ /* 0x0007e2000c101908 */
[----:B------:R-:W-:Y:S01]  /*68570*/  ISETP.LT.AND P2, PT, R6, UR4, !P3 ;  /* 0x0000000406007c0c */ /* 0x000fe2000df41270 */
[----:B------:R-:W-:Y:S01]  /*68580*/  VIADD R16, R0, 0xb2 ;  /* 0x000000b200107836 */ /* 0x000fe20000000000 */
[----:B------:R-:W-:Y:S01]  /*68590*/  IADD3 R17, R17, UR28, RZ ;  /* 0x0000001c11117c10 */ /* 0x000fe2000fffe0ff */
[----:B------:R-:W-:Y:S01]  /*685a0*/  ULDC UR4, c[0x0][0x22c] ;  /* 0x00008b0000047ab9 */ /* 0x000fe20000000800 */
[----:B------:R-:W-:Y:S01]  /*685b0*/  ISETP.LT.AND P3, PT, R7, UR6, !P3 ;  /* 0x0000000607007c0c */ /* 0x000fe2000df61270 */
[----:B------:R4:W-:Y:S01]  /*685c0*/  @P1 STG.E desc[UR8][R8.64], R62 ;  /* 0x0000003e08001986 */ /* 0x0009e2000c101908 */
[----:B------:R-:W-:Y:S01]  /*685d0*/  ISETP.GE.AND P1, PT, R16, UR4, PT ;  /* 0x0000000410007c0c */ /* 0x000fe2000bf26270 */
[C---:B-1----:R-:W-:Y:S01]  /*685e0*/  IMAD.WIDE R10, R17.reuse, 0x4, R2 ;  /* 0x00000004110a7825 */ /* 0x042fe200078e0202 */
[----:B------:R-:W-:Y:S01]  /*685f0*/  IADD3 R16, R0, 0xb3, RZ ;  /* 0x000000b300107810 */ /* 0x000fe20007ffe0ff */
[----:B------:R-:W-:Y:S01]  /*68600*/  ULDC UR4, c[0x0][0x22c] ;  /* 0x00008b0000047ab9 */ /* 0x000fe20000000800 */
[----:B------:R-:W-:Y:S01]  /*68610*/  ISETP.LT.AND P6, PT, R6, UR10, !P4 ;  /* 0x0000000a06007c0c */ /* 0x000fe2000e7c1270 */
[C---:B--2---:R-:W-:Y:S01]  /*68620*/  IMAD.WIDE R12, R17.reuse, 0x4, R4 ;  /* 0x00000004110c7825 */ /* 0x044fe200078e0204 */
[----:B------:R-:W-:Y:S01]  /*68630*/  ULDC UR6, c[0x0][0x228] ;  /* 0x00008a0000067ab9 */ /* 0x000fe20000000800 */
[----:B------:R-:W-:Y:S01]  /*68640*/  @P2 STG.E desc[UR8][R10.64], R67 ;  /* 0x000000430a002986 */ /* 0x000fe2000c101908 */
[----:B------:R-:W-:Y:S01]  /*68650*/  ISETP.GE.AND P2, PT, R16, UR4, PT ;  /* 0x0000000410007c0c */ /* 0x000fe2000bf46270 */
[----:B------:R-:W-:Y:S01]  /*68660*/  ULDC UR4, c[0x0][0x228] ;  /* 0x00008a0000047ab9 */ /* 0x000fe20000000800 */
[----:B------:R-:W-:Y:S01]  /*68670*/  VIADD R19, R17, UR28 ;  /* 0x0000001c11137c36 */ /* 0x000fe20008000000 */
[----:B------:R-:W-:Y:S01]  /*68680*/  ISETP.LT.AND P4, PT, R7, UR4, !P4 ;  /* 0x0000000407007c0c */ /* 0x000fe2000e781270 */
[----:B------:R-:W-:Y:S01]  /*68690*/  ULDC UR4, c[0x0][0x228] ;  /* 0x00008a0000047ab9 */ /* 0x000fe20000000800 */
[----:B------:R1:W-:Y:S01]  /*686a0*/  @P3 STG.E desc[UR8][R12.64], R59 ;  /* 0x0000003b0c003986 */ /* 0x0003e2000c101908 */
[----:B------:R-:W-:Y:S01]  /*686b0*/  ISETP.LT.AND P3, PT, R6, UR4, !P5 ;  /* 0x0000000406007c0c */ /* 0x000fe2000ef61270 */
[C---:B---3--:R-:W-:Y:S01]  /*686c0*/  IMAD.WIDE R14, R19.reuse, 0x4, R2 ;  /* 0x00000004130e7825 */ /* 0x048fe200078e0202 */
[----:B------:R-:W-:Y:S01]  /*686d0*/  IADD3 R17, R19, UR28, RZ ;  /* 0x0000001c13117c10 */ /* 0x000fe2000fffe0ff */
[----:B------:R-:W-:Y:S01]  /*686e0*/  ULDC UR4, c[0x0][0x22c] ;  /* 0x00008b0000047ab9 */ /* 0x000fe20000000800 */
[----:B------:R-:W-:Y:S01]  /*686f0*/  ULDC UR10, c[0x0][0x228] ;  /* 0x00008a00000a7ab9 */ /* 0x000fe20000000800 */
[----:B------:R-:W-:-:S02]  /*68700*/  VIADD R16, R0, 0xb4 ;  /* 0x000000b400107836 */ /* 0x000fc40000000000 */
[----:B----4-:R-:W-:Y:S01]  /*68710*/  IMAD.WIDE R8, R19, 0x4, R4 ;  /* 0x0000000413087825 */ /* 0x010fe200078e0204 */
[----:B------:R2:W-:Y:S01]  /*68720*/  @P6 STG.E desc[UR8][R14.64], R71 ;  /* 0x000000470e006986 */ /* 0x0005e2000c101908 */
        /* <DEDUP_REMOVED lines=15> */
[----:B--2---:R-:W-:Y:S01]  /*68820*/  VIADD R14, R0, 0xb6 ;  /* 0x000000b6000e7836 */ /* 0x004fe20000000000 */
[----:B------:R2:W-:Y:S01]  /*68830*/  @P5 STG.E desc[UR8][R12.64], R72 ;  /* 0x000000480c005986 */ /* 0x0005e2000c101908 */
[----:B------:R-:W-:Y:S01]  /*68840*/  ISETP.LT.AND P5, PT, R6, UR4, !P1 ;  /* 0x0000000406007c0c */ /* 0x000fe2000cfa1270 */
[----:B------:R-:W-:Y:S01]  /*68850*/  ULDC UR6, c[0x0][0x228] ;  /* 0x00008a0000067ab9 */ /* 0x000fe20000000800 */
[----:B-1----:R-:W-:Y:S01]  /*68860*/  IMAD.WIDE R8, R17, 0x4, R2 ;  /* 0x0000000411087825 */ /* 0x002fe200078e0202 */
[----:B------:R-:W-:-:S03]  /*68870*/  ULDC UR4, c[0x0][0x22c] ;  /* 0x00008b0000047ab9 */ /* 0x000fc60000000800 */
[C---:B---3--:R-:W-:Y:S01]  /*68880*/  IMAD.WIDE R10, R17.reuse, 0x4, R4 ;  /* 0x00000004110a7825 */ /* 0x048fe200078e0204 */
[----:B------:R-:W-:Y:S01]  /*68890*/  IADD3 R17, R17, UR28, RZ ;  /* 0x0000001c11117c10 */ /* 0x000fe2000fffe0ff */
[----:B------:R1:W-:Y:S01]  /*688a0*/  @P3 STG.E desc[UR8][R8.64], R84 ;  /* 0x0000005408003986 */ /* 0x0003e2000c101908 */
[----:B------:R-:W-:Y:S01]  /*688b0*/  ISETP.LT.AND P1, PT, R7, UR6, !P1 ;  /* 0x0000000607007c0c */ /* 0x000fe2000cf21270 */
[----:B------:R-:W-:Y:S01]  /*688c0*/  VIADD R16, R0, 0xb7 ;  /* 0x000000b700107836 */ /* 0x000fe20000000000 */
[----:B------:R-:W-:Y:S01]  /*688d0*/  ISETP.GE.AND P3, PT, R14, UR4, PT ;  /* 0x000000040e007c0c */ /* 0x000fe2000bf66270 */
[C---:B--2---:R-:W-:Y:S01]  /*688e0*/  IMAD.WIDE R12, R17.reuse, 0x4, R2 ;  /* 0x00000004110c7825 */ /* 0x044fe200078e0202 */
        /* <DEDUP_REMOVED lines=40> */
[----:B------:R-:W-:Y:S02]  /*68b70*/  VIADD R14, R0, 0xba ;  /* 0x000000ba000e7836 */ /* 0x000fe40000000000 */
[----:B------:R2:W-:Y:S01]  /*68b80*/  @P1 STG.E desc[UR8][R10.64], R86 ;  /* 0x000000560a001986 */ /* 0x0005e2000c101908 */
[----:B---3--:R-:W-:Y:S02]  /*68b90*/  IMAD.WIDE R12, R19, 0x4, R4 ;  /* 0x00000004130c7825 */ /* 0x008fe400078e0204 */
[----:B------:R-:W-:Y:S01]  /*68ba0*/  ISETP.GE.AND P1, PT, R14, UR4, PT ;  /* 0x000000040e007c0c */ /* 0x000fe2000bf26270 */
[----:B------:R-:W-:-:S02]  /*68bb0*/  ULDC UR4, c[0x0][0x228] ;  /* 0x00008a0000047ab9 */ /* 0x000fc40000000800 */
[----:B------:R-:W-:Y:S01]  /*68bc0*/  ISETP.LT.AND P3, PT, R7, UR4, !P3 ;  /* 0x0000000407007c0c */ /* 0x000fe2000df61270 */
[----:B------:R-:W-:Y:S01]  /*68bd0*/  ULDC UR4, c[0x0][0x228] ;  /* 0x00008a0000047ab9 */ /* 0x000fe20000000800 */
[----:B------:R-:W-:Y:S01]  /*68be0*/  IADD3 R17, R19, UR28, RZ ;  /* 0x0000001c13117c10 */ /* 0x000fe2000fffe0ff */
[----:B------:R3:W-:Y:S01]  /*68bf0*/  @P4 STG.E desc[UR8][R12.64], R78 ;  /* 0x0000004e0c004986 */ /* 0x0007e2000c101908 */
[----:B------:R-:W-:Y:S01]  /*68c00*/  ISETP.LT.AND P4, PT, R6, UR4, !P5 ;  /* 0x0000000406007c0c */ /* 0x000fe2000ef81270 */
[----:B------:R-:W-:Y:S01]  /*68c10*/  VIADD R16, R0, 0xbb ;  /* 0x000000bb00107836 */ /* 0x000fe20000000000 */
[C---:B------:R-:W-:Y:S01]  /*68c20*/  IADD3 R19, R17.reuse, UR28, RZ ;  /* 0x0000001c11137c10 */ /* 0x040fe2000fffe0ff */
[----:B------:R-:W-:Y:S01]  /*68c30*/  IMAD.WIDE R14, R17, 0x4, R2 ;  /* 0x00000004110e7825 */ /* 0x000fe200078e0202 */
[----:B------:R-:W-:Y:S01]  /*68c40*/  ISETP.LT.AND P5, PT, R7, UR6, !P5 ;  /* 0x0000000607007c0c */ /* 0x000fe2000efa1270 */
[----:B------:R-:W-:Y:S01]  /*68c50*/  ULDC UR4, c[0x0][0x22c] ;  /* 0x00008b0000047ab9 */ /* 0x000fe20000000800 */
[----:B------:R-:W-:Y:S01]  /*68c60*/  ULDC UR6, c[0x0][0x228] ;  /* 0x00008a0000067ab9 */ /* 0x000fe20000000800 */
[----:B-1----:R-:W-:Y:S01]  /*68c70*/  IMAD.WIDE R8, R17, 0x4, R4 ;  /* 0x0000000411087825 */ /* 0x002fe200078e0204 */
[----:B------:R1:W-:Y:S01]  /*68c80*/  @P6 STG.E desc[UR8][R14.64], R83 ;  /* 0x000000530e006986 */ /* 0x0003e2000c101908 */
[----:B------:R-:W-:Y:S01]  /*68c90*/  ISETP.LT.AND P6, PT, R6, UR10, !P0 ;  /* 0x0000000a06007c0c */ /* 0x000fe2000c7c1270 */
[----:B------:R-:W-:Y:S01]  /*68ca0*/  ULDC UR10, c[0x0][0x228] ;  /* 0x00008a00000a7ab9 */ /* 0x000fe20000000800 */
[C---:B--2---:R-:W-:Y:S01]  /*68cb0*/  IMAD.WIDE R10, R19.reuse, 0x4, R2 ;  /* 0x00000004130a7825 */ /* 0x044fe200078e0202 */
[----:B------:R2:W-:Y:S01]  /*68cc0*/  @P3 STG.E desc[UR8][R8.64], R75 ;  /* 0x0000004b08003986 */ /* 0x0005e2000c101908 */
[----:B------:R-:W-:Y:S01]  /*68cd0*/  ISETP.GE.AND P3, PT, R16, UR4, PT ;  /* 0x0000000410007c0c */ /* 0x000fe2000bf66270 */
[----:B------:R-:W-:Y:S01]  /*68ce0*/  ULDC UR4, c[0x0][0x22c] ;  /* 0x00008b0000047ab9 */ /* 0x000fe20000000800 */
[----:B------:R-:W-:Y:S01]  /*68cf0*/  IADD3 R16, R0, 0xbc, RZ ;  /* 0x000000bc00107810 */ /* 0x000fe20007ffe0ff */
[----:B---3--:R-:W-:Y:S01]  /*68d00*/  IMAD.WIDE R12, R19, 0x4, R4 ;  /* 0x00000004130c7825 */ /* 0x008fe200078e0204 */
[----:B------:R-:W-:Y:S01]  /*68d10*/  ISETP.LT.AND P0, PT, R7, UR6, !P0 ;  /* 0x0000000607007c0c */ /* 0x000fe2000c701270 */
[----:B------:R3:W-:Y:S01]  /*68d20*/  @P4 STG.E desc[UR8][R10.64], R87 ;  /* 0x000000570a004986 */ /* 0x0007e2000c101908 */
[----:B------:R-:W-:Y:S01]  /*68d30*/  ISETP.GE.AND P4, PT, R16, UR4, PT ;  /* 0x0000000410007c0c */ /* 0x000fe2000bf86270 */
[----:B------:R-:W-:Y:S01]  /*68d40*/  VIADD R17, R19, UR28 ;  /* 0x0000001c13117c36 */ /* 0x000fe20008000000 */
[----:B------:R-:W-:Y:S01]  /*68d50*/  ULDC UR4, c[0x0][0x228] ;  /* 0x00008a0000047ab9 */ /* 0x000fe20000000800 */
[----:B------:R4:W-:Y:S01]  /*68d60*/  @P5 STG.E desc[UR8][R12.64], R79 ;  /* 0x0000004f0c005986 */ /* 0x0009e2000c101908 */
[----:B------:R-:W-:Y:S01]  /*68d70*/  ISETP.LT.AND P5, PT, R6, UR4, !P2 ;  /* 0x0000000406007c0c */ /* 0x000fe2000d7a1270 */
[----:B-1----:R-:W-:Y:S01]  /*68d80*/  IMAD.WIDE R14, R17, 0x4, R2 ;  /* 0x00000004110e7825 */ /* 0x002fe200078e0202 */
[----:B------:R-:W-:Y:S01]  /*68d90*/  ULDC UR6, c[0x0][0x228] ;  /* 0x00008a0000067ab9 */ /* 0x000fe20000000800 */
[----:B------:R-:W-:-:S02]  /*68da0*/  ULDC UR4, c[0x0][0x22c] ;  /* 0x00008b0000047ab9 */ /* 0x000fc40000000800 */
[C---:B--2---:R-:W-:Y:S01]  /*68db0*/  IMAD.WIDE R8, R17.reuse, 0x4, R4 ;  /* 0x0000000411087825 */ /* 0x044fe200078e0204 */
[----:B------:R-:W-:Y:S01]  /*68dc0*/  IADD3 R17, R17, UR28, RZ ;  /* 0x0000001c11117c10 */ /* 0x000fe2000fffe0ff */
[----:B------:R1:W-:Y:S01]  /*68dd0*/  @P6 STG.E desc[UR8][R14.64], R96 ;  /* 0x000000600e006986 */ /* 0x0003e2000c101908 */
[----:B------:R-:W-:Y:S01]  /*68de0*/  ISETP.LT.AND P2, PT, R7, UR6, !P2 ;  /* 0x0000000607007c0c */ /* 0x000fe2000d741270 */
[----:B------:R-:W-:Y:S01]  /*68df0*/  VIADD R16, R0, 0xbd ;  /* 0x000000bd00107836 */ /* 0x000fe20000000000 */
[----:B------:R-:W-:Y:S01]  /*68e00*/  ISETP.LT.AND P6, PT, R6, UR10, !P1 ;  /* 0x0000000a06007c0c */ /* 0x000fe2000cfc1270 */
[----:B------:R2:W-:Y:S01]  /*68e10*/  @P0 STG.E desc[UR8][R8.64], R88 ;  /* 0x0000005808000986 */ /* 0x0005e2000c101908 */
[C---:B---3--:R-:W-:Y:S01]  /*68e20*/  IMAD.WIDE R10, R17.reuse, 0x4, R2 ;  /* 0x00000004110a7825 */ /* 0x048fe200078e0202 */
[----:B------:R-:W-:Y:S01]  /*68e30*/  ULDC UR6, c[0x0][0x228] ;  /* 0x00008a0000067ab9 */ /* 0x000fe20000000800 */
[----:B------:R-:W-:Y:S01]  /*68e40*/  ISETP.GE.AND P0, PT, R16, UR4, PT ;  /* 0x0000000410007c0c */ /* 0x000fe2000bf06270 */
[----:B------:R-:W-:Y:S01]  /*68e50*/  ULDC UR4, c[0x0][0x22c] ;  /* 0x00008b0000047ab9 */ /* 0x000fe20000000800 */
[C---:B------:R-:W-:Y:S01]  /*68e60*/  VIADD R19, R17.reuse, UR28 ;  /* 0x0000001c11137c36 */ /* 0x040fe20008000000 */
[----:B------:R-:W-:Y:S01]  /*68e70*/  IADD3 R16, R0, 0xbe, RZ ;  /* 0x000000be00107810 */ /* 0x000fe20007ffe0ff */
[----:B----4-:R-:W-:Y:S01]  /*68e80*/  IMAD.WIDE R12, R17, 0x4, R4 ;  /* 0x00000004110c7825 */ /* 0x010fe200078e0204 */
[----:B------:R-:W-:Y:S01]  /*68e90*/  @P5 STG.E desc[UR8][R10.64], R100 ;  /* 0x000000640a005986 */ /* 0x000fe2000c101908 */
[----:B------:R-:W-:Y:S01]  /*68ea0*/  ULDC UR10, c[0x0][0x228] ;  /* 0x00008a00000a7ab9 */ /* 0x000fe20000000800 */
[----:B------:R-:W-:Y:S01]  /*68eb0*/  ISETP.GE.AND P5, PT, R16, UR4, PT ;  /* 0x0000000410007c0c */ /* 0x000fe2000bfa6270 */
[----:B-1----:R-:W-:Y:S01]  /*68ec0*/  IMAD.WIDE R14, R19, 0x4, R2 ;  /* 0x00000004130e7825 */ /* 0x002fe200078e0202 */
[----:B------:R-:W-:Y:S01]  /*68ed0*/  ULDC UR4, c[0x0][0x228] ;  /* 0x00008a0000047ab9 */ /* 0x000fe20000000800 */
[----:B------:R1:W-:Y:S01]  /*68ee0*/  @P2 STG.E desc[UR8][R12.64], R92 ;  /* 0x0000005c0c002986 */ /* 0x0003e2000c101908 */
[----:B------:R-:W-:Y:S01]  /*68ef0*/  ISETP.LT.AND P1, PT, R7, UR4, !P1 ;  /* 0x0000000407007c0c */ /* 0x000fe2000cf21270 */
[----:B------:R-:W-:-:S02]  /*68f00*/  ULDC UR4, c[0x0][0x228] ;  /* 0x00008a0000047ab9 */ /* 0x000fc40000000800 */
[----:B------:R3:W-:Y:S01]  /*68f10*/  @P6 STG.E desc[UR8][R14.64], R97 ;  /* 0x000000610e006986 */ /* 0x0007e2000c101908 */
[----:B------:R-:W-:Y:S01]  /*68f20*/  ISETP.LT.AND P6, PT, R6, UR4, !P3 ;  /* 0x0000000406007c0c */ /* 0x000fe2000dfc1270 */
[C---:B------:R-:W-:Y:S01]  /*68f30*/  VIADD R16, R0.reuse, 0xbf ;  /* 0x000000bf00107836 */ /* 0x040fe20000000000 */
[C---:B------:R-:W-:Y:S01]  /*68f40*/  IADD3 R17, R19.reuse, UR28, RZ ;  /* 0x0000001c13117c10 */ /* 0x040fe2000fffe0ff */
[----:B--2---:R-:W-:Y:S01]  /*68f50*/  IMAD.WIDE R8, R19, 0x4, R4 ;  /* 0x0000000413087825 */ /* 0x004fe200078e0204 */
        /* <DEDUP_REMOVED lines=350> */
[----:B------:R1:W-:Y:S03]  /*6a540*/  @P6 STG.E desc[UR8][R14.64], R131 ;  /* 0x000000830e006986 */ /* 0x0003e6000c101908 */
        /* <DEDUP_REMOVED lines=8> */
[----:B------:R-:W-:Y:S01]  /*6a5d0*/  ISETP.LT.AND P0, PT, R7, UR6, !P0 ;  /* 0x0000000607007c0c */ /* 0x000fe2000c701270 */
[----:B------:R-:W-:Y:S01]  /*6a5e0*/  VIADD R17, R19, UR28 ;  /* 0x0000001c13117c36 */ /* 0x000fe20008000000 */
[----:B------:R-:W-:Y:S01]  /*6a5f0*/  ISETP.GE.AND P4, PT, R16, UR4, PT ;  /* 0x0000000410007c0c */ /* 0x000fe2000bf86270 */
[----:B------:R-:W-:Y:S01]  /*6a600*/  ULDC UR4, c[0x0][0x228] ;  /* 0x00008a0000047ab9 */ /* 0x000fe20000000800 */
[----:B------:R4:W-:Y:S01]  /*6a610*/  @P5 STG.E desc[UR8][R12.64], R172 ;  /* 0x000000ac0c005986 */ /* 0x0009e2000c101908 */
[----:B------:R-:W-:Y:S01]  /*6a620*/  ISETP.LT.AND P5, PT, R6, UR4, !P3 ;  /* 0x0000000406007c0c */ /* 0x000fe2000dfa1270 */
[C---:B-1----:R-:W-:Y:S01]  /*6a630*/  IMAD.WIDE R14, R17.reuse, 0x4, R2 ;  /* 0x00000004110e7825 */ /* 0x042fe200078e0202 */
[----:B------:R-:W-:Y:S01]  /*6a640*/  ULDC UR6, c[0x0][0x228] ;  /* 0x00008a0000067ab9 */ /* 0x000fe20000000800 */
[----:B------:R-:W-:Y:S01]  /*6a650*/  ULDC UR4, c[0x0][0x22c] ;  /* 0x00008b0000047ab9 */ /* 0x000fe20000000800 */
[----:B------:R-:W-:Y:S01]  /*6a660*/  ULDC UR10, c[0x0][0x228] ;  /* 0x00008a00000a7ab9 */ /* 0x000fe20000000800 */
[C---:B--2---:R-:W-:Y:S01]  /*6a670*/  IMAD.WIDE R8, R17.reuse, 0x4, R4 ;  /* 0x0000000411087825 */ /* 0x044fe200078e0204 */
[----:B------:R-:W-:-:S03]  /*6a680*/  IADD3 R17, R17, UR28, RZ ;  /* 0x0000001c11117c10 */ /* 0x000fc6000fffe0ff */
[----:B------:R-:W-:Y:S01]  /*6a690*/  VIADD R16, R0, 0xde ;  /* 0x000000de00107836 */ /* 0x000fe20000000000 */
[----:B------:R-:W-:Y:S01]  /*6a6a0*/  ISETP.LT.AND P3, PT, R7, UR6, !P3 ;  /* 0x0000000607007c0c */ /* 0x000fe2000df61270 */
[----:B------:R1:W-:Y:S01]  /*6a6b0*/  @P6 STG.E desc[UR8][R14.64], R132 ;  /* 0x000000840e006986 */ /* 0x0003e2000c101908 */
[C---:B---3--:R-:W-:Y:S01]  /*6a6c0*/  IMAD.WIDE R10, R17.reuse, 0x4, R2 ;  /* 0x00000004110a7825 */ /* 0x048fe200078e0202 */
[----:B------:R-:W-:Y:S02]  /*6a6d0*/  ULDC UR6, c[0x0][0x228] ;  /* 0x00008a0000067ab9 */ /* 0x000fe40000000800 */
[----:B------:R2:W-:Y:S01]  /*6a6e0*/  @P0 STG.E desc[UR8][R8.64], R176 ;  /* 0x000000b008000986 */ /* 0x0005e2000c101908 */
[----:B------:R-:W-:Y:S01]  /*6a6f0*/  ISETP.GE.AND P0, PT, R16, UR4, PT ;  /* 0x0000000410007c0c */ /* 0x000fe2000bf06270 */
[----:B------:R-:W-:Y:S01]  /*6a700*/  ULDC UR4, c[0x0][0x22c] ;  /* 0x00008b0000047ab9 */ /* 0x000fe20000000800 */
[----:B------:R-:W-:Y:S01]  /*6a710*/  IADD3 R16, R0, 0xdf, RZ ;  /* 0x000000df00107810 */ /* 0x000fe20007ffe0ff */
[----:B------:R-:W-:Y:S01]  /*6a720*/  @P5 STG.E desc[UR8][R10.64], R181 ;  /* 0x000000b50a005986 */ /* 0x000fe2000c101908 */
[----:B------:R-:W-:Y:S01]  /*6a730*/  ISETP.LT.AND P6, PT, R6, UR10, !P1 ;  /* 0x0000000a06007c0c */ /* 0x000fe2000cfc1270 */
[C---:B----4-:R-:W-:Y:S01]  /*6a740*/  IMAD.WIDE R12, R17.reuse, 0x4, R4 ;  /* 0x00000004110c7825 */ /* 0x050fe200078e0204 */
[----:B------:R-:W-:Y:S01]  /*6a750*/  ISETP.GE.AND P5, PT, R16, UR4, PT ;  /* 0x0000000410007c0c */ /* 0x000fe2000bfa6270 */
[----:B------:R-:W-:Y:S01]  /*6a760*/  ULDC UR4, c[0x0][0x228] ;  /* 0x00008a0000047ab9 */ /* 0x000fe20000000800 */
[----:B------:R-:W-:Y:S01]  /*6a770*/  ULDC UR10, c[0x0][0x228] ;  /* 0x00008a00000a7ab9 */ /* 0x000fe20000000800 */
[----:B------:R-:W-:Y:S01]  /*6a780*/  VIADD R19, R17, UR28 ;  /* 0x0000001c11137c36 */ /* 0x000fe20008000000 */
[----:B------:R-:W-:Y:S01]  /*6a790*/  ISETP.LT.AND P1, PT, R7, UR4, !P1 ;  /* 0x0000000407007c0c */ /* 0x000fe2000cf21270 */
[----:B------:R-:W-:Y:S01]  /*6a7a0*/  ULDC UR4, c[0x0][0x228] ;  /* 0x00008a0000047ab9 */ /* 0x000fe20000000800 */
[----:B------:R3:W-:Y:S01]  /*6a7b0*/  @P3 STG.E desc[UR8][R12.64], R173 ;  /* 0x000000ad0c003986 */ /* 0x0007e2000c101908 */
[----:B------:R-:W-:Y:S01]  /*6a7c0*/  ISETP.LT.AND P3, PT, R6, UR4, !P2 ;  /* 0x0000000406007c0c */ /* 0x000fe2000d761270 */
[C---:B-1----:R-:W-:Y:S01]  /*6a7d0*/  IMAD.WIDE R14, R19.reuse, 0x4, R2 ;  /* 0x00000004130e7825 */ /* 0x042fe200078e0202 */
[----:B------:R-:W-:Y:S01]  /*6a7e0*/  IADD3 R17, R19, UR28, RZ ;  /* 0x0000001c13117c10 */ /* 0x000fe2000fffe0ff */
[----:B------:R-:W-:-:S02]  /*6a7f0*/  ULDC UR4, c[0x0][0x22c] ;  /* 0x00008b0000047ab9 */ /* 0x000fc40000000800 */
[C---:B------:R-:W-:Y:S01]  /*6a800*/  VIADD R16, R0.reuse, 0xe0 ;  /* 0x000000e000107836 */ /* 0x040fe20000000000 */
[----:B------:R1:W-:Y:S01]  /*6a810*/  @P6 STG.E desc[UR8][R14.64], R133 ;  /* 0x000000850e006986 */ /* 0x0003e2000c101908 */
[----:B--2---:R-:W-:Y:S01]  /*6a820*/  IMAD.WIDE R8, R19, 0x4, R4 ;  /* 0x0000000413087825 */ /* 0x004fe200078e0204 */
[----:B------:R-:W-:Y:S01]  /*6a830*/  ISETP.LT.AND P6, PT, R7, UR6, !P2 ;  /* 0x0000000607007c0c */ /* 0x000fe2000d7c1270 */
[----:B------:R-:W-:Y:S02]  /*6a840*/  ULDC UR6, c[0x0][0x228] ;  /* 0x00008a0000067ab9 */ /* 0x000fe40000000800 */
[----:B---3--:R-:W-:Y:S01]  /*6a850*/  VIADD R12, R0, 0xe1 ;  /* 0x000000e1000c7836 */ /* 0x008fe20000000000 */
        /* <DEDUP_REMOVED lines=12> */
[----:B-1----:R-:W-:Y:S01]  /*6a920*/  VIADD R14, R0, 0xe2 ;  /* 0x000000e2000e7836 */ /* 0x002fe20000000000 */
[----:B------:R1:W-:Y:S01]  /*6a930*/  @P6 STG.E desc[UR8][R12.64], R174 ;  /* 0x000000ae0c006986 */ /* 0x0003e2000c101908 */
[----:B------:R-:W-:Y:S01]  /*6a940*/  ISETP.LT.AND P6, PT, R6, UR4, !P0 ;  /* 0x0000000406007c0c */ /* 0x000fe2000c7c1270 */
[----:B------:R-:W-:Y:S01]  /*6a950*/  ULDC UR6, c[0x0][0x228] ;  /* 0x00008a0000067ab9 */ /* 0x000fe20000000800 */
[----:B--2---:R-:W-:Y:S01]  /*6a960*/  IMAD.WIDE R8, R17, 0x4, R2 ;  /* 0x0000000411087825 */ /* 0x004fe200078e0202 */
[----:B------:R-:W-:-:S03]  /*6a970*/  ULDC UR4, c[0x0][0x22c] ;  /* 0x00008b0000047ab9 */ /* 0x000fc60000000800 */
[C---:B---3--:R-:W-:Y:S01]  /*6a980*/  IMAD.WIDE R10, R17.reuse, 0x4, R4 ;  /* 0x00000004110a7825 */ /* 0x048fe200078e0204 */
[----:B------:R-:W-:Y:S01]  /*6a990*/  IADD3 R17, R17, UR28, RZ ;  /* 0x0000001c11117c10 */ /* 0x000fe2000fffe0ff */
[----:B------:R2:W-:Y:S01]  /*6a9a0*/  @P3 STG.E desc[UR8][R8.64], R134 ;  /* 0x0000008608003986 */ /* 0x0005e2000c101908 */
[----:B------:R-:W-:Y:S01]  /*6a9b0*/  ISETP.LT.AND P0, PT, R7, UR6, !P0 ;  /* 0x0000000607007c0c */ /* 0x000fe2000c701270 */
[----:B------:R-:W-:Y:S01]  /*6a9c0*/  VIADD R16, R0, 0xe3 ;  /* 0x000000e300107836 */ /* 0x000fe20000000000 */
[----:B------:R-:W-:Y:S01]  /*6a9d0*/  ISETP.GE.AND P3, PT, R14, UR4, PT ;  /* 0x000000040e007c0c */ /* 0x000fe2000bf66270 */
[C---:B-1----:R-:W-:Y:S01]  /*6a9e0*/  IMAD.WIDE R12, R17.reuse, 0x4, R2 ;  /* 0x00000004110c7825 */ /* 0x042fe200078e0202 */
        /* <DEDUP_REMOVED lines=11> */
[C---:B--2---:R-:W-:Y:S01]  /*6aaa0*/  IMAD.WIDE R8, R17.reuse, 0x4, R2 ;  /* 0x0000000411087825 */ /* 0x044fe200078e0202 */
[----:B------:R2:W-:Y:S01]  /*6aab0*/  @P0 STG.E desc[UR8][R14.64], R175 ;  /* 0x000000af0e000986 */ /* 0x0005e2000c101908 */
[----:B------:R-:W-:Y:S01]  /*6aac0*/  ISETP.LT.AND P0, PT, R6, UR6, !P2 ;  /* 0x0000000606007c0c */ /* 0x000fe2000d701270 */
[----:B------:R-:W-:Y:S01]  /*6aad0*/  ULDC UR4, c[0x0][0x22c] ;  /* 0x00008b0000047ab9 */ /* 0x000fe20000000800 */
[----:B-1----:R-:W-:Y:S01]  /*6aae0*/  VIADD R10, R0, 0xe4 ;  /* 0x000000e4000a7836 */ /* 0x002fe20000000000 */
[----:B------:R1:W-:Y:S01]  /*6aaf0*/  @P4 STG.E desc[UR8][R8.64], R135 ;  /* 0x0000008708004986 */ /* 0x0003e2000c101908 */
[C---:B------:R-:W-:Y:S01]  /*6ab00*/  IADD3 R19, R17.reuse, UR28, RZ ;  /* 0x0000001c11137c10 */ /* 0x040fe2000fffe0ff */
[----:B------:R-:W-:Y:S02]  /*6ab10*/  ULDC UR6, c[0x0][0x228] ;  /* 0x00008a0000067ab9 */ /* 0x000fe40000000800 */
[----:B------:R-:W-:Y:S01]  /*6ab20*/  ISETP.GE.AND P4, PT, R10, UR4, PT ;  /* 0x000000040a007c0c */ /* 0x000fe2000bf86270 */
[----:B------:R-:W-:Y:S01]  /*6ab30*/  IMAD.WIDE R10, R17, 0x4, R4 ;  /* 0x00000004110a7825 */ /* 0x000fe200078e0204 */
[----:B------:R-:W-:-:S03]  /*6ab40*/  ULDC UR4, c[0x0][0x228] ;  /* 0x00008a0000047ab9 */ /* 0x000fc60000000800 */
[----:B--2---:R-:W-:Y:S01]  /*6ab50*/  VIADD R14, R0, 0xe5 ;  /* 0x000000e5000e7836 */ /* 0x004fe20000000000 */
        /* <DEDUP_REMOVED lines=8> */
[C---:B-1----:R-:W-:Y:S01]  /*6abe0*/  IMAD.WIDE R8, R19.reuse, 0x4, R4 ;  /* 0x0000000413087825 */ /* 0x042fe200078e0204 */
[----:B------:R-:W-:Y:S01]  /*6abf0*/  IADD3 R19, R19, UR28, RZ ;  /* 0x0000001c13137c10 */ /* 0x000fe2000fffe0ff */
[----:B------:R-:W-:-:S02]  /*6ac00*/  ULDC UR4, c[0x0][0x228] ;  /* 0x00008a0000047ab9 */ /* 0x000fc40000000800 */
[----:B------:R-:W-:Y:S01]  /*6ac10*/  ISETP.LT.AND P1, PT, R7, UR4, !P1 ;  /* 0x0000000407007c0c */ /* 0x000fe2000cf21270 */
[----:B------:R-:W-:Y:S01]  /*6ac20*/  ULDC UR4, c[0x0][0x228] ;  /* 0x00008a0000047ab9 */ /* 0x000fe20000000800 */
[C---:B--2---:R-:W-:Y:S01]  /*6ac30*/  IMAD.WIDE R10, R19.reuse, 0x4, R2 ;  /* 0x00000004130a7825 */ /* 0x044fe200078e0202 */
        /* <DEDUP_REMOVED lines=137> */
[C---:B---3--:R-:W-:Y:S02]  /*6b4d0*/  IMAD.WIDE R12, R19.reuse, 0x4, R4 ;  /* 0x00000004130c7825 */ /* 0x048fe400078e0204 */
[----:B------:R-:W-:Y:S01]  /*6b4e0*/  ISETP.GE.AND P4, PT, R14, UR4, PT ;  /* 0x000000040e007c0c */ /* 0x000fe2000bf86270 */
[----:B------:R-:W-:Y:S01]  /*6b4f0*/  ULDC UR4, c[0x0][0x228] ;  /* 0x00008a0000047ab9 */ /* 0x000fe20000000800 */
[----:B------:R-:W-:-:S02]  /*6b500*/  IADD3 R17, R19, UR28, RZ ;  /* 0x0000001c13117c10 */ /* 0x000fc4000fffe0ff */
[----:B------:R-:W-:Y:S01]  /*6b510*/  ISETP.LT.AND P5, PT, R7, UR4, !P5 ;  /* 0x0000000407007c0c */ /* 0x000fe2000efa1270 */
[----:B------:R-:W-:Y:S01]  /*6b520*/  ULDC UR4, c[0x0][0x228] ;  /* 0x00008a0000047ab9 */ /* 0x000fe20000000800 */
[----:B------:R3:W-:Y:S01]  /*6b530*/  @P0 STG.E desc[UR8][R12.64], R198 ;  /* 0x000000c60c000986 */ /* 0x0007e2000c101908 */
[----:B------:R-:W-:Y:S01]  /*6b540*/  ISETP.LT.AND P0, PT, R6, UR4, !P3 ;  /* 0x0000000406007c0c */ /* 0x000fe2000df01270 */
[C---:B------:R-:W-:Y:S01]  /*6b550*/  IMAD.WIDE R14, R17.reuse, 0x4, R2 ;  /* 0x00000004110e7825 */ /* 0x040fe200078e0202 */
[----:B------:R-:W-:Y:S01]  /*6b560*/  IADD3 R19, R17, UR28, RZ ;  /* 0x0000001c11137c10 */ /* 0x000fe2000fffe0ff */
[----:B------:R-:W-:Y:S01]  /*6b570*/  ULDC UR4, c[0x0][0x22c] ;  /* 0x00008b0000047ab9 */ /* 0x000fe20000000800 */
[----:B------:R-:W-:Y:S01]  /*6b580*/  ISETP.LT.AND P3, PT, R7, UR6, !P3 ;  /* 0x0000000607007c0c */ /* 0x000fe2000df61270 */
[----:B-1----:R-:W-:Y:S01]  /*6b590*/  IMAD.WIDE R8, R17, 0x4, R4 ;  /* 0x0000000411087825 */ /* 0x002fe200078e0204 */
[----:B------:R1:W-:Y:S03]  /*6b5a0*/  @P6 STG.E desc[UR8][R14.64], R142 ;  /* 0x0000008e0e006986 */ /* 0x0003e6000c101908 */
[----:B------:R-:W-:Y:S01]  /*6b5b0*/  VIADD R16, R0, 0xf2 ;  /* 0x000000f200107836 */ /* 0x000fe20000000000 */
[----:B------:R-:W-:Y:S01]  /*6b5c0*/  ISETP.LT.AND P6, PT, R6, UR10, !P1 ;  /* 0x0000000a06007c0c */ /* 0x000fe2000cfc1270 */
[C---:B--2---:R-:W-:Y:S01]  /*6b5d0*/  IMAD.WIDE R10, R19.reuse, 0x4, R2 ;  /* 0x00000004130a7825 */ /* 0x044fe200078e0202 */
[----:B------:R2:W-:Y:S01]  /*6b5e0*/  @P5 STG.E desc[UR8][R8.64], R202 ;  /* 0x000000ca08005986 */ /* 0x0005e2000c101908 */
[----:B------:R-:W-:Y:S01]  /*6b5f0*/  ULDC UR6, c[0x0][0x228] ;  /* 0x00008a0000067ab9 */ /* 0x000fe20000000800 */
[----:B------:R-:W-:Y:S01]  /*6b600*/  ISETP.GE.AND P5, PT, R16, UR4, PT ;  /* 0x0000000410007c0c */ /* 0x000fe2000bfa6270 */
[C---:B------:R-:W-:Y:S01]  /*6b610*/  VIADD R17, R19.reuse, UR28 ;  /* 0x0000001c13117c36 */ /* 0x040fe20008000000 */
[----:B------:R-:W-:Y:S01]  /*6b620*/  IADD3 R16, R0, 0xf3, RZ ;  /* 0x000000f300107810 */ /* 0x000fe20007ffe0ff */
[----:B---3--:R-:W-:Y:S01]  /*6b630*/  IMAD.WIDE R12, R19, 0x4, R4 ;  /* 0x00000004130c7825 */ /* 0x008fe200078e0204 */
[----:B------:R-:W-:Y:S01]  /*6b640*/  ISETP.LT.AND P1, PT, R7, UR6, !P1 ;  /* 0x0000000607007c0c */ /* 0x000fe2000cf21270 */
[----:B------:R-:W-:Y:S01]  /*6b650*/  ULDC UR4, c[0x0][0x22c] ;  /* 0x00008b0000047ab9 */ /* 0x000fe20000000800 */
[----:B------:R3:W-:Y:S01]  /*6b660*/  @P0 STG.E desc[UR8][R10.64], R207 ;  /* 0x000000cf0a000986 */ /* 0x0007e2000c101908 */
[----:B------:R-:W-:Y:S01]  /*6b670*/  ISETP.GE.AND P0, PT, R16, UR4, PT ;  /* 0x0000000410007c0c */ /* 0x000fe2000bf06270 */
[C---:B-1----:R-:W-:Y:S01]  /*6b680*/  IMAD.WIDE R14, R17.reuse, 0x4, R2 ;  /* 0x00000004110e7825 */ /* 0x042fe200078e0202 */
[----:B------:R-:W-:Y:S01]  /*6b690*/  ULDC UR4, c[0x0][0x228] ;  /* 0x00008a0000047ab9 */ /* 0x000fe20000000800 */
[----:B------:R1:W-:Y:S01]  /*6b6a0*/  @P3 STG.E desc[UR8][R12.64], R199 ;  /* 0x000000c70c003986 */ /* 0x0003e2000c101908 */
[----:B------:R-:W-:Y:S01]  /*6b6b0*/  ULDC UR6, c[0x0][0x228] ;  /* 0x00008a0000067ab9 */ /* 0x000fe20000000800 */
[----:B------:R-:W-:Y:S01]  /*6b6c0*/  ISETP.LT.AND P3, PT, R6, UR4, !P2 ;  /* 0x0000000406007c0c */ /* 0x000fe2000d761270 */
[----:B--2---:R-:W-:Y:S01]  /*6b6d0*/  IMAD.WIDE R8, R17, 0x4, R4 ;  /* 0x0000000411087825 */ /* 0x004fe200078e0204 */
[----:B------:R-:W-:Y:S01]  /*6b6e0*/  ISETP.LT.AND P2, PT, R7, UR6, !P2 ;  /* 0x0000000607007c0c */ /* 0x000fe2000d741270 */
[----:B------:R-:W-:Y:S01]  /*6b6f0*/  ULDC UR10, c[0x0][0x228] ;  /* 0x00008a00000a7ab9 */ /* 0x000fe20000000800 */
[----:B------:R2:W-:Y:S01]  /*6b700*/  @P6 STG.E desc[UR8][R14.64], R143 ;  /* 0x0000008f0e006986 */ /* 0x0005e2000c101908 */
[----:B------:R-:W-:Y:S01]  /*6b710*/  VIADD R16, R0, 0xf4 ;  /* 0x000000f400107836 */ /* 0x000fe20000000000 */
[----:B------:R-:W-:Y:S01]  /*6b720*/  IADD3 R17, R17, UR28, RZ ;  /* 0x0000001c11117c10 */ /* 0x000fe2000fffe0ff */
[----:B------:R-:W-:Y:S01]  /*6b730*/  ULDC UR4, c[0x0][0x22c] ;  /* 0x00008b0000047ab9 */ /* 0x000fe20000000800 */
[----:B------:R-:W-:Y:S01]  /*6b740*/  ISETP.LT.AND P6, PT, R6, UR10, !P4 ;  /* 0x0000000a06007c0c */ /* 0x000fe2000e7c1270 */
[----:B------:R4:W-:Y:S01]  /*6b750*/  @P1 STG.E desc[UR8][R8.64], R203 ;  /* 0x000000cb08001986 */ /* 0x0009e2000c101908 */
[----:B------:R-:W-:Y:S01]  /*6b760*/  ISETP.GE.AND P1, PT, R16, UR4, PT ;  /* 0x0000000410007c0c */ /* 0x000fe2000bf26270 */
[C---:B------:R-:W-:Y:S01]  /*6b770*/  VIADD R19, R17.reuse, UR28 ;  /* 0x0000001c11137c36 */ /* 0x040fe20008000000 */
[----:B------:R-:W-:Y:S01]  /*6b780*/  ULDC UR4, c[0x0][0x228] ;  /* 0x00008a0000047ab9 */ /* 0x000fe20000000800 */
[----:B---3--:R-:W-:Y:S01]  /*6b790*/  IMAD.WIDE R10, R17, 0x4, R2 ;  /* 0x00000004110a7825 */ /* 0x008fe200078e0202 */
[----:B------:R-:W-:Y:S01]  /*6b7a0*/  ISETP.LT.AND P4, PT, R7, UR4, !P4 ;  /* 0x0000000407007c0c */ /* 0x000fe2000e781270 */
[----:B------:R-:W-:Y:S01]  /*6b7b0*/  ULDC UR4, c[0x0][0x228] ;  /* 0x00008a0000047ab9 */ /* 0x000fe20000000800 */
[----:B------:R-:W-:Y:S01]  /*6b7c0*/  ULDC UR6, c[0x0][0x228] ;  /* 0x00008a0000067ab9 */ /* 0x000fe20000000800 */
[----:B-1----:R-:W-:Y:S01]  /*6b7d0*/  IMAD.WIDE R12, R17, 0x4, R4 ;  /* 0x00000004110c7825 */ /* 0x002fe200078e0204 */
[----:B------:R1:W-:Y:S01]  /*6b7e0*/  @P3 STG.E desc[UR8][R10.64], R216 ;  /* 0x000000d80a003986 */ /* 0x0003e2000c101908 */
[----:B------:R-:W-:-:S02]  /*6b7f0*/  ULDC UR10, c[0x0][0x228] ;  /* 0x00008a00000a7ab9 */ /* 0x000fc40000000800 */
[----:B--2---:R-:W-:Y:S01]  /*6b800*/  IMAD.WIDE R14, R19, 0x4, R2 ;  /* 0x00000004130e7825 */ /* 0x004fe200078e0202 */
[----:B------:R2:W-:Y:S01]  /*6b810*/  @P2 STG.E desc[UR8][R12.64], R208 ;  /* 0x000000d00c002986 */ /* 0x0005e2000c101908 */
[----:B------:R-:W-:Y:S02]  /*6b820*/  IADD3 R16, R0, 0xf5, RZ ;  /* 0x000000f500107810 */ /* 0x000fe40007ffe0ff */
[C---:B------:R-:W-:Y:S01]  /*6b830*/  ISETP.LT.AND P2, PT, R6.reuse, UR4, !P5 ;  /* 0x0000000406007c0c */ /* 0x040fe2000ef41270 */
[----:B------:R-:W-:Y:S01]  /*6b840*/  ULDC UR4, c[0x0][0x228] ;  /* 0x00008a0000047ab9 */ /* 0x000fe20000000800 */
[----:B------:R-:W-:Y:S01]  /*6b850*/  ISETP.LT.AND P5, PT, R7, UR6, !P5 ;  /* 0x0000000607007c0c */ /* 0x000fe2000efa1270 */
[----:B------:R3:W-:Y:S01]  /*6b860*/  @P6 STG.E desc[UR8][R14.64], R144 ;  /* 0x000000900e006986 */ /* 0x0007e2000c101908 */
[C---:B----4-:R-:W-:Y:S01]  /*6b870*/  IMAD.WIDE R8, R19.reuse, 0x4, R4 ;  /* 0x0000000413087825 */ /* 0x050fe200078e0204 */
[----:B------:R-:W-:Y:S01]  /*6b880*/  ISETP.LT.AND P6, PT, R6, UR4, !P0 ;  /* 0x0000000406007c0c */ /* 0x000fe2000c7c1270 */
[----:B------:R-:W-:Y:S01]  /*6b890*/  ULDC UR4, c[0x0][0x228] ;  /* 0x00008a0000047ab9 */ /* 0x000fe20000000800 */
[----:B------:R-:W-:Y:S01]  /*6b8a0*/  ISETP.GE.AND P3, PT, R16, UR13, PT ;  /* 0x0000000d10007c0c */ /* 0x000fe2000bf66270 */
[----:B------:R-:W-:Y:S01]  /*6b8b0*/  VIADD R19, R19, UR28 ;  /* 0x0000001c13137c36 */ /* 0x000fe20008000000 */
[----:B------:R-:W-:Y:S01]  /*6b8c0*/  IADD3 R16, R0, 0xf6, RZ ;  /* 0x000000f600107810 */ /* 0x000fe20007ffe0ff */
[----:B------:R4:W-:Y:S01]  /*6b8d0*/  @P4 STG.E desc[UR8][R8.64], R212 ;  /* 0x000000d408004986 */ /* 0x0009e2000c101908 */
[----:B------:R-:W-:Y:S01]  /*6b8e0*/  ULDC UR6, c[0x0][0x228] ;  /* 0x00008a0000067ab9 */ /* 0x000fe20000000800 */
[C---:B------:R-:W-:Y:S01]  /*6b8f0*/  VIADD R17, R19.reuse, UR28 ;  /* 0x0000001c13117c36 */ /* 0x040fe20008000000 */
[----:B------:R-:W-:Y:S01]  /*6b900*/  ISETP.GE.AND P4, PT, R16, UR11, PT ;  /* 0x0000000b10007c0c */ /* 0x000fe2000bf86270 */
[----:B-1----:R-:W-:Y:S01]  /*6b910*/  IMAD.WIDE R10, R19, 0x4, R2 ;  /* 0x00000004130a7825 */ /* 0x002fe200078e0202 */
[----:B------:R-:W-:-:S03]  /*6b920*/  IADD3 R16, R0, 0xf7, RZ ;  /* 0x000000f700107810 */ /* 0x000fc60007ffe0ff */
[----:B--2---:R-:W-:Y:S01]  /*6b930*/  IMAD.WIDE R12, R19, 0x4, R4 ;  /* 0x00000004130c7825 */ /* 0x004fe200078e0204 */
[----:B------:R-:W-:Y:S01]  /*6b940*/  ISETP.LT.AND P0, PT, R7, UR4, !P0 ;  /* 0x0000000407007c0c */ /* 0x000fe2000c701270 */
[----:B------:R-:W-:Y:S01]  /*6b950*/  @P2 STG.E desc[UR8][R10.64], R217 ;  /* 0x000000d90a002986 */ /* 0x000fe2000c101908 */
[----:B------:R-:W-:Y:S01]  /*6b960*/  ULDC UR4, c[0x0][0x228] ;  /* 0x00008a0000047ab9 */ /* 0x000fe20000000800 */
[C---:B---3--:R-:W-:Y:S01]  /*6b970*/  IMAD.WIDE R14, R17.reuse, 0x4, R2 ;  /* 0x00000004110e7825 */ /* 0x048fe200078e0202 */
[----:B------:R-:W-:Y:S01]  /*6b980*/  ISETP.GE.AND P2, PT, R16, UR7, PT ;  /* 0x0000000710007c0c */ /* 0x000fe2000bf46270 */
[----:B------:R1:W-:Y:S01]  /*6b990*/  @P5 STG.E desc[UR8][R12.64], R209 ;  /* 0x000000d10c005986 */ /* 0x0003e2000c101908 */
[----:B------:R-:W-:Y:S01]  /*6b9a0*/  ULDC UR7, c[0x0][0x228] ;  /* 0x00008a0000077ab9 */ /* 0x000fe20000000800 */
[C---:B------:R-:W-:Y:S01]  /*6b9b0*/  ISETP.LT.AND P5, PT, R6.reuse, UR4, !P1 ;  /* 0x0000000406007c0c */ /* 0x040fe2000cfa1270 */
[----:B----4-:R-:W-:Y:S01]  /*6b9c0*/  IMAD.WIDE R8, R17, 0x4, R4 ;  /* 0x0000000411087825 */ /* 0x010fe200078e0204 */
[----:B------:R2:W-:Y:S01]  /*6b9d0*/  @P6 STG.E desc[UR8][R14.64], R145 ;  /* 0x000000910e006986 */ /* 0x0005e2000c101908 */
[----:B------:R-:W-:Y:S01]  /*6b9e0*/  ISETP.LT.AND P1, PT, R7, UR6, !P1 ;  /* 0x0000000607007c0c */ /* 0x000fe2000cf21270 */
[----:B------:R-:W-:Y:S01]  /*6b9f0*/  ULDC UR4, c[0x0][0x228] ;  /* 0x00008a0000047ab9 */ /* 0x000fe20000000800 */
[----:B------:R-:W-:-:S02]  /*6ba00*/  ISETP.LT.AND P6, PT, R6, UR7, !P3 ;  /* 0x0000000706007c0c */ /* 0x000fc4000dfc1270 */
[----:B------:R-:W-:Y:S02]  /*6ba10*/  ISETP.LT.AND P3, PT, R7, UR10, !P3 ;  /* 0x0000000a07007c0c */ /* 0x000fe4000df61270 */
[----:B-1----:R-:W-:Y:S01]  /*6ba20*/  IADD3 R13, R17, UR28, RZ ;  /* 0x0000001c110d7c10 */ /* 0x002fe2000fffe0ff */
[----:B------:R-:W-:Y:S01]  /*6ba30*/  VIADD R16, R0, 0xf8 ;  /* 0x000000f800107836 */ /* 0x000fe20000000000 */
[----:B------:R1:W-:Y:S03]  /*6ba40*/  @P0 STG.E desc[UR8][R8.64], R213 ;  /* 0x000000d508000986 */ /* 0x0003e6000c101908 */
[C---:B------:R-:W-:Y:S02]  /*6ba50*/  VIADD R19, R13.reuse, UR28 ;  /* 0x0000001c0d137c36 */ /* 0x040fe40008000000 */
[----:B------:R-:W-:Y:S01]  /*6ba60*/  IMAD.WIDE R10, R13, 0x4, R2 ;  /* 0x000000040d0a7825 */ /* 0x000fe200078e0202 */
[----:B------:R-:W-:Y:S01]  /*6ba70*/  ISETP.GE.AND P0, PT, R16, UR5, PT ;  /* 0x0000000510007c0c */ /* 0x000fe2000bf06270 */
[----:B------:R-:W-:-:S02]  /*6ba80*/  ULDC UR5, c[0x0][0x228] ;  /* 0x00008a0000057ab9 */ /* 0x000fc40000000800 */
[----:B------:R-:W-:Y:S01]  /*6ba90*/  IMAD.WIDE R12, R13, 0x4, R4 ;  /* 0x000000040d0c7825 */ /* 0x000fe200078e0204 */
[----:B------:R3:W-:Y:S03]  /*6baa0*/  @P5 STG.E desc[UR8][R10.64], R218 ;  /* 0x000000da0a005986 */ /* 0x0007e6000c101908 */
[C---:B--2---:R-:W-:Y:S01]  /*6bab0*/  IMAD.WIDE R14, R19.reuse, 0x4, R2 ;  /* 0x00000004130e7825 */ /* 0x044fe200078e0202 */
[----:B------:R-:W-:Y:S03]  /*6bac0*/  @P1 STG.E desc[UR8][R12.64], R210 ;  /* 0x000000d20c001986 */ /* 0x000fe6000c101908 */
[----:B------:R-:W-:Y:S01]  /*6bad0*/  IMAD.WIDE R16, R19, 0x4, R4 ;  /* 0x0000000413107825 */ /* 0x000fe200078e0204 */
[----:B------:R2:W-:Y:S04]  /*6bae0*/  @P6 STG.E desc[UR8][R14.64], R146 ;  /* 0x000000920e006986 */ /* 0x0005e8000c101908 */
[----:B------:R4:W-:Y:S01]  /*6baf0*/  @P3 STG.E desc[UR8][R16.64], R214 ;  /* 0x000000d610003986 */ /* 0x0009e2000c101908 */
[----:B------:R-:W-:Y:S01]  /*6bb00*/  ISETP.LT.AND P3, PT, R6, UR4, !P4 ;  /* 0x0000000406007c0c */ /* 0x000fe2000e761270 */
[----:B------:R-:W-:Y:S01]  /*6bb10*/  ULDC UR4, c[0x0][0x228] ;  /* 0x00008a0000047ab9 */ /* 0x000fe20000000800 */
[----:B------:R-:W-:Y:S01]  /*6bb20*/  ISETP.LT.AND P4, PT, R7, UR5, !P4 ;  /* 0x0000000507007c0c */ /* 0x000fe2000e781270 */
[----:B------:R-:W-:Y:S01]  /*6bb30*/  ULDC UR5, c[0x0][0x228] ;  /* 0x00008a0000057ab9 */ /* 0x000fe20000000800 */
[----:B------:R-:W-:-:S02]  /*6bb40*/  IADD3 R19, R19, UR28, RZ ;  /* 0x0000001c13137c10 */ /* 0x000fc4000fffe0ff */
[----:B------:R-:W-:Y:S01]  /*6bb50*/  ISETP.LT.AND P6, PT, R6, UR4, !P2 ;  /* 0x0000000406007c0c */ /* 0x000fe2000d7c1270 */
[----:B------:R-:W-:Y:S02]  /*6bb60*/  ULDC UR4, c[0x0][0x228] ;  /* 0x00008a0000047ab9 */ /* 0x000fe40000000800 */
[----:B-1----:R-:W-:Y:S01]  /*6bb70*/  IMAD.WIDE R8, R19, 0x4, R2 ;  /* 0x0000000413087825 */ /* 0x002fe200078e0202 */
[----:B------:R-:W-:-:S03]  /*6bb80*/  IADD3 R18, R0, 0xf9, RZ ;  /* 0x000000f900127810 */ /* 0x000fc60007ffe0ff */
[----:B---3--:R-:W-:Y:S01]  /*6bb90*/  IMAD.WIDE R10, R19, 0x4, R4 ;  /* 0x00000004130a7825 */ /* 0x008fe200078e0204 */
[----:B--2---:R-:W-:-:S03]  /*6bba0*/  IADD3 R14, R0, 0xfb, RZ ;  /* 0x000000fb000e7810 */ /* 0x004fc60007ffe0ff */
[----:B----4-:R-:W-:Y:S01]  /*6bbb0*/  VIADD R17, R19, UR28 ;  /* 0x0000001c13117c36 */ /* 0x010fe20008000000 */
[----:B------:R1:W-:Y:S01]  /*6bbc0*/  @P3 STG.E desc[UR8][R8.64], R219 ;  /* 0x000000db08003986 */ /* 0x0003e2000c101908 */
[----:B------:R-:W-:Y:S01]  /*6bbd0*/  ISETP.LT.AND P2, PT, R7, UR5, !P2 ;  /* 0x0000000507007c0c */ /* 0x000fe2000d741270 */
[----:B------:R-:W-:Y:S01]  /*6bbe0*/  ULDC UR5, c[0x0][0x228] ;  /* 0x00008a0000057ab9 */ /* 0x000fe20000000800 */
[C---:B------:R-:W-:Y:S01]  /*6bbf0*/  IMAD.WIDE R12, R17.reuse, 0x4, R2 ;  /* 0x00000004110c7825 */ /* 0x040fe200078e0202 */
[----:B------:R2:W-:Y:S01]  /*6bc00*/  @P4 STG.E desc[UR8][R10.64], R211 ;  /* 0x000000d30a004986 */ /* 0x0005e2000c101908 */
[----:B------:R-:W-:Y:S01]  /*6bc10*/  ISETP.LT.AND P4, PT, R6, UR4, !P0 ;  /* 0x0000000406007c0c */ /* 0x000fe2000c781270 */
[----:B------:R-:W-:Y:S01]  /*6bc20*/  ULDC UR4, c[0x0][0x228] ;  /* 0x00008a0000047ab9 */ /* 0x000fe20000000800 */
[----:B------:R-:W-:Y:S02]  /*6bc30*/  ISETP.GE.AND P5, PT, R18, UR21, PT ;  /* 0x0000001512007c0c */ /* 0x000fe4000bfa6270 */
[----:B------:R-:W-:Y:S01]  /*6bc40*/  ISETP.GE.AND P3, PT, R14, UR17, PT ;  /* 0x000000110e007c0c */ /* 0x000fe2000bf66270 */
[----:B------:R-:W-:Y:S01]  /*6bc50*/  IMAD.WIDE R14, R17, 0x4, R4 ;  /* 0x00000004110e7825 */ /* 0x000fe200078e0204 */
[----:B------:R-:W-:Y:S01]  /*6bc60*/  ISETP.LT.AND P0, PT, R7, UR4, !P0 ;  /* 0x0000000407007c0c */ /* 0x000fe2000c701270 */
[----:B------:R3:W-:Y:S01]  /*6bc70*/  @P6 STG.E desc[UR8][R12.64], R147 ;  /* 0x000000930c006986 */ /* 0x0007e2000c101908 */
[----:B------:R-:W-:Y:S01]  /*6bc80*/  IADD3 R17, R17, UR28, RZ ;  /* 0x0000001c11117c10 */ /* 0x000fe2000fffe0ff */
[----:B------:R-:W-:Y:S01]  /*6bc90*/  ULDC UR4, c[0x0][0x228] ;  /* 0x00008a0000047ab9 */ /* 0x000fe20000000800 */
[----:B------:R-:W-:Y:S01]  /*6bca0*/  ISETP.LT.AND P6, PT, R6, UR5, !P5 ;  /* 0x0000000506007c0c */ /* 0x000fe2000efc1270 */
[----:B------:R-:W-:Y:S01]  /*6bcb0*/  VIADD R18, R0, 0xfa ;  /* 0x000000fa00127836 */ /* 0x000fe20000000000 */
[----:B------:R-:W-:Y:S01]  /*6bcc0*/  ISETP.LT.AND P5, PT, R7, UR4, !P5 ;  /* 0x0000000407007c0c */ /* 0x000fe2000efa1270 */
[----:B-1----:R-:W-:-:S04]  /*6bcd0*/  IMAD.WIDE R8, R17, 0x4, R2 ;  /* 0x0000000411087825 */ /* 0x002fc800078e0202 */
[C---:B------:R-:W-:Y:S01]  /*6bce0*/  VIADD R19, R17.reuse, UR28 ;  /* 0x0000001c11137c36 */ /* 0x040fe20008000000 */
[----:B------:R-:W-:Y:S01]  /*6bcf0*/  ISETP.GE.AND P1, PT, R18, UR19, PT ;  /* 0x0000001312007c0c */ /* 0x000fe2000bf26270 */
[----:B--2---:R-:W-:Y:S01]  /*6bd00*/  IMAD.WIDE R10, R17, 0x4, R4 ;  /* 0x00000004110a7825 */ /* 0x004fe200078e0204 */
[----:B------:R1:W-:Y:S03]  /*6bd10*/  @P2 STG.E desc[UR8][R14.64], R215 ;  /* 0x000000d70e002986 */ /* 0x0003e6000c101908 */
[----:B------:R-:W-:Y:S01]  /*6bd20*/  VIADD R16, R0, 0xfc ;  /* 0x000000fc00107836 */ /* 0x000fe20000000000 */
[----:B------:R2:W-:Y:S01]  /*6bd30*/  @P4 STG.E desc[UR8][R8.64], R228 ;  /* 0x000000e408004986 */ /* 0x0005e2000c101908 */
[C---:B---3--:R-:W-:Y:S01]  /*6bd40*/  IMAD.WIDE R12, R19.reuse, 0x4, R2 ;  /* 0x00000004130c7825 */ /* 0x048fe200078e0202 */
[----:B------:R-:W-:Y:S02]  /*6bd50*/  ISETP.LT.AND P4, PT, R6, UR4, !P1 ;  /* 0x0000000406007c0c */ /* 0x000fe4000cf81270 */
[----:B------:R3:W-:Y:S01]  /*6bd60*/  @P0 STG.E desc[UR8][R10.64], R220 ;  /* 0x000000dc0a000986 */ /* 0x0007e2000c101908 */
[----:B-1----:R-:W-:Y:S01]  /*6bd70*/  IMAD.WIDE R14, R19, 0x4, R4 ;  /* 0x00000004130e7825 */ /* 0x002fe200078e0204 */
[----:B------:R-:W-:-:S02]  /*6bd80*/  ISETP.GE.AND P2, PT, R16, UR15, PT ;  /* 0x0000000f10007c0c */ /* 0x000fc4000bf46270 */
[----:B------:R1:W-:Y:S01]  /*6bd90*/  @P6 STG.E desc[UR8][R12.64], R148 ;  /* 0x000000940c006986 */ /* 0x0003e2000c101908 */
[----:B------:R-:W-:Y:S01]  /*6bda0*/  VIADD R19, R19, UR28 ;  /* 0x0000001c13137c36 */ /* 0x000fe20008000000 */
[----:B------:R-:W-:Y:S02]  /*6bdb0*/  ISETP.LT.AND P1, PT, R7, UR4, !P1 ;  /* 0x0000000407007c0c */ /* 0x000fe4000cf21270 */
[----:B------:R4:W-:Y:S01]  /*6bdc0*/  @P5 STG.E desc[UR8][R14.64], R24 ;  /* 0x000000180e005986 */ /* 0x0009e2000c101908 */
[----:B------:R-:W-:Y:S01]  /*6bdd0*/  IADD3 R16, R0, 0xfd, RZ ;  /* 0x000000fd00107810 */ /* 0x000fe20007ffe0ff */
[----:B------:R-:W-:Y:S01]  /*6bde0*/  VIADD R17, R19, UR28 ;  /* 0x0000001c13117c36 */ /* 0x000fe20008000000 */
[C---:B------:R-:W-:Y:S02]  /*6bdf0*/  ISETP.LT.AND P5, PT, R6.reuse, UR4, !P3 ;  /* 0x0000000406007c0c */ /* 0x040fe4000dfa1270 */
[----:B------:R-:W-:Y:S01]  /*6be00*/  ISETP.LT.AND P3, PT, R7, UR4, !P3 ;  /* 0x0000000407007c0c */ /* 0x000fe2000df61270 */
[----:B--2---:R-:W-:Y:S01]  /*6be10*/  IMAD.WIDE R8, R19, 0x4, R2 ;  /* 0x0000000413087825 */ /* 0x004fe200078e0202 */
[----:B------:R-:W-:-:S02]  /*6be20*/  ISETP.LT.AND P6, PT, R6, UR4, !P2 ;  /* 0x0000000406007c0c */ /* 0x000fc4000d7c1270 */
[----:B------:R-:W-:Y:S02]  /*6be30*/  ISETP.GE.AND P0, PT, R16, UR23, PT ;  /* 0x0000001710007c0c */ /* 0x000fe4000bf06270 */
[----:B------:R-:W-:Y:S02]  /*6be40*/  IADD3 R16, R0, 0xfe, RZ ;  /* 0x000000fe00107810 */ /* 0x000fe40007ffe0ff */
[----:B------:R-:W-:Y:S01]  /*6be50*/  IADD3 R21, R17, UR28, RZ ;  /* 0x0000001c11157c10 */ /* 0x000fe2000fffe0ff */
[----:B---3--:R-:W-:Y:S01]  /*6be60*/  IMAD.WIDE R10, R19, 0x4, R4 ;  /* 0x00000004130a7825 */ /* 0x008fe200078e0204 */
[----:B------:R-:W-:Y:S01]  /*6be70*/  @P4 STG.E desc[UR8][R8.64], R229 ;  /* 0x000000e508004986 */ /* 0x000fe2000c101908 */
[----:B------:R-:W-:Y:S02]  /*6be80*/  ISETP.GE.AND P4, PT, R16, UR27, PT ;  /* 0x0000001b10007c0c */ /* 0x000fe4000bf86270 */
[C---:B-1----:R-:W-:Y:S01]  /*6be90*/  IMAD.WIDE R12, R17.reuse, 0x4, R2 ;  /* 0x00000004110c7825 */ /* 0x042fe200078e0202 */
[----:B------:R-:W-:Y:S03]  /*6bea0*/  @P1 STG.E desc[UR8][R10.64], R221 ;  /* 0x000000dd0a001986 */ /* 0x000fe6000c101908 */
[----:B----4-:R-:W-:Y:S01]  /*6beb0*/  IMAD.WIDE R14, R17, 0x4, R4 ;  /* 0x00000004110e7825 */ /* 0x010fe200078e0204 */
[----:B------:R-:W-:Y:S03]  /*6bec0*/  @P5 STG.E desc[UR8][R12.64], R149 ;  /* 0x000000950c005986 */ /* 0x000fe6000c101908 */
[C---:B------:R-:W-:Y:S01]  /*6bed0*/  IMAD.WIDE R16, R21.reuse, 0x4, R2 ;  /* 0x0000000415107825 */ /* 0x040fe200078e0202 */
[----:B------:R-:W-:-:S03]  /*6bee0*/  IADD3 R19, R21, UR28, RZ ;  /* 0x0000001c15137c10 */ /* 0x000fc6000fffe0ff */
[----:B------:R-:W-:Y:S01]  /*6bef0*/  VIADD R0, R0, 0xff ;  /* 0x000000ff00007836 */ /* 0x000fe20000000000 */
[----:B------:R-:W-:Y:S01]  /*6bf00*/  @P3 STG.E desc[UR8][R14.64], R25 ;  /* 0x000000190e003986 */ /* 0x000fe2000c101908 */
[----:B------:R-:W-:-:S03]  /*6bf10*/  ISETP.LT.AND P2, PT, R7, UR4, !P2 ;  /* 0x0000000407007c0c */ /* 0x000fc6000d741270 */
[----:B------:R1:W-:Y:S01]  /*6bf20*/  @P6 STG.E desc[UR8][R16.64], R230 ;  /* 0x000000e610006986 */ /* 0x0003e2000c101908 */
[----:B------:R-:W-:Y:S02]  /*6bf30*/  ISETP.GE.AND P1, PT, R0, UR25, PT ;  /* 0x0000001900007c0c */ /* 0x000fe4000bf26270 */
[C---:B------:R-:W-:Y:S01]  /*6bf40*/  ISETP.LT.AND P6, PT, R6.reuse, UR4, !P0 ;  /* 0x0000000406007c0c */ /* 0x040fe2000c7c1270 */
[----:B------:R-:W-:Y:S01]  /*6bf50*/  VIADD R23, R19, UR28 ;  /* 0x0000001c13177c36 */ /* 0x000fe20008000000 */
[C---:B------:R-:W-:Y:S02]  /*6bf60*/  ISETP.LT.AND P0, PT, R7.reuse, UR4, !P0 ;  /* 0x0000000407007c0c */ /* 0x040fe4000c701270 */
[C---:B------:R-:W-:Y:S02]  /*6bf70*/  ISETP.LT.AND P5, PT, R6.reuse, UR4, !P4 ;  /* 0x0000000406007c0c */ /* 0x040fe4000e7a1270 */
[----:B------:R-:W-:Y:S02]  /*6bf80*/  ISETP.LT.AND P4, PT, R7, UR4, !P4 ;  /* 0x0000000407007c0c */ /* 0x000fe4000e781270 */
[----:B------:R-:W-:-:S02]  /*6bf90*/  ISETP.LT.AND P3, PT, R6, UR4, !P1 ;  /* 0x0000000406007c0c */ /* 0x000fc4000cf61270 */
[----:B------:R-:W-:Y:S01]  /*6bfa0*/  ISETP.LT.AND P1, PT, R7, UR4, !P1 ;  /* 0x0000000407007c0c */ /* 0x000fe2000cf21270 */
[----:B------:R-:W-:Y:S01]  /*6bfb0*/  IMAD.WIDE R6, R21, 0x4, R4 ;  /* 0x0000000415067825 */ /* 0x000fe200078e0204 */
[----:B-1----:R-:W-:-:S03]  /*6bfc0*/  IADD3 R17, R23, UR28, RZ ;  /* 0x0000001c17117c10 */ /* 0x002fc6000fffe0ff */
[C---:B------:R-:W-:Y:S01]  /*6bfd0*/  IMAD.WIDE R8, R19.reuse, 0x4, R2 ;  /* 0x0000000413087825 */ /* 0x040fe200078e0202 */
[----:B------:R1:W-:Y:S03]  /*6bfe0*/  @P2 STG.E desc[UR8][R6.64], R222 ;  /* 0x000000de06002986 */ /* 0x0003e6000c101908 */
[----:B------:R-:W-:Y:S01]  /*6bff0*/  IMAD.WIDE R10, R19, 0x4, R4 ;  /* 0x00000004130a7825 */ /* 0x000fe200078e0204 */
[----:B------:R1:W-:Y:S03]  /*6c000*/  @P6 STG.E desc[UR8][R8.64], R150 ;  /* 0x0000009608006986 */ /* 0x0003e6000c101908 */
[C---:B------:R-:W-:Y:S01]  /*6c010*/  IMAD.WIDE R12, R23.reuse, 0x4, R2 ;  /* 0x00000004170c7825 */ /* 0x040fe200078e0202 */
[----:B------:R1:W-:Y:S03]  /*6c020*/  @P0 STG.E desc[UR8][R10.64], R26 ;  /* 0x0000001a0a000986 */ /* 0x0003e6000c101908 */
[----:B------:R-:W-:Y:S01]  /*6c030*/  IMAD.WIDE R14, R23, 0x4, R4 ;  /* 0x00000004170e7825 */ /* 0x000fe200078e0204 */
[----:B------:R1:W-:Y:S03]  /*6c040*/  @P5 STG.E desc[UR8][R12.64], R231 ;  /* 0x000000e70c005986 */ /* 0x0003e6000c101908 */
[C---:B------:R-:W-:Y:S01]  /*6c050*/  IMAD.WIDE R2, R17.reuse, 0x4, R2 ;  /* 0x0000000411027825 */ /* 0x040fe200078e0202 */
[----:B------:R1:W-:Y:S04]  /*6c060*/  @P4 STG.E desc[UR8][R14.64], R223 ;  /* 0x000000df0e004986 */ /* 0x0003e8000c101908 */
[----:B------:R1:W-:Y:S01]  /*6c070*/  @P3 STG.E desc[UR8][R2.64], R151 ;  /* 0x0000009702003986 */ /* 0x0003e2000c101908 */
[----:B------:R-:W-:Y:S01]  /*6c080*/  IMAD.WIDE R4, R17, 0x4, R4 ;  /* 0x0000000411047825 */ /* 0x000fe200078e0204 */
[----:B------:R-:W-:Y:S06]  /*6c090*/  @!P1 EXIT ;  /* 0x000000000000994d */ /* 0x000fec0003800000 */
[----:B------:R-:W-:Y:S01]  /*6c0a0*/  STG.E desc[UR8][R4.64], R27 ;  /* 0x0000001b04007986 */ /* 0x000fe2000c101908 */
[----:B------:R-:W-:Y:S05]  /*6c0b0*/  EXIT ;  /* 0x000000000000794d */ /* 0x000fea0003800000 */
.L_x_2:
[----:B------:R-:W-:-:S00]  /*6c0c0*/  BRA `(.L_x_2) ;  /* 0xfffffffc00fc7947 */ /* 0x000fc0000383ffff */
[----:B------:R-:W-:-:S00]  /*6c0d0*/  NOP ;  /* 0x0000000000007918 */ /* 0x000fc00000000000 */
        /* <DEDUP_REMOVED lines=10> */
.L_x_3:


//--------------------- .nv.shared.matmul_kernel  --------------------------
	.section	.nv.shared.matmul_kernel,"aw",@nobits
	.sectionflags	@""
	.align	16
	.zero		1024


//--------------------- .nv.shared.reserved.0     --------------------------
	.section	.nv.shared.reserved.0,"aw",@nobits
	.weak		__nv_reservedSMEM_offset_0_alias
	.size		__nv_reservedSMEM_offset_0_alias, 0, 0
	.other		__nv_reservedSMEM_offset_0_alias,@"STO_CUDA_RESERVED_SHARED STV_DEFAULT"
__nv_reservedSMEM_offset_0_alias:
	.zero		0


//--------------------- .nv.constant0.matmul_kernel --------------------------
	.section	.nv.constant0.matmul_kernel,"a",@progbits
	.sectionflags	@""
	.align	4
.nv.constant0.matmul_kernel:
	.zero		608


//--------------------- SYMBOLS --------------------------

	.type		.nv.reservedSmem.offset0,@object
	.size		.nv.reservedSmem.offset0,0x4
